//
// Generated by NVIDIA NVVM Compiler
//
// Compiler Build ID: CL-36424714
// Cuda compilation tools, release 13.0, V13.0.88
// Based on NVVM 20.0.0
//

.version 9.0
.target sm_100
.address_size 64

	// .globl	_Z22scatter_updates_kerneliiPKiS0_PKxPyi
// _ZZN3cub18CUB_300001_SM_10006detail4scan16DeviceScanKernelINS2_10policy_hubIyyyjN4cuda3std3__44plusIvEEE10Policy1000EN6thrust24THRUST_300001_SM_1000_NS6detail15normal_iteratorINSD_10device_ptrIyEEEESI_NS0_13ScanTileStateIyLb1EEES9_NS0_8NullTypeEjyLb0ESL_EEvT0_T1_T2_iT3_T4_T5_E12temp_storage has been demoted
// _ZZN3cub18CUB_300001_SM_10006detail4scan16DeviceScanKernelINS2_10policy_hubIyyymN4cuda3std3__44plusIvEEE10Policy1000EN6thrust24THRUST_300001_SM_1000_NS6detail15normal_iteratorINSD_10device_ptrIyEEEESI_NS0_13ScanTileStateIyLb1EEES9_NS0_8NullTypeEmyLb0ESL_EEvT0_T1_T2_iT3_T4_T5_E12temp_storage has been demoted
.global .align 1 .b8 _ZN34_INTERNAL_0687591e_4_k_cu_502a128d4cuda3std3__45__cpo5beginE[1];
.global .align 1 .b8 _ZN34_INTERNAL_0687591e_4_k_cu_502a128d4cuda3std3__45__cpo3endE[1];
.global .align 1 .b8 _ZN34_INTERNAL_0687591e_4_k_cu_502a128d4cuda3std3__45__cpo6cbeginE[1];
.global .align 1 .b8 _ZN34_INTERNAL_0687591e_4_k_cu_502a128d4cuda3std3__45__cpo4cendE[1];
.global .align 1 .b8 _ZN34_INTERNAL_0687591e_4_k_cu_502a128d4cuda3std3__45__cpo6rbeginE[1];
.global .align 1 .b8 _ZN34_INTERNAL_0687591e_4_k_cu_502a128d4cuda3std3__45__cpo4rendE[1];
.global .align 1 .b8 _ZN34_INTERNAL_0687591e_4_k_cu_502a128d4cuda3std3__45__cpo7crbeginE[1];
.global .align 1 .b8 _ZN34_INTERNAL_0687591e_4_k_cu_502a128d4cuda3std3__45__cpo5crendE[1];
.global .align 1 .b8 _ZN34_INTERNAL_0687591e_4_k_cu_502a128d4cuda3std3__436_GLOBAL__N__0687591e_4_k_cu_502a128d6ignoreE[1];
.global .align 1 .b8 _ZN34_INTERNAL_0687591e_4_k_cu_502a128d4cuda3std3__419piecewise_constructE[1];
.global .align 1 .b8 _ZN34_INTERNAL_0687591e_4_k_cu_502a128d4cuda3std3__48in_placeE[1];
.global .align 1 .b8 _ZN34_INTERNAL_0687591e_4_k_cu_502a128d4cuda3std3__420unreachable_sentinelE[1];
.global .align 1 .b8 _ZN34_INTERNAL_0687591e_4_k_cu_502a128d4cuda3std3__47nulloptE[1];
.global .align 1 .b8 _ZN34_INTERNAL_0687591e_4_k_cu_502a128d4cuda3std3__48unexpectE[1];
.global .align 1 .b8 _ZN34_INTERNAL_0687591e_4_k_cu_502a128d4cuda3std6ranges3__45__cpo4swapE[1];
.global .align 1 .b8 _ZN34_INTERNAL_0687591e_4_k_cu_502a128d4cuda3std6ranges3__45__cpo9iter_moveE[1];
.global .align 1 .b8 _ZN34_INTERNAL_0687591e_4_k_cu_502a128d4cuda3std6ranges3__45__cpo5beginE[1];
.global .align 1 .b8 _ZN34_INTERNAL_0687591e_4_k_cu_502a128d4cuda3std6ranges3__45__cpo3endE[1];
.global .align 1 .b8 _ZN34_INTERNAL_0687591e_4_k_cu_502a128d4cuda3std6ranges3__45__cpo6cbeginE[1];
.global .align 1 .b8 _ZN34_INTERNAL_0687591e_4_k_cu_502a128d4cuda3std6ranges3__45__cpo4cendE[1];
.global .align 1 .b8 _ZN34_INTERNAL_0687591e_4_k_cu_502a128d4cuda3std6ranges3__45__cpo7advanceE[1];
.global .align 1 .b8 _ZN34_INTERNAL_0687591e_4_k_cu_502a128d4cuda3std6ranges3__45__cpo9iter_swapE[1];
.global .align 1 .b8 _ZN34_INTERNAL_0687591e_4_k_cu_502a128d4cuda3std6ranges3__45__cpo4nextE[1];
.global .align 1 .b8 _ZN34_INTERNAL_0687591e_4_k_cu_502a128d4cuda3std6ranges3__45__cpo4prevE[1];
.global .align 1 .b8 _ZN34_INTERNAL_0687591e_4_k_cu_502a128d4cuda3std6ranges3__45__cpo4dataE[1];
.global .align 1 .b8 _ZN34_INTERNAL_0687591e_4_k_cu_502a128d4cuda3std6ranges3__45__cpo5cdataE[1];
.global .align 1 .b8 _ZN34_INTERNAL_0687591e_4_k_cu_502a128d4cuda3std6ranges3__45__cpo4sizeE[1];
.global .align 1 .b8 _ZN34_INTERNAL_0687591e_4_k_cu_502a128d4cuda3std6ranges3__45__cpo5ssizeE[1];
.global .align 1 .b8 _ZN34_INTERNAL_0687591e_4_k_cu_502a128d4cuda3std6ranges3__45__cpo8distanceE[1];
.global .align 1 .b8 _ZN34_INTERNAL_0687591e_4_k_cu_502a128d6thrust24THRUST_300001_SM_1000_NS8cuda_cub3parE[1];
.global .align 1 .b8 _ZN34_INTERNAL_0687591e_4_k_cu_502a128d6thrust24THRUST_300001_SM_1000_NS8cuda_cub10par_nosyncE[1];
.global .align 1 .b8 _ZN34_INTERNAL_0687591e_4_k_cu_502a128d6thrust24THRUST_300001_SM_1000_NS6system6detail10sequential3seqE[1];
.global .align 1 .b8 _ZN34_INTERNAL_0687591e_4_k_cu_502a128d6thrust24THRUST_300001_SM_1000_NS12placeholders2_1E[1];
.global .align 1 .b8 _ZN34_INTERNAL_0687591e_4_k_cu_502a128d6thrust24THRUST_300001_SM_1000_NS12placeholders2_2E[1];
.global .align 1 .b8 _ZN34_INTERNAL_0687591e_4_k_cu_502a128d6thrust24THRUST_300001_SM_1000_NS12placeholders2_3E[1];
.global .align 1 .b8 _ZN34_INTERNAL_0687591e_4_k_cu_502a128d6thrust24THRUST_300001_SM_1000_NS12placeholders2_4E[1];
.global .align 1 .b8 _ZN34_INTERNAL_0687591e_4_k_cu_502a128d6thrust24THRUST_300001_SM_1000_NS12placeholders2_5E[1];
.global .align 1 .b8 _ZN34_INTERNAL_0687591e_4_k_cu_502a128d6thrust24THRUST_300001_SM_1000_NS12placeholders2_6E[1];
.global .align 1 .b8 _ZN34_INTERNAL_0687591e_4_k_cu_502a128d6thrust24THRUST_300001_SM_1000_NS12placeholders2_7E[1];
.global .align 1 .b8 _ZN34_INTERNAL_0687591e_4_k_cu_502a128d6thrust24THRUST_300001_SM_1000_NS12placeholders2_8E[1];
.global .align 1 .b8 _ZN34_INTERNAL_0687591e_4_k_cu_502a128d6thrust24THRUST_300001_SM_1000_NS12placeholders2_9E[1];
.global .align 1 .b8 _ZN34_INTERNAL_0687591e_4_k_cu_502a128d6thrust24THRUST_300001_SM_1000_NS12placeholders3_10E[1];
.global .align 1 .b8 _ZN34_INTERNAL_0687591e_4_k_cu_502a128d6thrust24THRUST_300001_SM_1000_NS3seqE[1];

.visible .entry _Z22scatter_updates_kerneliiPKiS0_PKxPyi(
	.param .u32 _Z22scatter_updates_kerneliiPKiS0_PKxPyi_param_0,
	.param .u32 _Z22scatter_updates_kerneliiPKiS0_PKxPyi_param_1,
	.param .u64 .ptr .align 1 _Z22scatter_updates_kerneliiPKiS0_PKxPyi_param_2,
	.param .u64 .ptr .align 1 _Z22scatter_updates_kerneliiPKiS0_PKxPyi_param_3,
	.param .u64 .ptr .align 1 _Z22scatter_updates_kerneliiPKiS0_PKxPyi_param_4,
	.param .u64 .ptr .align 1 _Z22scatter_updates_kerneliiPKiS0_PKxPyi_param_5,
	.param .u32 _Z22scatter_updates_kerneliiPKiS0_PKxPyi_param_6
)
{
	.reg .pred 	%p<8>;
	.reg .b32 	%r<13>;
	.reg .b64 	%rd<29>;

	ld.param.u32 	%r5, [_Z22scatter_updates_kerneliiPKiS0_PKxPyi_param_0];
	ld.param.u32 	%r6, [_Z22scatter_updates_kerneliiPKiS0_PKxPyi_param_1];
	ld.param.u64 	%rd4, [_Z22scatter_updates_kerneliiPKiS0_PKxPyi_param_2];
	ld.param.u64 	%rd5, [_Z22scatter_updates_kerneliiPKiS0_PKxPyi_param_3];
	ld.param.u64 	%rd6, [_Z22scatter_updates_kerneliiPKiS0_PKxPyi_param_4];
	ld.param.u64 	%rd7, [_Z22scatter_updates_kerneliiPKiS0_PKxPyi_param_5];
	ld.param.u32 	%r4, [_Z22scatter_updates_kerneliiPKiS0_PKxPyi_param_6];
	cvta.to.global.u64 	%rd1, %rd7;
	mov.u32 	%r7, %ctaid.x;
	mov.u32 	%r8, %ntid.x;
	mov.u32 	%r9, %tid.x;
	mad.lo.s32 	%r10, %r7, %r8, %r9;
	add.s32 	%r1, %r10, %r5;
	setp.gt.s32 	%p1, %r1, %r6;
	@%p1 bra 	$L__BB0_12;
	cvta.to.global.u64 	%rd8, %rd4;
	cvta.to.global.u64 	%rd9, %rd5;
	cvta.to.global.u64 	%rd10, %rd6;
	mul.wide.s32 	%rd11, %r1, 4;
	add.s64 	%rd12, %rd8, %rd11;
	ld.global.u32 	%r2, [%rd12];
	add.s64 	%rd13, %rd9, %rd11;
	ld.global.u32 	%r3, [%rd13];
	mul.wide.s32 	%rd14, %r1, 8;
	add.s64 	%rd15, %rd10, %rd14;
	ld.global.u64 	%rd2, [%rd15];
	neg.s64 	%rd3, %rd2;
	setp.gt.s32 	%p2, %r2, %r3;
	@%p2 bra 	$L__BB0_6;
	setp.ge.s32 	%p3, %r2, %r4;
	@%p3 bra 	$L__BB0_4;
	mul.wide.s32 	%rd16, %r2, 8;
	add.s64 	%rd17, %rd1, %rd16;
	atom.global.add.u64 	%rd18, [%rd17+8], %rd2;
$L__BB0_4:
	add.s32 	%r11, %r3, 2;
	setp.gt.s32 	%p4, %r11, %r4;
	@%p4 bra 	$L__BB0_12;
	mul.wide.s32 	%rd19, %r3, 8;
	add.s64 	%rd20, %rd1, %rd19;
	atom.global.add.u64 	%rd21, [%rd20+16], %rd3;
	bra.uni 	$L__BB0_12;
$L__BB0_6:
	setp.lt.s32 	%p5, %r4, 1;
	@%p5 bra 	$L__BB0_8;
	atom.global.add.u64 	%rd22, [%rd1+8], %rd2;
$L__BB0_8:
	add.s32 	%r12, %r3, 2;
	setp.gt.s32 	%p6, %r12, %r4;
	@%p6 bra 	$L__BB0_10;
	mul.wide.s32 	%rd23, %r3, 8;
	add.s64 	%rd24, %rd1, %rd23;
	atom.global.add.u64 	%rd25, [%rd24+16], %rd3;
$L__BB0_10:
	setp.ge.s32 	%p7, %r2, %r4;
	@%p7 bra 	$L__BB0_12;
	mul.wide.s32 	%rd26, %r2, 8;
	add.s64 	%rd27, %rd1, %rd26;
	atom.global.add.u64 	%rd28, [%rd27+8], %rd2;
$L__BB0_12:
	ret;

}
	// .globl	_Z19check_bucket_kerneliPKiS0_S0_PKyPKxPi
.visible .entry _Z19check_bucket_kerneliPKiS0_S0_PKyPKxPi(
	.param .u32 _Z19check_bucket_kerneliPKiS0_S0_PKyPKxPi_param_0,
	.param .u64 .ptr .align 1 _Z19check_bucket_kerneliPKiS0_S0_PKyPKxPi_param_1,
	.param .u64 .ptr .align 1 _Z19check_bucket_kerneliPKiS0_S0_PKyPKxPi_param_2,
	.param .u64 .ptr .align 1 _Z19check_bucket_kerneliPKiS0_S0_PKyPKxPi_param_3,
	.param .u64 .ptr .align 1 _Z19check_bucket_kerneliPKiS0_S0_PKyPKxPi_param_4,
	.param .u64 .ptr .align 1 _Z19check_bucket_kerneliPKiS0_S0_PKyPKxPi_param_5,
	.param .u64 .ptr .align 1 _Z19check_bucket_kerneliPKiS0_S0_PKyPKxPi_param_6
)
{
	.reg .pred 	%p<7>;
	.reg .b32 	%r<14>;
	.reg .b64 	%rd<39>;

	ld.param.u32 	%r7, [_Z19check_bucket_kerneliPKiS0_S0_PKyPKxPi_param_0];
	ld.param.u64 	%rd10, [_Z19check_bucket_kerneliPKiS0_S0_PKyPKxPi_param_1];
	ld.param.u64 	%rd11, [_Z19check_bucket_kerneliPKiS0_S0_PKyPKxPi_param_2];
	ld.param.u64 	%rd12, [_Z19check_bucket_kerneliPKiS0_S0_PKyPKxPi_param_3];
	ld.param.u64 	%rd13, [_Z19check_bucket_kerneliPKiS0_S0_PKyPKxPi_param_4];
	ld.param.u64 	%rd15, [_Z19check_bucket_kerneliPKiS0_S0_PKyPKxPi_param_5];
	ld.param.u64 	%rd14, [_Z19check_bucket_kerneliPKiS0_S0_PKyPKxPi_param_6];
	cvta.to.global.u64 	%rd1, %rd15;
	mov.u32 	%r8, %ctaid.x;
	mov.u32 	%r9, %ntid.x;
	mov.u32 	%r10, %tid.x;
	mad.lo.s32 	%r1, %r8, %r9, %r10;
	setp.ge.s32 	%p1, %r1, %r7;
	@%p1 bra 	$L__BB1_6;
	cvta.to.global.u64 	%rd16, %rd10;
	cvta.to.global.u64 	%rd17, %rd11;
	mul.wide.s32 	%rd18, %r1, 4;
	add.s64 	%rd19, %rd16, %rd18;
	ld.global.u32 	%r2, [%rd19];
	mul.wide.s32 	%rd20, %r2, 4;
	add.s64 	%rd21, %rd17, %rd20;
	ld.global.u32 	%r13, [%rd21];
	ld.global.u32 	%r4, [%rd21+4];
	setp.lt.s32 	%p2, %r13, %r4;
	@%p2 bra 	$L__BB1_3;
	mul.wide.s32 	%rd23, %r2, 8;
	add.s64 	%rd24, %rd1, %rd23;
	ld.global.u64 	%rd37, [%rd24];
	mov.b64 	%rd38, 0;
	bra.uni 	$L__BB1_5;
$L__BB1_3:
	mul.wide.s32 	%rd26, %r2, 8;
	add.s64 	%rd27, %rd1, %rd26;
	ld.global.u64 	%rd37, [%rd27];
	cvta.to.global.u64 	%rd4, %rd12;
	cvta.to.global.u64 	%rd5, %rd13;
	mov.b64 	%rd38, 0;
$L__BB1_4:
	mul.wide.s32 	%rd28, %r13, 4;
	add.s64 	%rd29, %rd4, %rd28;
	ld.global.u32 	%r11, [%rd29];
	mul.wide.s32 	%rd30, %r11, 8;
	add.s64 	%rd31, %rd5, %rd30;
	ld.global.u64 	%rd32, [%rd31];
	add.s64 	%rd38, %rd32, %rd38;
	setp.lt.s64 	%p3, %rd38, %rd37;
	add.s32 	%r13, %r13, 1;
	setp.lt.s32 	%p4, %r13, %r4;
	and.pred  	%p5, %p3, %p4;
	@%p5 bra 	$L__BB1_4;
$L__BB1_5:
	setp.ge.s64 	%p6, %rd38, %rd37;
	selp.u32 	%r12, 1, 0, %p6;
	cvta.to.global.u64 	%rd33, %rd14;
	add.s64 	%rd35, %rd33, %rd18;
	st.global.u32 	[%rd35], %r12;
$L__BB1_6:
	ret;

}
	// .globl	_ZN3cub18CUB_300001_SM_10006detail11EmptyKernelIvEEvv
.visible .entry _ZN3cub18CUB_300001_SM_10006detail11EmptyKernelIvEEvv()
{


	ret;

}
	// .globl	_ZN3cub18CUB_300001_SM_10006detail8for_each13static_kernelINS2_12policy_hub_t12policy_500_tEmN6thrust24THRUST_300001_SM_1000_NS8cuda_cub20__uninitialized_fill7functorINS7_10device_ptrIyEEyEEEEvT0_T1_
.visible .entry _ZN3cub18CUB_300001_SM_10006detail8for_each13static_kernelINS2_12policy_hub_t12policy_500_tEmN6thrust24THRUST_300001_SM_1000_NS8cuda_cub20__uninitialized_fill7functorINS7_10device_ptrIyEEyEEEEvT0_T1_(
	.param .u64 _ZN3cub18CUB_300001_SM_10006detail8for_each13static_kernelINS2_12policy_hub_t12policy_500_tEmN6thrust24THRUST_300001_SM_1000_NS8cuda_cub20__uninitialized_fill7functorINS7_10device_ptrIyEEyEEEEvT0_T1__param_0,
	.param .align 8 .b8 _ZN3cub18CUB_300001_SM_10006detail8for_each13static_kernelINS2_12policy_hub_t12policy_500_tEmN6thrust24THRUST_300001_SM_1000_NS8cuda_cub20__uninitialized_fill7functorINS7_10device_ptrIyEEyEEEEvT0_T1__param_1[16]
)
.maxntid 256
{
	.reg .pred 	%p<4>;
	.reg .b32 	%r<5>;
	.reg .b64 	%rd<18>;

	ld.param.u64 	%rd6, [_ZN3cub18CUB_300001_SM_10006detail8for_each13static_kernelINS2_12policy_hub_t12policy_500_tEmN6thrust24THRUST_300001_SM_1000_NS8cuda_cub20__uninitialized_fill7functorINS7_10device_ptrIyEEyEEEEvT0_T1__param_1+8];
	ld.param.u64 	%rd5, [_ZN3cub18CUB_300001_SM_10006detail8for_each13static_kernelINS2_12policy_hub_t12policy_500_tEmN6thrust24THRUST_300001_SM_1000_NS8cuda_cub20__uninitialized_fill7functorINS7_10device_ptrIyEEyEEEEvT0_T1__param_1];
	ld.param.u64 	%rd7, [_ZN3cub18CUB_300001_SM_10006detail8for_each13static_kernelINS2_12policy_hub_t12policy_500_tEmN6thrust24THRUST_300001_SM_1000_NS8cuda_cub20__uninitialized_fill7functorINS7_10device_ptrIyEEyEEEEvT0_T1__param_0];
	mov.u32 	%r2, %ctaid.x;
	mul.wide.u32 	%rd1, %r2, 512;
	sub.s64 	%rd2, %rd7, %rd1;
	setp.lt.u64 	%p1, %rd2, 512;
	@%p1 bra 	$L__BB3_2;
	mov.u32 	%r4, %tid.x;
	cvta.to.global.u64 	%rd13, %rd5;
	cvt.u64.u32 	%rd14, %r4;
	add.s64 	%rd15, %rd1, %rd14;
	shl.b64 	%rd16, %rd15, 3;
	add.s64 	%rd17, %rd13, %rd16;
	st.global.u64 	[%rd17], %rd6;
	st.global.u64 	[%rd17+2048], %rd6;
	bra.uni 	$L__BB3_6;
$L__BB3_2:
	cvta.to.global.u64 	%rd8, %rd5;
	mov.u32 	%r1, %tid.x;
	cvt.u64.u32 	%rd9, %r1;
	setp.le.u64 	%p2, %rd2, %rd9;
	add.s64 	%rd10, %rd1, %rd9;
	shl.b64 	%rd11, %rd10, 3;
	add.s64 	%rd4, %rd8, %rd11;
	@%p2 bra 	$L__BB3_4;
	st.global.u64 	[%rd4], %rd6;
$L__BB3_4:
	add.s32 	%r3, %r1, 256;
	cvt.u64.u32 	%rd12, %r3;
	setp.le.u64 	%p3, %rd2, %rd12;
	@%p3 bra 	$L__BB3_6;
	st.global.u64 	[%rd4+2048], %rd6;
$L__BB3_6:
	ret;

}
	// .globl	_ZN3cub18CUB_300001_SM_10006detail8for_each13static_kernelINS2_12policy_hub_t12policy_500_tElN6thrust24THRUST_300001_SM_1000_NS8cuda_cub6__fill7functorINS7_6detail15normal_iteratorINS7_10device_ptrIyEEEEyEEEEvT0_T1_
.visible .entry _ZN3cub18CUB_300001_SM_10006detail8for_each13static_kernelINS2_12policy_hub_t12policy_500_tElN6thrust24THRUST_300001_SM_1000_NS8cuda_cub6__fill7functorINS7_6detail15normal_iteratorINS7_10device_ptrIyEEEEyEEEEvT0_T1_(
	.param .u64 _ZN3cub18CUB_300001_SM_10006detail8for_each13static_kernelINS2_12policy_hub_t12policy_500_tElN6thrust24THRUST_300001_SM_1000_NS8cuda_cub6__fill7functorINS7_6detail15normal_iteratorINS7_10device_ptrIyEEEEyEEEEvT0_T1__param_0,
	.param .align 8 .b8 _ZN3cub18CUB_300001_SM_10006detail8for_each13static_kernelINS2_12policy_hub_t12policy_500_tElN6thrust24THRUST_300001_SM_1000_NS8cuda_cub6__fill7functorINS7_6detail15normal_iteratorINS7_10device_ptrIyEEEEyEEEEvT0_T1__param_1[16]
)
.maxntid 256
{
	.reg .pred 	%p<4>;
	.reg .b32 	%r<5>;
	.reg .b64 	%rd<19>;

	ld.param.u64 	%rd7, [_ZN3cub18CUB_300001_SM_10006detail8for_each13static_kernelINS2_12policy_hub_t12policy_500_tElN6thrust24THRUST_300001_SM_1000_NS8cuda_cub6__fill7functorINS7_6detail15normal_iteratorINS7_10device_ptrIyEEEEyEEEEvT0_T1__param_1+8];
	ld.param.u64 	%rd6, [_ZN3cub18CUB_300001_SM_10006detail8for_each13static_kernelINS2_12policy_hub_t12policy_500_tElN6thrust24THRUST_300001_SM_1000_NS8cuda_cub6__fill7functorINS7_6detail15normal_iteratorINS7_10device_ptrIyEEEEyEEEEvT0_T1__param_1];
	ld.param.u64 	%rd8, [_ZN3cub18CUB_300001_SM_10006detail8for_each13static_kernelINS2_12policy_hub_t12policy_500_tElN6thrust24THRUST_300001_SM_1000_NS8cuda_cub6__fill7functorINS7_6detail15normal_iteratorINS7_10device_ptrIyEEEEyEEEEvT0_T1__param_0];
	mov.u32 	%r2, %ctaid.x;
	mul.wide.u32 	%rd1, %r2, 512;
	sub.s64 	%rd2, %rd8, %rd1;
	setp.lt.s64 	%p1, %rd2, 512;
	@%p1 bra 	$L__BB4_2;
	mov.u32 	%r4, %tid.x;
	cvta.to.global.u64 	%rd14, %rd6;
	cvt.u64.u32 	%rd15, %r4;
	add.s64 	%rd16, %rd1, %rd15;
	shl.b64 	%rd17, %rd16, 3;
	add.s64 	%rd18, %rd14, %rd17;
	st.global.u64 	[%rd18], %rd7;
	st.global.u64 	[%rd18+2048], %rd7;
	bra.uni 	$L__BB4_6;
$L__BB4_2:
	cvta.to.global.u64 	%rd9, %rd6;
	mov.u32 	%r1, %tid.x;
	cvt.s64.s32 	%rd4, %rd2;
	cvt.u64.u32 	%rd10, %r1;
	setp.le.s64 	%p2, %rd4, %rd10;
	add.s64 	%rd11, %rd1, %rd10;
	shl.b64 	%rd12, %rd11, 3;
	add.s64 	%rd5, %rd9, %rd12;
	@%p2 bra 	$L__BB4_4;
	st.global.u64 	[%rd5], %rd7;
$L__BB4_4:
	add.s32 	%r3, %r1, 256;
	cvt.u64.u32 	%rd13, %r3;
	setp.le.s64 	%p3, %rd4, %rd13;
	@%p3 bra 	$L__BB4_6;
	st.global.u64 	[%rd5+2048], %rd7;
$L__BB4_6:
	ret;

}
	// .globl	_ZN3cub18CUB_300001_SM_10006detail4scan20DeviceScanInitKernelINS0_13ScanTileStateIyLb1EEEEEvT_i
.visible .entry _ZN3cub18CUB_300001_SM_10006detail4scan20DeviceScanInitKernelINS0_13ScanTileStateIyLb1EEEEEvT_i(
	.param .align 8 .b8 _ZN3cub18CUB_300001_SM_10006detail4scan20DeviceScanInitKernelINS0_13ScanTileStateIyLb1EEEEEvT_i_param_0[8],
	.param .u32 _ZN3cub18CUB_300001_SM_10006detail4scan20DeviceScanInitKernelINS0_13ScanTileStateIyLb1EEEEEvT_i_param_1
)
{
	.reg .pred 	%p<5>;
	.reg .b32 	%r<7>;
	.reg .b64 	%rd<10>;

	ld.param.u64 	%rd2, [_ZN3cub18CUB_300001_SM_10006detail4scan20DeviceScanInitKernelINS0_13ScanTileStateIyLb1EEEEEvT_i_param_0];
	ld.param.u32 	%r4, [_ZN3cub18CUB_300001_SM_10006detail4scan20DeviceScanInitKernelINS0_13ScanTileStateIyLb1EEEEEvT_i_param_1];
	cvta.to.global.u64 	%rd1, %rd2;
	mov.u32 	%r1, %ctaid.x;
	mov.u32 	%r5, %ntid.x;
	mov.u32 	%r2, %tid.x;
	mad.lo.s32 	%r3, %r1, %r5, %r2;
	setp.ge.s32 	%p1, %r3, %r4;
	@%p1 bra 	$L__BB5_2;
	mul.wide.s32 	%rd3, %r3, 16;
	add.s64 	%rd4, %rd1, %rd3;
	mov.b64 	%rd5, 0;
	mov.b64 	%rd6, 99;
	st.global.v2.u64 	[%rd4+512], {%rd6, %rd5};
$L__BB5_2:
	setp.ne.s32 	%p2, %r1, 0;
	setp.gt.u32 	%p3, %r2, 31;
	or.pred  	%p4, %p2, %p3;
	@%p4 bra 	$L__BB5_4;
	mul.wide.u32 	%rd7, %r2, 16;
	add.s64 	%rd8, %rd1, %rd7;
	mov.b64 	%rd9, 0;
	st.global.v2.u64 	[%rd8], {%rd9, %rd9};
$L__BB5_4:
	ret;

}
	// .globl	_ZN3cub18CUB_300001_SM_10006detail4scan16DeviceScanKernelINS2_10policy_hubIyyyjN4cuda3std3__44plusIvEEE10Policy1000EN6thrust24THRUST_300001_SM_1000_NS6detail15normal_iteratorINSD_10device_ptrIyEEEESI_NS0_13ScanTileStateIyLb1EEES9_NS0_8NullTypeEjyLb0ESL_EEvT0_T1_T2_iT3_T4_T5_
.visible .entry _ZN3cub18CUB_300001_SM_10006detail4scan16DeviceScanKernelINS2_10policy_hubIyyyjN4cuda3std3__44plusIvEEE10Policy1000EN6thrust24THRUST_300001_SM_1000_NS6detail15normal_iteratorINSD_10device_ptrIyEEEESI_NS0_13ScanTileStateIyLb1EEES9_NS0_8NullTypeEjyLb0ESL_EEvT0_T1_T2_iT3_T4_T5_(
	.param .align 8 .b8 _ZN3cub18CUB_300001_SM_10006detail4scan16DeviceScanKernelINS2_10policy_hubIyyyjN4cuda3std3__44plusIvEEE10Policy1000EN6thrust24THRUST_300001_SM_1000_NS6detail15normal_iteratorINSD_10device_ptrIyEEEESI_NS0_13ScanTileStateIyLb1EEES9_NS0_8NullTypeEjyLb0ESL_EEvT0_T1_T2_iT3_T4_T5__param_0[8],
	.param .align 8 .b8 _ZN3cub18CUB_300001_SM_10006detail4scan16DeviceScanKernelINS2_10policy_hubIyyyjN4cuda3std3__44plusIvEEE10Policy1000EN6thrust24THRUST_300001_SM_1000_NS6detail15normal_iteratorINSD_10device_ptrIyEEEESI_NS0_13ScanTileStateIyLb1EEES9_NS0_8NullTypeEjyLb0ESL_EEvT0_T1_T2_iT3_T4_T5__param_1[8],
	.param .align 8 .b8 _ZN3cub18CUB_300001_SM_10006detail4scan16DeviceScanKernelINS2_10policy_hubIyyyjN4cuda3std3__44plusIvEEE10Policy1000EN6thrust24THRUST_300001_SM_1000_NS6detail15normal_iteratorINSD_10device_ptrIyEEEESI_NS0_13ScanTileStateIyLb1EEES9_NS0_8NullTypeEjyLb0ESL_EEvT0_T1_T2_iT3_T4_T5__param_2[8],
	.param .u32 _ZN3cub18CUB_300001_SM_10006detail4scan16DeviceScanKernelINS2_10policy_hubIyyyjN4cuda3std3__44plusIvEEE10Policy1000EN6thrust24THRUST_300001_SM_1000_NS6detail15normal_iteratorINSD_10device_ptrIyEEEESI_NS0_13ScanTileStateIyLb1EEES9_NS0_8NullTypeEjyLb0ESL_EEvT0_T1_T2_iT3_T4_T5__param_3,
	.param .align 1 .b8 _ZN3cub18CUB_300001_SM_10006detail4scan16DeviceScanKernelINS2_10policy_hubIyyyjN4cuda3std3__44plusIvEEE10Policy1000EN6thrust24THRUST_300001_SM_1000_NS6detail15normal_iteratorINSD_10device_ptrIyEEEESI_NS0_13ScanTileStateIyLb1EEES9_NS0_8NullTypeEjyLb0ESL_EEvT0_T1_T2_iT3_T4_T5__param_4[1],
	.param .align 1 .b8 _ZN3cub18CUB_300001_SM_10006detail4scan16DeviceScanKernelINS2_10policy_hubIyyyjN4cuda3std3__44plusIvEEE10Policy1000EN6thrust24THRUST_300001_SM_1000_NS6detail15normal_iteratorINSD_10device_ptrIyEEEESI_NS0_13ScanTileStateIyLb1EEES9_NS0_8NullTypeEjyLb0ESL_EEvT0_T1_T2_iT3_T4_T5__param_5[1],
	.param .u32 _ZN3cub18CUB_300001_SM_10006detail4scan16DeviceScanKernelINS2_10policy_hubIyyyjN4cuda3std3__44plusIvEEE10Policy1000EN6thrust24THRUST_300001_SM_1000_NS6detail15normal_iteratorINSD_10device_ptrIyEEEESI_NS0_13ScanTileStateIyLb1EEES9_NS0_8NullTypeEjyLb0ESL_EEvT0_T1_T2_iT3_T4_T5__param_6
)
.maxntid 416
{
	.reg .pred 	%p<142>;
	.reg .b32 	%r<560>;
	.reg .b64 	%rd<593>;
	// demoted variable
	.shared .align 16 .b8 _ZZN3cub18CUB_300001_SM_10006detail4scan16DeviceScanKernelINS2_10policy_hubIyyyjN4cuda3std3__44plusIvEEE10Policy1000EN6thrust24THRUST_300001_SM_1000_NS6detail15normal_iteratorINSD_10device_ptrIyEEEESI_NS0_13ScanTileStateIyLb1EEES9_NS0_8NullTypeEjyLb0ESL_EEvT0_T1_T2_iT3_T4_T5_E12temp_storage[36624];
	ld.param.u64 	%rd1, [_ZN3cub18CUB_300001_SM_10006detail4scan16DeviceScanKernelINS2_10policy_hubIyyyjN4cuda3std3__44plusIvEEE10Policy1000EN6thrust24THRUST_300001_SM_1000_NS6detail15normal_iteratorINSD_10device_ptrIyEEEESI_NS0_13ScanTileStateIyLb1EEES9_NS0_8NullTypeEjyLb0ESL_EEvT0_T1_T2_iT3_T4_T5__param_2];
	ld.param.u64 	%rd128, [_ZN3cub18CUB_300001_SM_10006detail4scan16DeviceScanKernelINS2_10policy_hubIyyyjN4cuda3std3__44plusIvEEE10Policy1000EN6thrust24THRUST_300001_SM_1000_NS6detail15normal_iteratorINSD_10device_ptrIyEEEESI_NS0_13ScanTileStateIyLb1EEES9_NS0_8NullTypeEjyLb0ESL_EEvT0_T1_T2_iT3_T4_T5__param_1];
	ld.param.u64 	%rd129, [_ZN3cub18CUB_300001_SM_10006detail4scan16DeviceScanKernelINS2_10policy_hubIyyyjN4cuda3std3__44plusIvEEE10Policy1000EN6thrust24THRUST_300001_SM_1000_NS6detail15normal_iteratorINSD_10device_ptrIyEEEESI_NS0_13ScanTileStateIyLb1EEES9_NS0_8NullTypeEjyLb0ESL_EEvT0_T1_T2_iT3_T4_T5__param_0];
	ld.param.u32 	%r47, [_ZN3cub18CUB_300001_SM_10006detail4scan16DeviceScanKernelINS2_10policy_hubIyyyjN4cuda3std3__44plusIvEEE10Policy1000EN6thrust24THRUST_300001_SM_1000_NS6detail15normal_iteratorINSD_10device_ptrIyEEEESI_NS0_13ScanTileStateIyLb1EEES9_NS0_8NullTypeEjyLb0ESL_EEvT0_T1_T2_iT3_T4_T5__param_3];
	ld.param.u32 	%r48, [_ZN3cub18CUB_300001_SM_10006detail4scan16DeviceScanKernelINS2_10policy_hubIyyyjN4cuda3std3__44plusIvEEE10Policy1000EN6thrust24THRUST_300001_SM_1000_NS6detail15normal_iteratorINSD_10device_ptrIyEEEESI_NS0_13ScanTileStateIyLb1EEES9_NS0_8NullTypeEjyLb0ESL_EEvT0_T1_T2_iT3_T4_T5__param_6];
	cvta.to.global.u64 	%rd2, %rd129;
	cvta.to.global.u64 	%rd3, %rd128;
	mov.u32 	%r49, %ctaid.x;
	add.s32 	%r546, %r47, %r49;
	mul.lo.s32 	%r2, %r546, 4576;
	sub.s32 	%r3, %r48, %r2;
	setp.lt.u32 	%p1, %r3, 4577;
	@%p1 bra 	$L__BB6_26;
	cvt.u64.u32 	%rd339, %r2;
	mov.u32 	%r4, %tid.x;
	and.b32  	%r333, %r4, 31;
	and.b32  	%r334, %r4, 992;
	mul.lo.s32 	%r335, %r334, 11;
	or.b32  	%r336, %r335, %r333;
	cvt.u64.u32 	%rd340, %r336;
	add.s64 	%rd341, %rd340, %rd339;
	shl.b64 	%rd342, %rd341, 3;
	add.s64 	%rd343, %rd2, %rd342;
	ld.global.u64 	%rd344, [%rd343];
	ld.global.u64 	%rd345, [%rd343+256];
	ld.global.u64 	%rd346, [%rd343+512];
	ld.global.u64 	%rd347, [%rd343+768];
	ld.global.u64 	%rd348, [%rd343+1024];
	ld.global.u64 	%rd349, [%rd343+1280];
	ld.global.u64 	%rd350, [%rd343+1536];
	ld.global.u64 	%rd351, [%rd343+1792];
	ld.global.u64 	%rd352, [%rd343+2048];
	ld.global.u64 	%rd353, [%rd343+2304];
	ld.global.u64 	%rd354, [%rd343+2560];
	// begin inline asm
	mov.u32 %r332, %laneid;
	// end inline asm
	shr.u32 	%r6, %r4, 5;
	mad.lo.s32 	%r337, %r6, 352, %r332;
	shl.b32 	%r338, %r337, 3;
	mov.u32 	%r339, _ZZN3cub18CUB_300001_SM_10006detail4scan16DeviceScanKernelINS2_10policy_hubIyyyjN4cuda3std3__44plusIvEEE10Policy1000EN6thrust24THRUST_300001_SM_1000_NS6detail15normal_iteratorINSD_10device_ptrIyEEEESI_NS0_13ScanTileStateIyLb1EEES9_NS0_8NullTypeEjyLb0ESL_EEvT0_T1_T2_iT3_T4_T5_E12temp_storage;
	add.s32 	%r7, %r339, %r338;
	st.shared.u64 	[%r7], %rd344;
	st.shared.u64 	[%r7+256], %rd345;
	st.shared.u64 	[%r7+512], %rd346;
	st.shared.u64 	[%r7+768], %rd347;
	st.shared.u64 	[%r7+1024], %rd348;
	st.shared.u64 	[%r7+1280], %rd349;
	st.shared.u64 	[%r7+1536], %rd350;
	st.shared.u64 	[%r7+1792], %rd351;
	st.shared.u64 	[%r7+2048], %rd352;
	st.shared.u64 	[%r7+2304], %rd353;
	st.shared.u64 	[%r7+2560], %rd354;
	bar.warp.sync 	-1;
	mad.lo.s32 	%r8, %r332, 80, %r7;
	ld.shared.u64 	%rd4, [%r8];
	ld.shared.u64 	%rd5, [%r8+8];
	ld.shared.u64 	%rd6, [%r8+16];
	ld.shared.u64 	%rd7, [%r8+24];
	ld.shared.u64 	%rd8, [%r8+32];
	ld.shared.u64 	%rd9, [%r8+40];
	ld.shared.u64 	%rd10, [%r8+48];
	ld.shared.u64 	%rd11, [%r8+56];
	ld.shared.u64 	%rd12, [%r8+64];
	ld.shared.u64 	%rd13, [%r8+72];
	ld.shared.u64 	%rd14, [%r8+80];
	bar.sync 	0;
	setp.ne.s32 	%p84, %r546, 0;
	@%p84 bra 	$L__BB6_6;
	add.s64 	%rd489, %rd5, %rd4;
	add.s64 	%rd490, %rd6, %rd489;
	add.s64 	%rd491, %rd7, %rd490;
	add.s64 	%rd492, %rd8, %rd491;
	add.s64 	%rd493, %rd9, %rd492;
	add.s64 	%rd494, %rd10, %rd493;
	add.s64 	%rd495, %rd11, %rd494;
	add.s64 	%rd496, %rd12, %rd495;
	add.s64 	%rd497, %rd13, %rd496;
	add.s64 	%rd476, %rd14, %rd497;
	mov.b32 	%r512, 1;
	mov.b32 	%r525, 0;
	mov.b32 	%r526, -1;
	// begin inline asm
	{  .reg .u64 r0;  .reg .u32 lo;  .reg .u32 hi;  .reg .pred p;  mov.b64 {lo, hi}, %rd476;  shfl.sync.up.b32 lo|p, lo, %r512, %r525, %r526;  shfl.sync.up.b32 hi|p, hi, %r512, %r525, %r526;  mov.b64 r0, {lo, hi};  @p add.u64 r0, r0, %rd476;  mov.u64 %rd474, r0;}
	// end inline asm
	mov.b32 	%r515, 2;
	// begin inline asm
	{  .reg .u64 r0;  .reg .u32 lo;  .reg .u32 hi;  .reg .pred p;  mov.b64 {lo, hi}, %rd474;  shfl.sync.up.b32 lo|p, lo, %r515, %r525, %r526;  shfl.sync.up.b32 hi|p, hi, %r515, %r525, %r526;  mov.b64 r0, {lo, hi};  @p add.u64 r0, r0, %rd474;  mov.u64 %rd477, r0;}
	// end inline asm
	mov.b32 	%r518, 4;
	// begin inline asm
	{  .reg .u64 r0;  .reg .u32 lo;  .reg .u32 hi;  .reg .pred p;  mov.b64 {lo, hi}, %rd477;  shfl.sync.up.b32 lo|p, lo, %r518, %r525, %r526;  shfl.sync.up.b32 hi|p, hi, %r518, %r525, %r526;  mov.b64 r0, {lo, hi};  @p add.u64 r0, r0, %rd477;  mov.u64 %rd480, r0;}
	// end inline asm
	mov.b32 	%r521, 8;
	// begin inline asm
	{  .reg .u64 r0;  .reg .u32 lo;  .reg .u32 hi;  .reg .pred p;  mov.b64 {lo, hi}, %rd480;  shfl.sync.up.b32 lo|p, lo, %r521, %r525, %r526;  shfl.sync.up.b32 hi|p, hi, %r521, %r525, %r526;  mov.b64 r0, {lo, hi};  @p add.u64 r0, r0, %rd480;  mov.u64 %rd483, r0;}
	// end inline asm
	mov.b32 	%r524, 16;
	// begin inline asm
	{  .reg .u64 r0;  .reg .u32 lo;  .reg .u32 hi;  .reg .pred p;  mov.b64 {lo, hi}, %rd483;  shfl.sync.up.b32 lo|p, lo, %r524, %r525, %r526;  shfl.sync.up.b32 hi|p, hi, %r524, %r525, %r526;  mov.b64 r0, {lo, hi};  @p add.u64 r0, r0, %rd483;  mov.u64 %rd486, r0;}
	// end inline asm
	setp.ne.s32 	%p127, %r332, 31;
	@%p127 bra 	$L__BB6_4;
	shl.b32 	%r527, %r6, 3;
	add.s32 	%r529, %r339, %r527;
	st.shared.u64 	[%r529+32], %rd486;
$L__BB6_4:
	sub.s64 	%rd498, %rd486, %rd476;
	bar.sync 	0;
	ld.shared.v2.u64 	{%rd499, %rd500}, [_ZZN3cub18CUB_300001_SM_10006detail4scan16DeviceScanKernelINS2_10policy_hubIyyyjN4cuda3std3__44plusIvEEE10Policy1000EN6thrust24THRUST_300001_SM_1000_NS6detail15normal_iteratorINSD_10device_ptrIyEEEESI_NS0_13ScanTileStateIyLb1EEES9_NS0_8NullTypeEjyLb0ESL_EEvT0_T1_T2_iT3_T4_T5_E12temp_storage+32];
	add.s64 	%rd501, %rd500, %rd499;
	setp.eq.s32 	%p128, %r6, 2;
	selp.b64 	%rd502, %rd501, %rd499, %p128;
	ld.shared.v2.u64 	{%rd503, %rd504}, [_ZZN3cub18CUB_300001_SM_10006detail4scan16DeviceScanKernelINS2_10policy_hubIyyyjN4cuda3std3__44plusIvEEE10Policy1000EN6thrust24THRUST_300001_SM_1000_NS6detail15normal_iteratorINSD_10device_ptrIyEEEESI_NS0_13ScanTileStateIyLb1EEES9_NS0_8NullTypeEjyLb0ESL_EEvT0_T1_T2_iT3_T4_T5_E12temp_storage+48];
	add.s64 	%rd505, %rd501, %rd503;
	setp.eq.s32 	%p129, %r6, 3;
	selp.b64 	%rd506, %rd505, %rd502, %p129;
	add.s64 	%rd507, %rd505, %rd504;
	setp.eq.s32 	%p130, %r6, 4;
	selp.b64 	%rd508, %rd507, %rd506, %p130;
	ld.shared.v2.u64 	{%rd509, %rd510}, [_ZZN3cub18CUB_300001_SM_10006detail4scan16DeviceScanKernelINS2_10policy_hubIyyyjN4cuda3std3__44plusIvEEE10Policy1000EN6thrust24THRUST_300001_SM_1000_NS6detail15normal_iteratorINSD_10device_ptrIyEEEESI_NS0_13ScanTileStateIyLb1EEES9_NS0_8NullTypeEjyLb0ESL_EEvT0_T1_T2_iT3_T4_T5_E12temp_storage+64];
	add.s64 	%rd511, %rd507, %rd509;
	setp.eq.s32 	%p131, %r6, 5;
	selp.b64 	%rd512, %rd511, %rd508, %p131;
	add.s64 	%rd513, %rd511, %rd510;
	setp.eq.s32 	%p132, %r6, 6;
	selp.b64 	%rd514, %rd513, %rd512, %p132;
	ld.shared.v2.u64 	{%rd515, %rd516}, [_ZZN3cub18CUB_300001_SM_10006detail4scan16DeviceScanKernelINS2_10policy_hubIyyyjN4cuda3std3__44plusIvEEE10Policy1000EN6thrust24THRUST_300001_SM_1000_NS6detail15normal_iteratorINSD_10device_ptrIyEEEESI_NS0_13ScanTileStateIyLb1EEES9_NS0_8NullTypeEjyLb0ESL_EEvT0_T1_T2_iT3_T4_T5_E12temp_storage+80];
	add.s64 	%rd517, %rd513, %rd515;
	setp.eq.s32 	%p133, %r6, 7;
	selp.b64 	%rd518, %rd517, %rd514, %p133;
	add.s64 	%rd519, %rd517, %rd516;
	setp.eq.s32 	%p134, %r6, 8;
	selp.b64 	%rd520, %rd519, %rd518, %p134;
	ld.shared.v2.u64 	{%rd521, %rd522}, [_ZZN3cub18CUB_300001_SM_10006detail4scan16DeviceScanKernelINS2_10policy_hubIyyyjN4cuda3std3__44plusIvEEE10Policy1000EN6thrust24THRUST_300001_SM_1000_NS6detail15normal_iteratorINSD_10device_ptrIyEEEESI_NS0_13ScanTileStateIyLb1EEES9_NS0_8NullTypeEjyLb0ESL_EEvT0_T1_T2_iT3_T4_T5_E12temp_storage+96];
	add.s64 	%rd523, %rd519, %rd521;
	setp.eq.s32 	%p135, %r6, 9;
	selp.b64 	%rd524, %rd523, %rd520, %p135;
	add.s64 	%rd525, %rd523, %rd522;
	setp.eq.s32 	%p136, %r6, 10;
	selp.b64 	%rd526, %rd525, %rd524, %p136;
	ld.shared.v2.u64 	{%rd527, %rd528}, [_ZZN3cub18CUB_300001_SM_10006detail4scan16DeviceScanKernelINS2_10policy_hubIyyyjN4cuda3std3__44plusIvEEE10Policy1000EN6thrust24THRUST_300001_SM_1000_NS6detail15normal_iteratorINSD_10device_ptrIyEEEESI_NS0_13ScanTileStateIyLb1EEES9_NS0_8NullTypeEjyLb0ESL_EEvT0_T1_T2_iT3_T4_T5_E12temp_storage+112];
	add.s64 	%rd529, %rd525, %rd527;
	setp.eq.s32 	%p137, %r6, 11;
	selp.b64 	%rd530, %rd529, %rd526, %p137;
	add.s64 	%rd17, %rd529, %rd528;
	setp.eq.s32 	%p138, %r6, 12;
	selp.b64 	%rd531, %rd17, %rd530, %p138;
	setp.lt.u32 	%p139, %r4, 32;
	setp.eq.s32 	%p140, %r332, 0;
	selp.b64 	%rd532, 0, %rd498, %p140;
	add.s64 	%rd533, %rd531, %rd532;
	selp.b64 	%rd573, %rd498, %rd533, %p139;
	setp.ne.s32 	%p141, %r4, 0;
	@%p141 bra 	$L__BB6_25;
	ld.shared.u64 	%rd538, [_ZZN3cub18CUB_300001_SM_10006detail4scan16DeviceScanKernelINS2_10policy_hubIyyyjN4cuda3std3__44plusIvEEE10Policy1000EN6thrust24THRUST_300001_SM_1000_NS6detail15normal_iteratorINSD_10device_ptrIyEEEESI_NS0_13ScanTileStateIyLb1EEES9_NS0_8NullTypeEjyLb0ESL_EEvT0_T1_T2_iT3_T4_T5_E12temp_storage+128];
	add.s64 	%rd534, %rd1, 512;
	add.s64 	%rd536, %rd17, %rd538;
	mov.b64 	%rd535, 101;
	// begin inline asm
	st.relaxed.gpu.v2.u64 [%rd534], {%rd535, %rd536};
	// end inline asm
	mov.b64 	%rd573, 0;
	bra.uni 	$L__BB6_25;
$L__BB6_6:
	add.s64 	%rd370, %rd5, %rd4;
	add.s64 	%rd371, %rd6, %rd370;
	add.s64 	%rd372, %rd7, %rd371;
	add.s64 	%rd373, %rd8, %rd372;
	add.s64 	%rd374, %rd9, %rd373;
	add.s64 	%rd375, %rd10, %rd374;
	add.s64 	%rd376, %rd11, %rd375;
	add.s64 	%rd377, %rd12, %rd376;
	add.s64 	%rd378, %rd13, %rd377;
	add.s64 	%rd357, %rd14, %rd378;
	mov.b32 	%r340, 1;
	mov.b32 	%r353, 0;
	mov.b32 	%r354, -1;
	// begin inline asm
	{  .reg .u64 r0;  .reg .u32 lo;  .reg .u32 hi;  .reg .pred p;  mov.b64 {lo, hi}, %rd357;  shfl.sync.up.b32 lo|p, lo, %r340, %r353, %r354;  shfl.sync.up.b32 hi|p, hi, %r340, %r353, %r354;  mov.b64 r0, {lo, hi};  @p add.u64 r0, r0, %rd357;  mov.u64 %rd355, r0;}
	// end inline asm
	mov.b32 	%r343, 2;
	// begin inline asm
	{  .reg .u64 r0;  .reg .u32 lo;  .reg .u32 hi;  .reg .pred p;  mov.b64 {lo, hi}, %rd355;  shfl.sync.up.b32 lo|p, lo, %r343, %r353, %r354;  shfl.sync.up.b32 hi|p, hi, %r343, %r353, %r354;  mov.b64 r0, {lo, hi};  @p add.u64 r0, r0, %rd355;  mov.u64 %rd358, r0;}
	// end inline asm
	mov.b32 	%r346, 4;
	// begin inline asm
	{  .reg .u64 r0;  .reg .u32 lo;  .reg .u32 hi;  .reg .pred p;  mov.b64 {lo, hi}, %rd358;  shfl.sync.up.b32 lo|p, lo, %r346, %r353, %r354;  shfl.sync.up.b32 hi|p, hi, %r346, %r353, %r354;  mov.b64 r0, {lo, hi};  @p add.u64 r0, r0, %rd358;  mov.u64 %rd361, r0;}
	// end inline asm
	mov.b32 	%r349, 8;
	// begin inline asm
	{  .reg .u64 r0;  .reg .u32 lo;  .reg .u32 hi;  .reg .pred p;  mov.b64 {lo, hi}, %rd361;  shfl.sync.up.b32 lo|p, lo, %r349, %r353, %r354;  shfl.sync.up.b32 hi|p, hi, %r349, %r353, %r354;  mov.b64 r0, {lo, hi};  @p add.u64 r0, r0, %rd361;  mov.u64 %rd364, r0;}
	// end inline asm
	mov.b32 	%r352, 16;
	// begin inline asm
	{  .reg .u64 r0;  .reg .u32 lo;  .reg .u32 hi;  .reg .pred p;  mov.b64 {lo, hi}, %rd364;  shfl.sync.up.b32 lo|p, lo, %r352, %r353, %r354;  shfl.sync.up.b32 hi|p, hi, %r352, %r353, %r354;  mov.b64 r0, {lo, hi};  @p add.u64 r0, r0, %rd364;  mov.u64 %rd367, r0;}
	// end inline asm
	setp.ne.s32 	%p85, %r332, 31;
	@%p85 bra 	$L__BB6_8;
	shl.b32 	%r355, %r6, 3;
	add.s32 	%r357, %r339, %r355;
	st.shared.u64 	[%r357+32], %rd367;
$L__BB6_8:
	sub.s64 	%rd379, %rd367, %rd357;
	bar.sync 	0;
	ld.shared.v2.u64 	{%rd380, %rd381}, [_ZZN3cub18CUB_300001_SM_10006detail4scan16DeviceScanKernelINS2_10policy_hubIyyyjN4cuda3std3__44plusIvEEE10Policy1000EN6thrust24THRUST_300001_SM_1000_NS6detail15normal_iteratorINSD_10device_ptrIyEEEESI_NS0_13ScanTileStateIyLb1EEES9_NS0_8NullTypeEjyLb0ESL_EEvT0_T1_T2_iT3_T4_T5_E12temp_storage+32];
	add.s64 	%rd382, %rd381, %rd380;
	setp.eq.s32 	%p86, %r6, 2;
	selp.b64 	%rd383, %rd382, %rd380, %p86;
	ld.shared.v2.u64 	{%rd384, %rd385}, [_ZZN3cub18CUB_300001_SM_10006detail4scan16DeviceScanKernelINS2_10policy_hubIyyyjN4cuda3std3__44plusIvEEE10Policy1000EN6thrust24THRUST_300001_SM_1000_NS6detail15normal_iteratorINSD_10device_ptrIyEEEESI_NS0_13ScanTileStateIyLb1EEES9_NS0_8NullTypeEjyLb0ESL_EEvT0_T1_T2_iT3_T4_T5_E12temp_storage+48];
	add.s64 	%rd386, %rd382, %rd384;
	setp.eq.s32 	%p87, %r6, 3;
	selp.b64 	%rd387, %rd386, %rd383, %p87;
	add.s64 	%rd388, %rd386, %rd385;
	setp.eq.s32 	%p88, %r6, 4;
	selp.b64 	%rd389, %rd388, %rd387, %p88;
	ld.shared.v2.u64 	{%rd390, %rd391}, [_ZZN3cub18CUB_300001_SM_10006detail4scan16DeviceScanKernelINS2_10policy_hubIyyyjN4cuda3std3__44plusIvEEE10Policy1000EN6thrust24THRUST_300001_SM_1000_NS6detail15normal_iteratorINSD_10device_ptrIyEEEESI_NS0_13ScanTileStateIyLb1EEES9_NS0_8NullTypeEjyLb0ESL_EEvT0_T1_T2_iT3_T4_T5_E12temp_storage+64];
	add.s64 	%rd392, %rd388, %rd390;
	setp.eq.s32 	%p89, %r6, 5;
	selp.b64 	%rd393, %rd392, %rd389, %p89;
	add.s64 	%rd394, %rd392, %rd391;
	setp.eq.s32 	%p90, %r6, 6;
	selp.b64 	%rd395, %rd394, %rd393, %p90;
	ld.shared.v2.u64 	{%rd396, %rd397}, [_ZZN3cub18CUB_300001_SM_10006detail4scan16DeviceScanKernelINS2_10policy_hubIyyyjN4cuda3std3__44plusIvEEE10Policy1000EN6thrust24THRUST_300001_SM_1000_NS6detail15normal_iteratorINSD_10device_ptrIyEEEESI_NS0_13ScanTileStateIyLb1EEES9_NS0_8NullTypeEjyLb0ESL_EEvT0_T1_T2_iT3_T4_T5_E12temp_storage+80];
	add.s64 	%rd398, %rd394, %rd396;
	setp.eq.s32 	%p91, %r6, 7;
	selp.b64 	%rd399, %rd398, %rd395, %p91;
	add.s64 	%rd400, %rd398, %rd397;
	setp.eq.s32 	%p92, %r6, 8;
	selp.b64 	%rd401, %rd400, %rd399, %p92;
	ld.shared.v2.u64 	{%rd402, %rd403}, [_ZZN3cub18CUB_300001_SM_10006detail4scan16DeviceScanKernelINS2_10policy_hubIyyyjN4cuda3std3__44plusIvEEE10Policy1000EN6thrust24THRUST_300001_SM_1000_NS6detail15normal_iteratorINSD_10device_ptrIyEEEESI_NS0_13ScanTileStateIyLb1EEES9_NS0_8NullTypeEjyLb0ESL_EEvT0_T1_T2_iT3_T4_T5_E12temp_storage+96];
	add.s64 	%rd404, %rd400, %rd402;
	setp.eq.s32 	%p93, %r6, 9;
	selp.b64 	%rd405, %rd404, %rd401, %p93;
	add.s64 	%rd406, %rd404, %rd403;
	setp.eq.s32 	%p94, %r6, 10;
	selp.b64 	%rd407, %rd406, %rd405, %p94;
	ld.shared.v2.u64 	{%rd408, %rd409}, [_ZZN3cub18CUB_300001_SM_10006detail4scan16DeviceScanKernelINS2_10policy_hubIyyyjN4cuda3std3__44plusIvEEE10Policy1000EN6thrust24THRUST_300001_SM_1000_NS6detail15normal_iteratorINSD_10device_ptrIyEEEESI_NS0_13ScanTileStateIyLb1EEES9_NS0_8NullTypeEjyLb0ESL_EEvT0_T1_T2_iT3_T4_T5_E12temp_storage+112];
	add.s64 	%rd410, %rd406, %rd408;
	setp.eq.s32 	%p95, %r6, 11;
	selp.b64 	%rd411, %rd410, %rd407, %p95;
	add.s64 	%rd412, %rd410, %rd409;
	setp.eq.s32 	%p96, %r6, 12;
	selp.b64 	%rd413, %rd412, %rd411, %p96;
	ld.shared.u64 	%rd414, [_ZZN3cub18CUB_300001_SM_10006detail4scan16DeviceScanKernelINS2_10policy_hubIyyyjN4cuda3std3__44plusIvEEE10Policy1000EN6thrust24THRUST_300001_SM_1000_NS6detail15normal_iteratorINSD_10device_ptrIyEEEESI_NS0_13ScanTileStateIyLb1EEES9_NS0_8NullTypeEjyLb0ESL_EEvT0_T1_T2_iT3_T4_T5_E12temp_storage+128];
	add.s64 	%rd21, %rd412, %rd414;
	setp.gt.u32 	%p97, %r4, 31;
	setp.lt.u32 	%p98, %r4, 32;
	setp.eq.s32 	%p99, %r332, 0;
	selp.b64 	%rd415, 0, %rd379, %p99;
	add.s64 	%rd572, %rd413, %rd415;
	selp.b64 	%rd23, %rd379, %rd572, %p98;
	@%p97 bra 	$L__BB6_24;
	setp.ne.s32 	%p100, %r4, 0;
	mul.wide.s32 	%rd416, %r546, 16;
	add.s64 	%rd24, %rd1, %rd416;
	@%p100 bra 	$L__BB6_11;
	st.shared.u64 	[_ZZN3cub18CUB_300001_SM_10006detail4scan16DeviceScanKernelINS2_10policy_hubIyyyjN4cuda3std3__44plusIvEEE10Policy1000EN6thrust24THRUST_300001_SM_1000_NS6detail15normal_iteratorINSD_10device_ptrIyEEEESI_NS0_13ScanTileStateIyLb1EEES9_NS0_8NullTypeEjyLb0ESL_EEvT0_T1_T2_iT3_T4_T5_E12temp_storage+24], %rd21;
	add.s64 	%rd417, %rd24, 512;
	mov.b64 	%rd418, 100;
	// begin inline asm
	st.relaxed.gpu.v2.u64 [%rd417], {%rd418, %rd21};
	// end inline asm
$L__BB6_11:
	not.b32 	%r361, %r4;
	add.s32 	%r362, %r546, %r361;
	mov.b32 	%r358, 710;
	// begin inline asm
	nanosleep.u32 %r358;
	// end inline asm
	mul.wide.s32 	%rd423, %r362, 16;
	add.s64 	%rd424, %rd1, %rd423;
	add.s64 	%rd422, %rd424, 512;
	// begin inline asm
	ld.relaxed.gpu.v2.u64 {%rd570, %rd567}, [%rd422];
	// end inline asm
	mov.b32 	%r547, 386;
$L__BB6_12:
	setp.eq.s64 	%p101, %rd570, 99;
	mov.b32 	%r363, -1;
	vote.sync.any.pred 	%p102, %p101, %r363;
	not.pred 	%p103, %p102;
	@%p103 bra 	$L__BB6_14;
	ld.param.u32 	%r543, [_ZN3cub18CUB_300001_SM_10006detail4scan16DeviceScanKernelINS2_10policy_hubIyyyjN4cuda3std3__44plusIvEEE10Policy1000EN6thrust24THRUST_300001_SM_1000_NS6detail15normal_iteratorINSD_10device_ptrIyEEEESI_NS0_13ScanTileStateIyLb1EEES9_NS0_8NullTypeEjyLb0ESL_EEvT0_T1_T2_iT3_T4_T5__param_3];
	shr.u32 	%r12, %r547, 1;
	mul.lo.s32 	%r503, %r546, 16807;
	and.b32  	%r546, %r503, 2147483647;
	sub.s32 	%r504, %r547, %r12;
	add.s32 	%r505, %r504, 1;
	rem.u32 	%r506, %r546, %r505;
	add.s32 	%r502, %r506, %r12;
	// begin inline asm
	nanosleep.u32 %r502;
	// end inline asm
	add.s32 	%r508, %r543, %r49;
	add.s32 	%r511, %r508, %r361;
	mul.wide.s32 	%rd472, %r511, 16;
	add.s64 	%rd473, %rd1, %rd472;
	add.s64 	%rd471, %rd473, 512;
	// begin inline asm
	ld.relaxed.gpu.v2.u64 {%rd570, %rd567}, [%rd471];
	// end inline asm
	mov.u32 	%r547, %r12;
	bra.uni 	$L__BB6_12;
$L__BB6_14:
	ld.param.u32 	%r542, [_ZN3cub18CUB_300001_SM_10006detail4scan16DeviceScanKernelINS2_10policy_hubIyyyjN4cuda3std3__44plusIvEEE10Policy1000EN6thrust24THRUST_300001_SM_1000_NS6detail15normal_iteratorINSD_10device_ptrIyEEEESI_NS0_13ScanTileStateIyLb1EEES9_NS0_8NullTypeEjyLb0ESL_EEvT0_T1_T2_iT3_T4_T5__param_3];
	add.s32 	%r418, %r542, %r49;
	not.b32 	%r420, %r4;
	add.s32 	%r550, %r418, %r420;
	setp.eq.s64 	%p104, %rd570, 101;
	mov.b32 	%r415, -1;
	vote.sync.ballot.b32 	%r421, %p104, %r415;
	// begin inline asm
	mov.u32 %r365, %lanemask_ge;
	// end inline asm
	and.b32  	%r422, %r421, %r365;
	or.b32  	%r423, %r422, -2147483648;
	add.s32 	%r424, %r423, -1;
	not.b32 	%r425, %r423;
	and.b32  	%r426, %r425, %r424;
	popc.b32 	%r369, %r426;
	mov.b64 	{%r367, %r372}, %rd567;
	mov.b32 	%r373, 1;
	// begin inline asm
	shfl.sync.down.b32 %r366, %r367, %r373, %r369, %r415;
	// end inline asm
	// begin inline asm
	shfl.sync.down.b32 %r371, %r372, %r373, %r369, %r415;
	// end inline asm
	mov.b64 	%rd425, {%r366, %r371};
	setp.lt.s32 	%p106, %r332, %r369;
	selp.b64 	%rd426, %rd425, 0, %p106;
	add.s64 	%rd427, %rd426, %rd567;
	mov.b64 	{%r377, %r382}, %rd427;
	mov.b32 	%r383, 2;
	// begin inline asm
	shfl.sync.down.b32 %r376, %r377, %r383, %r369, %r415;
	// end inline asm
	// begin inline asm
	shfl.sync.down.b32 %r381, %r382, %r383, %r369, %r415;
	// end inline asm
	mov.b64 	%rd428, {%r376, %r381};
	add.s32 	%r427, %r332, 2;
	setp.gt.s32 	%p107, %r427, %r369;
	selp.b64 	%rd429, 0, %rd428, %p107;
	add.s64 	%rd430, %rd429, %rd427;
	mov.b64 	{%r387, %r392}, %rd430;
	mov.b32 	%r393, 4;
	// begin inline asm
	shfl.sync.down.b32 %r386, %r387, %r393, %r369, %r415;
	// end inline asm
	// begin inline asm
	shfl.sync.down.b32 %r391, %r392, %r393, %r369, %r415;
	// end inline asm
	mov.b64 	%rd431, {%r386, %r391};
	add.s32 	%r428, %r332, 4;
	setp.gt.s32 	%p108, %r428, %r369;
	selp.b64 	%rd432, 0, %rd431, %p108;
	add.s64 	%rd433, %rd432, %rd430;
	mov.b64 	{%r397, %r402}, %rd433;
	mov.b32 	%r403, 8;
	// begin inline asm
	shfl.sync.down.b32 %r396, %r397, %r403, %r369, %r415;
	// end inline asm
	// begin inline asm
	shfl.sync.down.b32 %r401, %r402, %r403, %r369, %r415;
	// end inline asm
	mov.b64 	%rd434, {%r396, %r401};
	add.s32 	%r429, %r332, 8;
	setp.gt.s32 	%p109, %r429, %r369;
	selp.b64 	%rd435, 0, %rd434, %p109;
	add.s64 	%rd436, %rd435, %rd433;
	mov.b64 	{%r407, %r412}, %rd436;
	mov.b32 	%r413, 16;
	// begin inline asm
	shfl.sync.down.b32 %r406, %r407, %r413, %r369, %r415;
	// end inline asm
	// begin inline asm
	shfl.sync.down.b32 %r411, %r412, %r413, %r369, %r415;
	// end inline asm
	mov.b64 	%rd437, {%r406, %r411};
	add.s32 	%r430, %r332, 16;
	setp.gt.s32 	%p110, %r430, %r369;
	selp.b64 	%rd438, 0, %rd437, %p110;
	add.s64 	%rd569, %rd438, %rd436;
	add.s64 	%rd34, %rd1, 512;
	mov.b32 	%r548, 386;
$L__BB6_15:
	setp.ne.s64 	%p111, %rd570, 101;
	mov.b32 	%r431, -1;
	vote.sync.all.pred 	%p112, %p111, %r431;
	not.pred 	%p113, %p112;
	@%p113 bra 	$L__BB6_20;
	shr.u32 	%r548, %r548, 1;
	mul.wide.s32 	%rd447, %r550, 16;
	add.s64 	%rd448, %rd34, %rd447;
	add.s64 	%rd446, %rd448, -512;
	// begin inline asm
	ld.relaxed.gpu.v2.u64 {%rd570, %rd571}, [%rd446];
	// end inline asm
	mov.u32 	%r552, %r548;
$L__BB6_17:
	setp.eq.s64 	%p117, %rd570, 99;
	mov.b32 	%r435, -1;
	vote.sync.any.pred 	%p118, %p117, %r435;
	not.pred 	%p119, %p118;
	@%p119 bra 	$L__BB6_19;
	shr.u32 	%r22, %r552, 1;
	mul.lo.s32 	%r498, %r546, 16807;
	and.b32  	%r546, %r498, 2147483647;
	sub.s32 	%r499, %r552, %r22;
	add.s32 	%r500, %r499, 1;
	rem.u32 	%r501, %r546, %r500;
	add.s32 	%r497, %r501, %r22;
	// begin inline asm
	nanosleep.u32 %r497;
	// end inline asm
	mul.wide.s32 	%rd467, %r550, 16;
	add.s64 	%rd468, %rd34, %rd467;
	add.s64 	%rd466, %rd468, -512;
	// begin inline asm
	ld.relaxed.gpu.v2.u64 {%rd570, %rd571}, [%rd466];
	// end inline asm
	mov.u32 	%r552, %r22;
	bra.uni 	$L__BB6_17;
$L__BB6_19:
	setp.eq.s64 	%p120, %rd570, 101;
	mov.b32 	%r486, -1;
	vote.sync.ballot.b32 	%r487, %p120, %r486;
	and.b32  	%r488, %r487, %r365;
	or.b32  	%r489, %r488, -2147483648;
	add.s32 	%r490, %r489, -1;
	not.b32 	%r491, %r489;
	and.b32  	%r492, %r491, %r490;
	popc.b32 	%r440, %r492;
	mov.b64 	{%r438, %r443}, %rd571;
	mov.b32 	%r444, 1;
	// begin inline asm
	shfl.sync.down.b32 %r437, %r438, %r444, %r440, %r486;
	// end inline asm
	// begin inline asm
	shfl.sync.down.b32 %r442, %r443, %r444, %r440, %r486;
	// end inline asm
	mov.b64 	%rd449, {%r437, %r442};
	setp.lt.s32 	%p122, %r332, %r440;
	selp.b64 	%rd450, %rd449, 0, %p122;
	add.s64 	%rd451, %rd450, %rd571;
	mov.b64 	{%r448, %r453}, %rd451;
	mov.b32 	%r454, 2;
	// begin inline asm
	shfl.sync.down.b32 %r447, %r448, %r454, %r440, %r486;
	// end inline asm
	// begin inline asm
	shfl.sync.down.b32 %r452, %r453, %r454, %r440, %r486;
	// end inline asm
	mov.b64 	%rd452, {%r447, %r452};
	add.s32 	%r493, %r332, 2;
	setp.gt.s32 	%p123, %r493, %r440;
	selp.b64 	%rd453, 0, %rd452, %p123;
	add.s64 	%rd454, %rd451, %rd453;
	mov.b64 	{%r458, %r463}, %rd454;
	mov.b32 	%r464, 4;
	// begin inline asm
	shfl.sync.down.b32 %r457, %r458, %r464, %r440, %r486;
	// end inline asm
	// begin inline asm
	shfl.sync.down.b32 %r462, %r463, %r464, %r440, %r486;
	// end inline asm
	mov.b64 	%rd455, {%r457, %r462};
	add.s32 	%r494, %r332, 4;
	setp.gt.s32 	%p124, %r494, %r440;
	selp.b64 	%rd456, 0, %rd455, %p124;
	add.s64 	%rd457, %rd456, %rd454;
	mov.b64 	{%r468, %r473}, %rd457;
	mov.b32 	%r474, 8;
	// begin inline asm
	shfl.sync.down.b32 %r467, %r468, %r474, %r440, %r486;
	// end inline asm
	// begin inline asm
	shfl.sync.down.b32 %r472, %r473, %r474, %r440, %r486;
	// end inline asm
	mov.b64 	%rd458, {%r467, %r472};
	add.s32 	%r495, %r332, 8;
	setp.gt.s32 	%p125, %r495, %r440;
	selp.b64 	%rd459, 0, %rd458, %p125;
	add.s64 	%rd460, %rd459, %rd457;
	mov.b64 	{%r478, %r483}, %rd460;
	mov.b32 	%r484, 16;
	// begin inline asm
	shfl.sync.down.b32 %r477, %r478, %r484, %r440, %r486;
	// end inline asm
	// begin inline asm
	shfl.sync.down.b32 %r482, %r483, %r484, %r440, %r486;
	// end inline asm
	mov.b64 	%rd461, {%r477, %r482};
	add.s32 	%r496, %r332, 16;
	setp.gt.s32 	%p126, %r496, %r440;
	selp.b64 	%rd462, 0, %rd461, %p126;
	add.s64 	%rd463, %rd460, %rd569;
	add.s64 	%rd569, %rd463, %rd462;
	add.s32 	%r550, %r550, -32;
	bra.uni 	$L__BB6_15;
$L__BB6_20:
	mov.u32 	%r433, %tid.x;
	setp.ne.s32 	%p114, %r433, 0;
	@%p114 bra 	$L__BB6_22;
	add.s64 	%rd441, %rd569, %rd21;
	add.s64 	%rd439, %rd24, 512;
	mov.b64 	%rd440, 101;
	// begin inline asm
	st.relaxed.gpu.v2.u64 [%rd439], {%rd440, %rd441};
	// end inline asm
	st.shared.u64 	[_ZZN3cub18CUB_300001_SM_10006detail4scan16DeviceScanKernelINS2_10policy_hubIyyyjN4cuda3std3__44plusIvEEE10Policy1000EN6thrust24THRUST_300001_SM_1000_NS6detail15normal_iteratorINSD_10device_ptrIyEEEESI_NS0_13ScanTileStateIyLb1EEES9_NS0_8NullTypeEjyLb0ESL_EEvT0_T1_T2_iT3_T4_T5_E12temp_storage+8], %rd569;
	st.shared.u64 	[_ZZN3cub18CUB_300001_SM_10006detail4scan16DeviceScanKernelINS2_10policy_hubIyyyjN4cuda3std3__44plusIvEEE10Policy1000EN6thrust24THRUST_300001_SM_1000_NS6detail15normal_iteratorINSD_10device_ptrIyEEEESI_NS0_13ScanTileStateIyLb1EEES9_NS0_8NullTypeEjyLb0ESL_EEvT0_T1_T2_iT3_T4_T5_E12temp_storage+16], %rd441;
$L__BB6_22:
	setp.ne.s32 	%p115, %r332, 0;
	mov.u64 	%rd572, %rd23;
	@%p115 bra 	$L__BB6_24;
	st.shared.u64 	[_ZZN3cub18CUB_300001_SM_10006detail4scan16DeviceScanKernelINS2_10policy_hubIyyyjN4cuda3std3__44plusIvEEE10Policy1000EN6thrust24THRUST_300001_SM_1000_NS6detail15normal_iteratorINSD_10device_ptrIyEEEESI_NS0_13ScanTileStateIyLb1EEES9_NS0_8NullTypeEjyLb0ESL_EEvT0_T1_T2_iT3_T4_T5_E12temp_storage+152], %rd569;
	mov.u64 	%rd572, %rd569;
$L__BB6_24:
	bar.sync 	0;
	mov.u32 	%r434, %tid.x;
	setp.eq.s32 	%p116, %r434, 0;
	ld.shared.u64 	%rd442, [_ZZN3cub18CUB_300001_SM_10006detail4scan16DeviceScanKernelINS2_10policy_hubIyyyjN4cuda3std3__44plusIvEEE10Policy1000EN6thrust24THRUST_300001_SM_1000_NS6detail15normal_iteratorINSD_10device_ptrIyEEEESI_NS0_13ScanTileStateIyLb1EEES9_NS0_8NullTypeEjyLb0ESL_EEvT0_T1_T2_iT3_T4_T5_E12temp_storage+152];
	selp.b64 	%rd443, 0, %rd442, %p116;
	add.s64 	%rd573, %rd443, %rd572;
$L__BB6_25:
	ld.param.u32 	%r544, [_ZN3cub18CUB_300001_SM_10006detail4scan16DeviceScanKernelINS2_10policy_hubIyyyjN4cuda3std3__44plusIvEEE10Policy1000EN6thrust24THRUST_300001_SM_1000_NS6detail15normal_iteratorINSD_10device_ptrIyEEEESI_NS0_13ScanTileStateIyLb1EEES9_NS0_8NullTypeEjyLb0ESL_EEvT0_T1_T2_iT3_T4_T5__param_3];
	add.s64 	%rd539, %rd573, %rd4;
	add.s64 	%rd540, %rd5, %rd539;
	add.s64 	%rd541, %rd6, %rd540;
	add.s64 	%rd542, %rd7, %rd541;
	add.s64 	%rd543, %rd8, %rd542;
	add.s64 	%rd544, %rd9, %rd543;
	add.s64 	%rd545, %rd10, %rd544;
	add.s64 	%rd546, %rd11, %rd545;
	add.s64 	%rd547, %rd12, %rd546;
	add.s64 	%rd548, %rd13, %rd547;
	add.s64 	%rd549, %rd14, %rd548;
	bar.sync 	0;
	st.shared.u64 	[%r8], %rd539;
	st.shared.u64 	[%r8+8], %rd540;
	st.shared.u64 	[%r8+16], %rd541;
	st.shared.u64 	[%r8+24], %rd542;
	st.shared.u64 	[%r8+32], %rd543;
	st.shared.u64 	[%r8+40], %rd544;
	st.shared.u64 	[%r8+48], %rd545;
	st.shared.u64 	[%r8+56], %rd546;
	st.shared.u64 	[%r8+64], %rd547;
	st.shared.u64 	[%r8+72], %rd548;
	st.shared.u64 	[%r8+80], %rd549;
	bar.warp.sync 	-1;
	ld.shared.u64 	%rd550, [%r7];
	ld.shared.u64 	%rd551, [%r7+256];
	ld.shared.u64 	%rd552, [%r7+512];
	ld.shared.u64 	%rd553, [%r7+768];
	ld.shared.u64 	%rd554, [%r7+1024];
	ld.shared.u64 	%rd555, [%r7+1280];
	ld.shared.u64 	%rd556, [%r7+1536];
	ld.shared.u64 	%rd557, [%r7+1792];
	ld.shared.u64 	%rd558, [%r7+2048];
	ld.shared.u64 	%rd559, [%r7+2304];
	ld.shared.u64 	%rd560, [%r7+2560];
	mov.u32 	%r530, %tid.x;
	and.b32  	%r531, %r530, 992;
	mul.lo.s32 	%r532, %r531, 11;
	and.b32  	%r533, %r530, 31;
	or.b32  	%r534, %r532, %r533;
	cvt.u64.u32 	%rd561, %r534;
	mov.u32 	%r535, %ctaid.x;
	add.s32 	%r536, %r544, %r535;
	mul.lo.s32 	%r537, %r536, 4576;
	cvt.u64.u32 	%rd562, %r537;
	add.s64 	%rd563, %rd561, %rd562;
	shl.b64 	%rd564, %rd563, 3;
	add.s64 	%rd565, %rd3, %rd564;
	st.global.u64 	[%rd565], %rd550;
	st.global.u64 	[%rd565+256], %rd551;
	st.global.u64 	[%rd565+512], %rd552;
	st.global.u64 	[%rd565+768], %rd553;
	st.global.u64 	[%rd565+1024], %rd554;
	st.global.u64 	[%rd565+1280], %rd555;
	st.global.u64 	[%rd565+1536], %rd556;
	st.global.u64 	[%rd565+1792], %rd557;
	st.global.u64 	[%rd565+2048], %rd558;
	st.global.u64 	[%rd565+2304], %rd559;
	st.global.u64 	[%rd565+2560], %rd560;
	bra.uni 	$L__BB6_96;
$L__BB6_26:
	setp.eq.s32 	%p2, %r3, 0;
	@%p2 bra 	$L__BB6_96;
	mul.wide.u32 	%rd130, %r2, 8;
	add.s64 	%rd131, %rd2, %rd130;
	mov.u32 	%r25, %tid.x;
	ld.global.u64 	%rd584, [%rd131];
	and.b32  	%r50, %r25, 31;
	and.b32  	%r51, %r25, 992;
	mul.lo.s32 	%r52, %r51, 11;
	or.b32  	%r26, %r52, %r50;
	setp.ge.u32 	%p3, %r26, %r3;
	shl.b32 	%r53, %r26, 3;
	cvt.u64.u32 	%rd132, %r53;
	add.s64 	%rd50, %rd131, %rd132;
	mov.u64 	%rd574, %rd584;
	@%p3 bra 	$L__BB6_29;
	ld.global.u64 	%rd574, [%rd50];
$L__BB6_29:
	add.s32 	%r54, %r26, 32;
	setp.ge.u32 	%p4, %r54, %r3;
	mov.u64 	%rd575, %rd584;
	@%p4 bra 	$L__BB6_31;
	ld.global.u64 	%rd575, [%rd50+256];
$L__BB6_31:
	add.s32 	%r55, %r26, 64;
	setp.ge.u32 	%p5, %r55, %r3;
	mov.u64 	%rd576, %rd584;
	@%p5 bra 	$L__BB6_33;
	ld.global.u64 	%rd576, [%rd50+512];
$L__BB6_33:
	add.s32 	%r56, %r26, 96;
	setp.ge.u32 	%p6, %r56, %r3;
	mov.u64 	%rd577, %rd584;
	@%p6 bra 	$L__BB6_35;
	ld.global.u64 	%rd577, [%rd50+768];
$L__BB6_35:
	add.s32 	%r57, %r26, 128;
	setp.ge.u32 	%p7, %r57, %r3;
	mov.u64 	%rd578, %rd584;
	@%p7 bra 	$L__BB6_37;
	ld.global.u64 	%rd578, [%rd50+1024];
$L__BB6_37:
	add.s32 	%r58, %r26, 160;
	setp.ge.u32 	%p8, %r58, %r3;
	mov.u64 	%rd579, %rd584;
	@%p8 bra 	$L__BB6_39;
	ld.global.u64 	%rd579, [%rd50+1280];
$L__BB6_39:
	add.s32 	%r59, %r26, 192;
	setp.ge.u32 	%p9, %r59, %r3;
	mov.u64 	%rd580, %rd584;
	@%p9 bra 	$L__BB6_41;
	ld.global.u64 	%rd580, [%rd50+1536];
$L__BB6_41:
	add.s32 	%r60, %r26, 224;
	setp.ge.u32 	%p10, %r60, %r3;
	mov.u64 	%rd581, %rd584;
	@%p10 bra 	$L__BB6_43;
	ld.global.u64 	%rd581, [%rd50+1792];
$L__BB6_43:
	add.s32 	%r61, %r26, 256;
	setp.ge.u32 	%p11, %r61, %r3;
	mov.u64 	%rd582, %rd584;
	@%p11 bra 	$L__BB6_45;
	ld.global.u64 	%rd582, [%rd50+2048];
$L__BB6_45:
	add.s32 	%r62, %r26, 288;
	setp.ge.u32 	%p12, %r62, %r3;
	mov.u64 	%rd583, %rd584;
	@%p12 bra 	$L__BB6_47;
	ld.global.u64 	%rd583, [%rd50+2304];
$L__BB6_47:
	add.s32 	%r63, %r26, 320;
	setp.ge.u32 	%p13, %r63, %r3;
	@%p13 bra 	$L__BB6_49;
	ld.global.u64 	%rd584, [%rd50+2560];
$L__BB6_49:
	// begin inline asm
	mov.u32 %r64, %laneid;
	// end inline asm
	shr.u32 	%r28, %r25, 5;
	mad.lo.s32 	%r65, %r28, 352, %r64;
	shl.b32 	%r66, %r65, 3;
	mov.u32 	%r67, _ZZN3cub18CUB_300001_SM_10006detail4scan16DeviceScanKernelINS2_10policy_hubIyyyjN4cuda3std3__44plusIvEEE10Policy1000EN6thrust24THRUST_300001_SM_1000_NS6detail15normal_iteratorINSD_10device_ptrIyEEEESI_NS0_13ScanTileStateIyLb1EEES9_NS0_8NullTypeEjyLb0ESL_EEvT0_T1_T2_iT3_T4_T5_E12temp_storage;
	add.s32 	%r29, %r67, %r66;
	st.shared.u64 	[%r29], %rd574;
	st.shared.u64 	[%r29+256], %rd575;
	st.shared.u64 	[%r29+512], %rd576;
	st.shared.u64 	[%r29+768], %rd577;
	st.shared.u64 	[%r29+1024], %rd578;
	st.shared.u64 	[%r29+1280], %rd579;
	st.shared.u64 	[%r29+1536], %rd580;
	st.shared.u64 	[%r29+1792], %rd581;
	st.shared.u64 	[%r29+2048], %rd582;
	st.shared.u64 	[%r29+2304], %rd583;
	st.shared.u64 	[%r29+2560], %rd584;
	bar.warp.sync 	-1;
	mad.lo.s32 	%r30, %r64, 80, %r29;
	ld.shared.u64 	%rd73, [%r30];
	ld.shared.u64 	%rd74, [%r30+8];
	ld.shared.u64 	%rd75, [%r30+16];
	ld.shared.u64 	%rd76, [%r30+24];
	ld.shared.u64 	%rd77, [%r30+32];
	ld.shared.u64 	%rd78, [%r30+40];
	ld.shared.u64 	%rd79, [%r30+48];
	ld.shared.u64 	%rd80, [%r30+56];
	ld.shared.u64 	%rd81, [%r30+64];
	ld.shared.u64 	%rd82, [%r30+72];
	ld.shared.u64 	%rd83, [%r30+80];
	bar.sync 	0;
	setp.ne.s32 	%p14, %r546, 0;
	@%p14 bra 	$L__BB6_53;
	add.s64 	%rd277, %rd74, %rd73;
	add.s64 	%rd278, %rd75, %rd277;
	add.s64 	%rd279, %rd76, %rd278;
	add.s64 	%rd280, %rd77, %rd279;
	add.s64 	%rd281, %rd78, %rd280;
	add.s64 	%rd282, %rd79, %rd281;
	add.s64 	%rd283, %rd80, %rd282;
	add.s64 	%rd284, %rd81, %rd283;
	add.s64 	%rd285, %rd82, %rd284;
	add.s64 	%rd264, %rd83, %rd285;
	mov.b32 	%r241, 1;
	mov.b32 	%r254, 0;
	mov.b32 	%r255, -1;
	// begin inline asm
	{  .reg .u64 r0;  .reg .u32 lo;  .reg .u32 hi;  .reg .pred p;  mov.b64 {lo, hi}, %rd264;  shfl.sync.up.b32 lo|p, lo, %r241, %r254, %r255;  shfl.sync.up.b32 hi|p, hi, %r241, %r254, %r255;  mov.b64 r0, {lo, hi};  @p add.u64 r0, r0, %rd264;  mov.u64 %rd262, r0;}
	// end inline asm
	mov.b32 	%r244, 2;
	// begin inline asm
	{  .reg .u64 r0;  .reg .u32 lo;  .reg .u32 hi;  .reg .pred p;  mov.b64 {lo, hi}, %rd262;  shfl.sync.up.b32 lo|p, lo, %r244, %r254, %r255;  shfl.sync.up.b32 hi|p, hi, %r244, %r254, %r255;  mov.b64 r0, {lo, hi};  @p add.u64 r0, r0, %rd262;  mov.u64 %rd265, r0;}
	// end inline asm
	mov.b32 	%r247, 4;
	// begin inline asm
	{  .reg .u64 r0;  .reg .u32 lo;  .reg .u32 hi;  .reg .pred p;  mov.b64 {lo, hi}, %rd265;  shfl.sync.up.b32 lo|p, lo, %r247, %r254, %r255;  shfl.sync.up.b32 hi|p, hi, %r247, %r254, %r255;  mov.b64 r0, {lo, hi};  @p add.u64 r0, r0, %rd265;  mov.u64 %rd268, r0;}
	// end inline asm
	mov.b32 	%r250, 8;
	// begin inline asm
	{  .reg .u64 r0;  .reg .u32 lo;  .reg .u32 hi;  .reg .pred p;  mov.b64 {lo, hi}, %rd268;  shfl.sync.up.b32 lo|p, lo, %r250, %r254, %r255;  shfl.sync.up.b32 hi|p, hi, %r250, %r254, %r255;  mov.b64 r0, {lo, hi};  @p add.u64 r0, r0, %rd268;  mov.u64 %rd271, r0;}
	// end inline asm
	mov.b32 	%r253, 16;
	// begin inline asm
	{  .reg .u64 r0;  .reg .u32 lo;  .reg .u32 hi;  .reg .pred p;  mov.b64 {lo, hi}, %rd271;  shfl.sync.up.b32 lo|p, lo, %r253, %r254, %r255;  shfl.sync.up.b32 hi|p, hi, %r253, %r254, %r255;  mov.b64 r0, {lo, hi};  @p add.u64 r0, r0, %rd271;  mov.u64 %rd274, r0;}
	// end inline asm
	setp.ne.s32 	%p57, %r64, 31;
	@%p57 bra 	$L__BB6_52;
	shl.b32 	%r256, %r28, 3;
	add.s32 	%r258, %r67, %r256;
	st.shared.u64 	[%r258+32], %rd274;
$L__BB6_52:
	sub.s64 	%rd286, %rd274, %rd264;
	bar.sync 	0;
	ld.shared.v2.u64 	{%rd287, %rd288}, [_ZZN3cub18CUB_300001_SM_10006detail4scan16DeviceScanKernelINS2_10policy_hubIyyyjN4cuda3std3__44plusIvEEE10Policy1000EN6thrust24THRUST_300001_SM_1000_NS6detail15normal_iteratorINSD_10device_ptrIyEEEESI_NS0_13ScanTileStateIyLb1EEES9_NS0_8NullTypeEjyLb0ESL_EEvT0_T1_T2_iT3_T4_T5_E12temp_storage+32];
	add.s64 	%rd289, %rd288, %rd287;
	setp.eq.s32 	%p58, %r28, 2;
	selp.b64 	%rd290, %rd289, %rd287, %p58;
	ld.shared.v2.u64 	{%rd291, %rd292}, [_ZZN3cub18CUB_300001_SM_10006detail4scan16DeviceScanKernelINS2_10policy_hubIyyyjN4cuda3std3__44plusIvEEE10Policy1000EN6thrust24THRUST_300001_SM_1000_NS6detail15normal_iteratorINSD_10device_ptrIyEEEESI_NS0_13ScanTileStateIyLb1EEES9_NS0_8NullTypeEjyLb0ESL_EEvT0_T1_T2_iT3_T4_T5_E12temp_storage+48];
	add.s64 	%rd293, %rd289, %rd291;
	setp.eq.s32 	%p59, %r28, 3;
	selp.b64 	%rd294, %rd293, %rd290, %p59;
	add.s64 	%rd295, %rd293, %rd292;
	setp.eq.s32 	%p60, %r28, 4;
	selp.b64 	%rd296, %rd295, %rd294, %p60;
	ld.shared.v2.u64 	{%rd297, %rd298}, [_ZZN3cub18CUB_300001_SM_10006detail4scan16DeviceScanKernelINS2_10policy_hubIyyyjN4cuda3std3__44plusIvEEE10Policy1000EN6thrust24THRUST_300001_SM_1000_NS6detail15normal_iteratorINSD_10device_ptrIyEEEESI_NS0_13ScanTileStateIyLb1EEES9_NS0_8NullTypeEjyLb0ESL_EEvT0_T1_T2_iT3_T4_T5_E12temp_storage+64];
	add.s64 	%rd299, %rd295, %rd297;
	setp.eq.s32 	%p61, %r28, 5;
	selp.b64 	%rd300, %rd299, %rd296, %p61;
	add.s64 	%rd301, %rd299, %rd298;
	setp.eq.s32 	%p62, %r28, 6;
	selp.b64 	%rd302, %rd301, %rd300, %p62;
	ld.shared.v2.u64 	{%rd303, %rd304}, [_ZZN3cub18CUB_300001_SM_10006detail4scan16DeviceScanKernelINS2_10policy_hubIyyyjN4cuda3std3__44plusIvEEE10Policy1000EN6thrust24THRUST_300001_SM_1000_NS6detail15normal_iteratorINSD_10device_ptrIyEEEESI_NS0_13ScanTileStateIyLb1EEES9_NS0_8NullTypeEjyLb0ESL_EEvT0_T1_T2_iT3_T4_T5_E12temp_storage+80];
	add.s64 	%rd305, %rd301, %rd303;
	setp.eq.s32 	%p63, %r28, 7;
	selp.b64 	%rd306, %rd305, %rd302, %p63;
	add.s64 	%rd307, %rd305, %rd304;
	setp.eq.s32 	%p64, %r28, 8;
	selp.b64 	%rd308, %rd307, %rd306, %p64;
	ld.shared.v2.u64 	{%rd309, %rd310}, [_ZZN3cub18CUB_300001_SM_10006detail4scan16DeviceScanKernelINS2_10policy_hubIyyyjN4cuda3std3__44plusIvEEE10Policy1000EN6thrust24THRUST_300001_SM_1000_NS6detail15normal_iteratorINSD_10device_ptrIyEEEESI_NS0_13ScanTileStateIyLb1EEES9_NS0_8NullTypeEjyLb0ESL_EEvT0_T1_T2_iT3_T4_T5_E12temp_storage+96];
	add.s64 	%rd311, %rd307, %rd309;
	setp.eq.s32 	%p65, %r28, 9;
	selp.b64 	%rd312, %rd311, %rd308, %p65;
	add.s64 	%rd313, %rd311, %rd310;
	setp.eq.s32 	%p66, %r28, 10;
	selp.b64 	%rd314, %rd313, %rd312, %p66;
	ld.shared.v2.u64 	{%rd315, %rd316}, [_ZZN3cub18CUB_300001_SM_10006detail4scan16DeviceScanKernelINS2_10policy_hubIyyyjN4cuda3std3__44plusIvEEE10Policy1000EN6thrust24THRUST_300001_SM_1000_NS6detail15normal_iteratorINSD_10device_ptrIyEEEESI_NS0_13ScanTileStateIyLb1EEES9_NS0_8NullTypeEjyLb0ESL_EEvT0_T1_T2_iT3_T4_T5_E12temp_storage+112];
	add.s64 	%rd317, %rd313, %rd315;
	setp.eq.s32 	%p67, %r28, 11;
	selp.b64 	%rd318, %rd317, %rd314, %p67;
	add.s64 	%rd319, %rd317, %rd316;
	setp.eq.s32 	%p68, %r28, 12;
	selp.b64 	%rd320, %rd319, %rd318, %p68;
	setp.lt.u32 	%p69, %r25, 32;
	setp.eq.s32 	%p70, %r64, 0;
	selp.b64 	%rd321, 0, %rd286, %p70;
	add.s64 	%rd322, %rd320, %rd321;
	selp.b64 	%rd323, %rd286, %rd322, %p69;
	setp.eq.s32 	%p71, %r25, 0;
	selp.b64 	%rd592, 0, %rd323, %p71;
	bra.uni 	$L__BB6_72;
$L__BB6_53:
	add.s64 	%rd148, %rd74, %rd73;
	add.s64 	%rd149, %rd75, %rd148;
	add.s64 	%rd150, %rd76, %rd149;
	add.s64 	%rd151, %rd77, %rd150;
	add.s64 	%rd152, %rd78, %rd151;
	add.s64 	%rd153, %rd79, %rd152;
	add.s64 	%rd154, %rd80, %rd153;
	add.s64 	%rd155, %rd81, %rd154;
	add.s64 	%rd156, %rd82, %rd155;
	add.s64 	%rd135, %rd83, %rd156;
	mov.b32 	%r68, 1;
	mov.b32 	%r81, 0;
	mov.b32 	%r82, -1;
	// begin inline asm
	{  .reg .u64 r0;  .reg .u32 lo;  .reg .u32 hi;  .reg .pred p;  mov.b64 {lo, hi}, %rd135;  shfl.sync.up.b32 lo|p, lo, %r68, %r81, %r82;  shfl.sync.up.b32 hi|p, hi, %r68, %r81, %r82;  mov.b64 r0, {lo, hi};  @p add.u64 r0, r0, %rd135;  mov.u64 %rd133, r0;}
	// end inline asm
	mov.b32 	%r71, 2;
	// begin inline asm
	{  .reg .u64 r0;  .reg .u32 lo;  .reg .u32 hi;  .reg .pred p;  mov.b64 {lo, hi}, %rd133;  shfl.sync.up.b32 lo|p, lo, %r71, %r81, %r82;  shfl.sync.up.b32 hi|p, hi, %r71, %r81, %r82;  mov.b64 r0, {lo, hi};  @p add.u64 r0, r0, %rd133;  mov.u64 %rd136, r0;}
	// end inline asm
	mov.b32 	%r74, 4;
	// begin inline asm
	{  .reg .u64 r0;  .reg .u32 lo;  .reg .u32 hi;  .reg .pred p;  mov.b64 {lo, hi}, %rd136;  shfl.sync.up.b32 lo|p, lo, %r74, %r81, %r82;  shfl.sync.up.b32 hi|p, hi, %r74, %r81, %r82;  mov.b64 r0, {lo, hi};  @p add.u64 r0, r0, %rd136;  mov.u64 %rd139, r0;}
	// end inline asm
	mov.b32 	%r77, 8;
	// begin inline asm
	{  .reg .u64 r0;  .reg .u32 lo;  .reg .u32 hi;  .reg .pred p;  mov.b64 {lo, hi}, %rd139;  shfl.sync.up.b32 lo|p, lo, %r77, %r81, %r82;  shfl.sync.up.b32 hi|p, hi, %r77, %r81, %r82;  mov.b64 r0, {lo, hi};  @p add.u64 r0, r0, %rd139;  mov.u64 %rd142, r0;}
	// end inline asm
	mov.b32 	%r80, 16;
	// begin inline asm
	{  .reg .u64 r0;  .reg .u32 lo;  .reg .u32 hi;  .reg .pred p;  mov.b64 {lo, hi}, %rd142;  shfl.sync.up.b32 lo|p, lo, %r80, %r81, %r82;  shfl.sync.up.b32 hi|p, hi, %r80, %r81, %r82;  mov.b64 r0, {lo, hi};  @p add.u64 r0, r0, %rd142;  mov.u64 %rd145, r0;}
	// end inline asm
	setp.ne.s32 	%p15, %r64, 31;
	@%p15 bra 	$L__BB6_55;
	shl.b32 	%r83, %r28, 3;
	add.s32 	%r85, %r67, %r83;
	st.shared.u64 	[%r85+32], %rd145;
$L__BB6_55:
	sub.s64 	%rd167, %rd145, %rd135;
	bar.sync 	0;
	ld.shared.v2.u64 	{%rd168, %rd169}, [_ZZN3cub18CUB_300001_SM_10006detail4scan16DeviceScanKernelINS2_10policy_hubIyyyjN4cuda3std3__44plusIvEEE10Policy1000EN6thrust24THRUST_300001_SM_1000_NS6detail15normal_iteratorINSD_10device_ptrIyEEEESI_NS0_13ScanTileStateIyLb1EEES9_NS0_8NullTypeEjyLb0ESL_EEvT0_T1_T2_iT3_T4_T5_E12temp_storage+32];
	add.s64 	%rd170, %rd169, %rd168;
	setp.eq.s32 	%p16, %r28, 2;
	selp.b64 	%rd171, %rd170, %rd168, %p16;
	ld.shared.v2.u64 	{%rd172, %rd173}, [_ZZN3cub18CUB_300001_SM_10006detail4scan16DeviceScanKernelINS2_10policy_hubIyyyjN4cuda3std3__44plusIvEEE10Policy1000EN6thrust24THRUST_300001_SM_1000_NS6detail15normal_iteratorINSD_10device_ptrIyEEEESI_NS0_13ScanTileStateIyLb1EEES9_NS0_8NullTypeEjyLb0ESL_EEvT0_T1_T2_iT3_T4_T5_E12temp_storage+48];
	add.s64 	%rd174, %rd170, %rd172;
	setp.eq.s32 	%p17, %r28, 3;
	selp.b64 	%rd175, %rd174, %rd171, %p17;
	add.s64 	%rd176, %rd174, %rd173;
	setp.eq.s32 	%p18, %r28, 4;
	selp.b64 	%rd177, %rd176, %rd175, %p18;
	ld.shared.v2.u64 	{%rd178, %rd179}, [_ZZN3cub18CUB_300001_SM_10006detail4scan16DeviceScanKernelINS2_10policy_hubIyyyjN4cuda3std3__44plusIvEEE10Policy1000EN6thrust24THRUST_300001_SM_1000_NS6detail15normal_iteratorINSD_10device_ptrIyEEEESI_NS0_13ScanTileStateIyLb1EEES9_NS0_8NullTypeEjyLb0ESL_EEvT0_T1_T2_iT3_T4_T5_E12temp_storage+64];
	add.s64 	%rd180, %rd176, %rd178;
	setp.eq.s32 	%p19, %r28, 5;
	selp.b64 	%rd181, %rd180, %rd177, %p19;
	add.s64 	%rd182, %rd180, %rd179;
	setp.eq.s32 	%p20, %r28, 6;
	selp.b64 	%rd183, %rd182, %rd181, %p20;
	ld.shared.v2.u64 	{%rd184, %rd185}, [_ZZN3cub18CUB_300001_SM_10006detail4scan16DeviceScanKernelINS2_10policy_hubIyyyjN4cuda3std3__44plusIvEEE10Policy1000EN6thrust24THRUST_300001_SM_1000_NS6detail15normal_iteratorINSD_10device_ptrIyEEEESI_NS0_13ScanTileStateIyLb1EEES9_NS0_8NullTypeEjyLb0ESL_EEvT0_T1_T2_iT3_T4_T5_E12temp_storage+80];
	add.s64 	%rd186, %rd182, %rd184;
	setp.eq.s32 	%p21, %r28, 7;
	selp.b64 	%rd187, %rd186, %rd183, %p21;
	add.s64 	%rd188, %rd186, %rd185;
	setp.eq.s32 	%p22, %r28, 8;
	selp.b64 	%rd189, %rd188, %rd187, %p22;
	ld.shared.v2.u64 	{%rd190, %rd191}, [_ZZN3cub18CUB_300001_SM_10006detail4scan16DeviceScanKernelINS2_10policy_hubIyyyjN4cuda3std3__44plusIvEEE10Policy1000EN6thrust24THRUST_300001_SM_1000_NS6detail15normal_iteratorINSD_10device_ptrIyEEEESI_NS0_13ScanTileStateIyLb1EEES9_NS0_8NullTypeEjyLb0ESL_EEvT0_T1_T2_iT3_T4_T5_E12temp_storage+96];
	add.s64 	%rd192, %rd188, %rd190;
	setp.eq.s32 	%p23, %r28, 9;
	selp.b64 	%rd193, %rd192, %rd189, %p23;
	add.s64 	%rd194, %rd192, %rd191;
	setp.eq.s32 	%p24, %r28, 10;
	selp.b64 	%rd195, %rd194, %rd193, %p24;
	ld.shared.v2.u64 	{%rd196, %rd197}, [_ZZN3cub18CUB_300001_SM_10006detail4scan16DeviceScanKernelINS2_10policy_hubIyyyjN4cuda3std3__44plusIvEEE10Policy1000EN6thrust24THRUST_300001_SM_1000_NS6detail15normal_iteratorINSD_10device_ptrIyEEEESI_NS0_13ScanTileStateIyLb1EEES9_NS0_8NullTypeEjyLb0ESL_EEvT0_T1_T2_iT3_T4_T5_E12temp_storage+112];
	add.s64 	%rd198, %rd194, %rd196;
	setp.eq.s32 	%p25, %r28, 11;
	selp.b64 	%rd199, %rd198, %rd195, %p25;
	add.s64 	%rd200, %rd198, %rd197;
	setp.eq.s32 	%p26, %r28, 12;
	selp.b64 	%rd201, %rd200, %rd199, %p26;
	ld.shared.u64 	%rd202, [_ZZN3cub18CUB_300001_SM_10006detail4scan16DeviceScanKernelINS2_10policy_hubIyyyjN4cuda3std3__44plusIvEEE10Policy1000EN6thrust24THRUST_300001_SM_1000_NS6detail15normal_iteratorINSD_10device_ptrIyEEEESI_NS0_13ScanTileStateIyLb1EEES9_NS0_8NullTypeEjyLb0ESL_EEvT0_T1_T2_iT3_T4_T5_E12temp_storage+128];
	add.s64 	%rd88, %rd200, %rd202;
	setp.gt.u32 	%p27, %r25, 31;
	setp.lt.u32 	%p28, %r25, 32;
	setp.eq.s32 	%p29, %r64, 0;
	selp.b64 	%rd203, 0, %rd167, %p29;
	add.s64 	%rd591, %rd201, %rd203;
	selp.b64 	%rd90, %rd167, %rd591, %p28;
	@%p27 bra 	$L__BB6_71;
	setp.ne.s32 	%p30, %r25, 0;
	mul.wide.s32 	%rd204, %r546, 16;
	add.s64 	%rd91, %rd1, %rd204;
	@%p30 bra 	$L__BB6_58;
	st.shared.u64 	[_ZZN3cub18CUB_300001_SM_10006detail4scan16DeviceScanKernelINS2_10policy_hubIyyyjN4cuda3std3__44plusIvEEE10Policy1000EN6thrust24THRUST_300001_SM_1000_NS6detail15normal_iteratorINSD_10device_ptrIyEEEESI_NS0_13ScanTileStateIyLb1EEES9_NS0_8NullTypeEjyLb0ESL_EEvT0_T1_T2_iT3_T4_T5_E12temp_storage+24], %rd88;
	add.s64 	%rd205, %rd91, 512;
	mov.b64 	%rd206, 100;
	// begin inline asm
	st.relaxed.gpu.v2.u64 [%rd205], {%rd206, %rd88};
	// end inline asm
$L__BB6_58:
	not.b32 	%r90, %r25;
	add.s32 	%r91, %r546, %r90;
	mov.b32 	%r87, 710;
	// begin inline asm
	nanosleep.u32 %r87;
	// end inline asm
	mul.wide.s32 	%rd211, %r91, 16;
	add.s64 	%rd212, %rd1, %rd211;
	add.s64 	%rd210, %rd212, 512;
	// begin inline asm
	ld.relaxed.gpu.v2.u64 {%rd589, %rd586}, [%rd210];
	// end inline asm
	mov.b32 	%r554, 386;
$L__BB6_59:
	setp.eq.s64 	%p31, %rd589, 99;
	mov.b32 	%r92, -1;
	vote.sync.any.pred 	%p32, %p31, %r92;
	not.pred 	%p33, %p32;
	@%p33 bra 	$L__BB6_61;
	ld.param.u32 	%r539, [_ZN3cub18CUB_300001_SM_10006detail4scan16DeviceScanKernelINS2_10policy_hubIyyyjN4cuda3std3__44plusIvEEE10Policy1000EN6thrust24THRUST_300001_SM_1000_NS6detail15normal_iteratorINSD_10device_ptrIyEEEESI_NS0_13ScanTileStateIyLb1EEES9_NS0_8NullTypeEjyLb0ESL_EEvT0_T1_T2_iT3_T4_T5__param_3];
	shr.u32 	%r33, %r554, 1;
	mul.lo.s32 	%r232, %r546, 16807;
	and.b32  	%r546, %r232, 2147483647;
	sub.s32 	%r233, %r554, %r33;
	add.s32 	%r234, %r233, 1;
	rem.u32 	%r235, %r546, %r234;
	add.s32 	%r231, %r235, %r33;
	// begin inline asm
	nanosleep.u32 %r231;
	// end inline asm
	add.s32 	%r237, %r539, %r49;
	mov.u32 	%r238, %tid.x;
	not.b32 	%r239, %r238;
	add.s32 	%r240, %r237, %r239;
	mul.wide.s32 	%rd260, %r240, 16;
	add.s64 	%rd261, %rd1, %rd260;
	add.s64 	%rd259, %rd261, 512;
	// begin inline asm
	ld.relaxed.gpu.v2.u64 {%rd589, %rd586}, [%rd259];
	// end inline asm
	mov.u32 	%r554, %r33;
	bra.uni 	$L__BB6_59;
$L__BB6_61:
	ld.param.u32 	%r538, [_ZN3cub18CUB_300001_SM_10006detail4scan16DeviceScanKernelINS2_10policy_hubIyyyjN4cuda3std3__44plusIvEEE10Policy1000EN6thrust24THRUST_300001_SM_1000_NS6detail15normal_iteratorINSD_10device_ptrIyEEEESI_NS0_13ScanTileStateIyLb1EEES9_NS0_8NullTypeEjyLb0ESL_EEvT0_T1_T2_iT3_T4_T5__param_3];
	add.s32 	%r147, %r538, %r49;
	not.b32 	%r149, %r25;
	add.s32 	%r557, %r147, %r149;
	setp.eq.s64 	%p34, %rd589, 101;
	mov.b32 	%r144, -1;
	vote.sync.ballot.b32 	%r150, %p34, %r144;
	// begin inline asm
	mov.u32 %r94, %lanemask_ge;
	// end inline asm
	and.b32  	%r151, %r150, %r94;
	or.b32  	%r152, %r151, -2147483648;
	add.s32 	%r153, %r152, -1;
	not.b32 	%r154, %r152;
	and.b32  	%r155, %r154, %r153;
	popc.b32 	%r98, %r155;
	mov.b64 	{%r96, %r101}, %rd586;
	mov.b32 	%r102, 1;
	// begin inline asm
	shfl.sync.down.b32 %r95, %r96, %r102, %r98, %r144;
	// end inline asm
	// begin inline asm
	shfl.sync.down.b32 %r100, %r101, %r102, %r98, %r144;
	// end inline asm
	mov.b64 	%rd213, {%r95, %r100};
	setp.lt.s32 	%p36, %r64, %r98;
	selp.b64 	%rd214, %rd213, 0, %p36;
	add.s64 	%rd215, %rd214, %rd586;
	mov.b64 	{%r106, %r111}, %rd215;
	mov.b32 	%r112, 2;
	// begin inline asm
	shfl.sync.down.b32 %r105, %r106, %r112, %r98, %r144;
	// end inline asm
	// begin inline asm
	shfl.sync.down.b32 %r110, %r111, %r112, %r98, %r144;
	// end inline asm
	mov.b64 	%rd216, {%r105, %r110};
	add.s32 	%r156, %r64, 2;
	setp.gt.s32 	%p37, %r156, %r98;
	selp.b64 	%rd217, 0, %rd216, %p37;
	add.s64 	%rd218, %rd217, %rd215;
	mov.b64 	{%r116, %r121}, %rd218;
	mov.b32 	%r122, 4;
	// begin inline asm
	shfl.sync.down.b32 %r115, %r116, %r122, %r98, %r144;
	// end inline asm
	// begin inline asm
	shfl.sync.down.b32 %r120, %r121, %r122, %r98, %r144;
	// end inline asm
	mov.b64 	%rd219, {%r115, %r120};
	add.s32 	%r157, %r64, 4;
	setp.gt.s32 	%p38, %r157, %r98;
	selp.b64 	%rd220, 0, %rd219, %p38;
	add.s64 	%rd221, %rd220, %rd218;
	mov.b64 	{%r126, %r131}, %rd221;
	mov.b32 	%r132, 8;
	// begin inline asm
	shfl.sync.down.b32 %r125, %r126, %r132, %r98, %r144;
	// end inline asm
	// begin inline asm
	shfl.sync.down.b32 %r130, %r131, %r132, %r98, %r144;
	// end inline asm
	mov.b64 	%rd222, {%r125, %r130};
	add.s32 	%r158, %r64, 8;
	setp.gt.s32 	%p39, %r158, %r98;
	selp.b64 	%rd223, 0, %rd222, %p39;
	add.s64 	%rd224, %rd223, %rd221;
	mov.b64 	{%r136, %r141}, %rd224;
	mov.b32 	%r142, 16;
	// begin inline asm
	shfl.sync.down.b32 %r135, %r136, %r142, %r98, %r144;
	// end inline asm
	// begin inline asm
	shfl.sync.down.b32 %r140, %r141, %r142, %r98, %r144;
	// end inline asm
	mov.b64 	%rd225, {%r135, %r140};
	add.s32 	%r159, %r64, 16;
	setp.gt.s32 	%p40, %r159, %r98;
	selp.b64 	%rd226, 0, %rd225, %p40;
	add.s64 	%rd587, %rd226, %rd224;
	add.s64 	%rd101, %rd1, 512;
	mov.b32 	%r556, 386;
$L__BB6_62:
	setp.ne.s64 	%p41, %rd589, 101;
	mov.b32 	%r160, -1;
	vote.sync.all.pred 	%p42, %p41, %r160;
	not.pred 	%p43, %p42;
	@%p43 bra 	$L__BB6_67;
	shr.u32 	%r556, %r556, 1;
	mul.wide.s32 	%rd235, %r557, 16;
	add.s64 	%rd236, %rd101, %rd235;
	add.s64 	%rd234, %rd236, -512;
	// begin inline asm
	ld.relaxed.gpu.v2.u64 {%rd589, %rd590}, [%rd234];
	// end inline asm
	mov.u32 	%r559, %r556;
$L__BB6_64:
	setp.eq.s64 	%p47, %rd589, 99;
	mov.b32 	%r164, -1;
	vote.sync.any.pred 	%p48, %p47, %r164;
	not.pred 	%p49, %p48;
	@%p49 bra 	$L__BB6_66;
	shr.u32 	%r43, %r559, 1;
	mul.lo.s32 	%r227, %r546, 16807;
	and.b32  	%r546, %r227, 2147483647;
	sub.s32 	%r228, %r559, %r43;
	add.s32 	%r229, %r228, 1;
	rem.u32 	%r230, %r546, %r229;
	add.s32 	%r226, %r230, %r43;
	// begin inline asm
	nanosleep.u32 %r226;
	// end inline asm
	mul.wide.s32 	%rd255, %r557, 16;
	add.s64 	%rd256, %rd101, %rd255;
	add.s64 	%rd254, %rd256, -512;
	// begin inline asm
	ld.relaxed.gpu.v2.u64 {%rd589, %rd590}, [%rd254];
	// end inline asm
	mov.u32 	%r559, %r43;
	bra.uni 	$L__BB6_64;
$L__BB6_66:
	setp.eq.s64 	%p50, %rd589, 101;
	mov.b32 	%r215, -1;
	vote.sync.ballot.b32 	%r216, %p50, %r215;
	and.b32  	%r217, %r216, %r94;
	or.b32  	%r218, %r217, -2147483648;
	add.s32 	%r219, %r218, -1;
	not.b32 	%r220, %r218;
	and.b32  	%r221, %r220, %r219;
	popc.b32 	%r169, %r221;
	mov.b64 	{%r167, %r172}, %rd590;
	mov.b32 	%r173, 1;
	// begin inline asm
	shfl.sync.down.b32 %r166, %r167, %r173, %r169, %r215;
	// end inline asm
	// begin inline asm
	shfl.sync.down.b32 %r171, %r172, %r173, %r169, %r215;
	// end inline asm
	mov.b64 	%rd237, {%r166, %r171};
	setp.lt.s32 	%p52, %r64, %r169;
	selp.b64 	%rd238, %rd237, 0, %p52;
	add.s64 	%rd239, %rd238, %rd590;
	mov.b64 	{%r177, %r182}, %rd239;
	mov.b32 	%r183, 2;
	// begin inline asm
	shfl.sync.down.b32 %r176, %r177, %r183, %r169, %r215;
	// end inline asm
	// begin inline asm
	shfl.sync.down.b32 %r181, %r182, %r183, %r169, %r215;
	// end inline asm
	mov.b64 	%rd240, {%r176, %r181};
	add.s32 	%r222, %r64, 2;
	setp.gt.s32 	%p53, %r222, %r169;
	selp.b64 	%rd241, 0, %rd240, %p53;
	add.s64 	%rd242, %rd239, %rd241;
	mov.b64 	{%r187, %r192}, %rd242;
	mov.b32 	%r193, 4;
	// begin inline asm
	shfl.sync.down.b32 %r186, %r187, %r193, %r169, %r215;
	// end inline asm
	// begin inline asm
	shfl.sync.down.b32 %r191, %r192, %r193, %r169, %r215;
	// end inline asm
	mov.b64 	%rd243, {%r186, %r191};
	add.s32 	%r223, %r64, 4;
	setp.gt.s32 	%p54, %r223, %r169;
	selp.b64 	%rd244, 0, %rd243, %p54;
	add.s64 	%rd245, %rd244, %rd242;
	mov.b64 	{%r197, %r202}, %rd245;
	mov.b32 	%r203, 8;
	// begin inline asm
	shfl.sync.down.b32 %r196, %r197, %r203, %r169, %r215;
	// end inline asm
	// begin inline asm
	shfl.sync.down.b32 %r201, %r202, %r203, %r169, %r215;
	// end inline asm
	mov.b64 	%rd246, {%r196, %r201};
	add.s32 	%r224, %r64, 8;
	setp.gt.s32 	%p55, %r224, %r169;
	selp.b64 	%rd247, 0, %rd246, %p55;
	add.s64 	%rd248, %rd247, %rd245;
	mov.b64 	{%r207, %r212}, %rd248;
	mov.b32 	%r213, 16;
	// begin inline asm
	shfl.sync.down.b32 %r206, %r207, %r213, %r169, %r215;
	// end inline asm
	// begin inline asm
	shfl.sync.down.b32 %r211, %r212, %r213, %r169, %r215;
	// end inline asm
	mov.b64 	%rd249, {%r206, %r211};
	add.s32 	%r225, %r64, 16;
	setp.gt.s32 	%p56, %r225, %r169;
	selp.b64 	%rd250, 0, %rd249, %p56;
	add.s64 	%rd251, %rd248, %rd587;
	add.s64 	%rd587, %rd251, %rd250;
	add.s32 	%r557, %r557, -32;
	bra.uni 	$L__BB6_62;
$L__BB6_67:
	mov.u32 	%r162, %tid.x;
	setp.ne.s32 	%p44, %r162, 0;
	@%p44 bra 	$L__BB6_69;
	add.s64 	%rd229, %rd587, %rd88;
	add.s64 	%rd227, %rd91, 512;
	mov.b64 	%rd228, 101;
	// begin inline asm
	st.relaxed.gpu.v2.u64 [%rd227], {%rd228, %rd229};
	// end inline asm
	st.shared.u64 	[_ZZN3cub18CUB_300001_SM_10006detail4scan16DeviceScanKernelINS2_10policy_hubIyyyjN4cuda3std3__44plusIvEEE10Policy1000EN6thrust24THRUST_300001_SM_1000_NS6detail15normal_iteratorINSD_10device_ptrIyEEEESI_NS0_13ScanTileStateIyLb1EEES9_NS0_8NullTypeEjyLb0ESL_EEvT0_T1_T2_iT3_T4_T5_E12temp_storage+8], %rd587;
	st.shared.u64 	[_ZZN3cub18CUB_300001_SM_10006detail4scan16DeviceScanKernelINS2_10policy_hubIyyyjN4cuda3std3__44plusIvEEE10Policy1000EN6thrust24THRUST_300001_SM_1000_NS6detail15normal_iteratorINSD_10device_ptrIyEEEESI_NS0_13ScanTileStateIyLb1EEES9_NS0_8NullTypeEjyLb0ESL_EEvT0_T1_T2_iT3_T4_T5_E12temp_storage+16], %rd229;
$L__BB6_69:
	setp.ne.s32 	%p45, %r64, 0;
	mov.u64 	%rd591, %rd90;
	@%p45 bra 	$L__BB6_71;
	st.shared.u64 	[_ZZN3cub18CUB_300001_SM_10006detail4scan16DeviceScanKernelINS2_10policy_hubIyyyjN4cuda3std3__44plusIvEEE10Policy1000EN6thrust24THRUST_300001_SM_1000_NS6detail15normal_iteratorINSD_10device_ptrIyEEEESI_NS0_13ScanTileStateIyLb1EEES9_NS0_8NullTypeEjyLb0ESL_EEvT0_T1_T2_iT3_T4_T5_E12temp_storage+152], %rd587;
	mov.u64 	%rd591, %rd587;
$L__BB6_71:
	bar.sync 	0;
	mov.u32 	%r163, %tid.x;
	setp.eq.s32 	%p46, %r163, 0;
	ld.shared.u64 	%rd230, [_ZZN3cub18CUB_300001_SM_10006detail4scan16DeviceScanKernelINS2_10policy_hubIyyyjN4cuda3std3__44plusIvEEE10Policy1000EN6thrust24THRUST_300001_SM_1000_NS6detail15normal_iteratorINSD_10device_ptrIyEEEESI_NS0_13ScanTileStateIyLb1EEES9_NS0_8NullTypeEjyLb0ESL_EEvT0_T1_T2_iT3_T4_T5_E12temp_storage+152];
	selp.b64 	%rd231, 0, %rd230, %p46;
	add.s64 	%rd592, %rd231, %rd591;
$L__BB6_72:
	add.s64 	%rd324, %rd592, %rd73;
	add.s64 	%rd325, %rd74, %rd324;
	add.s64 	%rd326, %rd75, %rd325;
	add.s64 	%rd327, %rd76, %rd326;
	add.s64 	%rd328, %rd77, %rd327;
	add.s64 	%rd329, %rd78, %rd328;
	add.s64 	%rd330, %rd79, %rd329;
	add.s64 	%rd331, %rd80, %rd330;
	add.s64 	%rd332, %rd81, %rd331;
	add.s64 	%rd333, %rd82, %rd332;
	add.s64 	%rd334, %rd83, %rd333;
	bar.sync 	0;
	st.shared.u64 	[%r30], %rd324;
	st.shared.u64 	[%r30+8], %rd325;
	st.shared.u64 	[%r30+16], %rd326;
	st.shared.u64 	[%r30+24], %rd327;
	st.shared.u64 	[%r30+32], %rd328;
	st.shared.u64 	[%r30+40], %rd329;
	st.shared.u64 	[%r30+48], %rd330;
	st.shared.u64 	[%r30+56], %rd331;
	st.shared.u64 	[%r30+64], %rd332;
	st.shared.u64 	[%r30+72], %rd333;
	st.shared.u64 	[%r30+80], %rd334;
	bar.warp.sync 	-1;
	ld.shared.u64 	%rd116, [%r29];
	ld.shared.u64 	%rd117, [%r29+256];
	ld.shared.u64 	%rd118, [%r29+512];
	ld.shared.u64 	%rd119, [%r29+768];
	ld.shared.u64 	%rd120, [%r29+1024];
	ld.shared.u64 	%rd121, [%r29+1280];
	ld.shared.u64 	%rd122, [%r29+1536];
	ld.shared.u64 	%rd123, [%r29+1792];
	ld.shared.u64 	%rd124, [%r29+2048];
	ld.shared.u64 	%rd125, [%r29+2304];
	ld.shared.u64 	%rd126, [%r29+2560];
	mov.u32 	%r259, %tid.x;
	setp.ne.s32 	%p72, %r259, 0;
	@%p72 bra 	$L__BB6_74;
	ld.param.u32 	%r545, [_ZN3cub18CUB_300001_SM_10006detail4scan16DeviceScanKernelINS2_10policy_hubIyyyjN4cuda3std3__44plusIvEEE10Policy1000EN6thrust24THRUST_300001_SM_1000_NS6detail15normal_iteratorINSD_10device_ptrIyEEEESI_NS0_13ScanTileStateIyLb1EEES9_NS0_8NullTypeEjyLb0ESL_EEvT0_T1_T2_iT3_T4_T5__param_6];
	ld.param.u32 	%r540, [_ZN3cub18CUB_300001_SM_10006detail4scan16DeviceScanKernelINS2_10policy_hubIyyyjN4cuda3std3__44plusIvEEE10Policy1000EN6thrust24THRUST_300001_SM_1000_NS6detail15normal_iteratorINSD_10device_ptrIyEEEESI_NS0_13ScanTileStateIyLb1EEES9_NS0_8NullTypeEjyLb0ESL_EEvT0_T1_T2_iT3_T4_T5__param_3];
	mov.u32 	%r260, %ctaid.x;
	add.s32 	%r261, %r540, %r260;
	mul.lo.s32 	%r262, %r261, 4576;
	sub.s32 	%r263, %r545, %r262;
	st.volatile.shared.u32 	[_ZZN3cub18CUB_300001_SM_10006detail4scan16DeviceScanKernelINS2_10policy_hubIyyyjN4cuda3std3__44plusIvEEE10Policy1000EN6thrust24THRUST_300001_SM_1000_NS6detail15normal_iteratorINSD_10device_ptrIyEEEESI_NS0_13ScanTileStateIyLb1EEES9_NS0_8NullTypeEjyLb0ESL_EEvT0_T1_T2_iT3_T4_T5_E12temp_storage+36608], %r263;
$L__BB6_74:
	ld.param.u32 	%r541, [_ZN3cub18CUB_300001_SM_10006detail4scan16DeviceScanKernelINS2_10policy_hubIyyyjN4cuda3std3__44plusIvEEE10Policy1000EN6thrust24THRUST_300001_SM_1000_NS6detail15normal_iteratorINSD_10device_ptrIyEEEESI_NS0_13ScanTileStateIyLb1EEES9_NS0_8NullTypeEjyLb0ESL_EEvT0_T1_T2_iT3_T4_T5__param_3];
	bar.sync 	0;
	ld.volatile.shared.u32 	%r46, [_ZZN3cub18CUB_300001_SM_10006detail4scan16DeviceScanKernelINS2_10policy_hubIyyyjN4cuda3std3__44plusIvEEE10Policy1000EN6thrust24THRUST_300001_SM_1000_NS6detail15normal_iteratorINSD_10device_ptrIyEEEESI_NS0_13ScanTileStateIyLb1EEES9_NS0_8NullTypeEjyLb0ESL_EEvT0_T1_T2_iT3_T4_T5_E12temp_storage+36608];
	and.b32  	%r265, %r259, 992;
	mul.lo.s32 	%r266, %r265, 11;
	and.b32  	%r267, %r259, 31;
	or.b32  	%r268, %r266, %r267;
	cvt.u64.u32 	%rd335, %r268;
	mov.u32 	%r269, %ctaid.x;
	add.s32 	%r270, %r541, %r269;
	mul.lo.s32 	%r271, %r270, 4576;
	cvt.u64.u32 	%rd336, %r271;
	add.s64 	%rd337, %rd335, %rd336;
	setp.ge.s32 	%p73, %r268, %r46;
	shl.b64 	%rd338, %rd337, 3;
	add.s64 	%rd127, %rd3, %rd338;
	@%p73 bra 	$L__BB6_76;
	st.global.u64 	[%rd127], %rd116;
$L__BB6_76:
	add.s32 	%r277, %r268, 32;
	setp.ge.s32 	%p74, %r277, %r46;
	@%p74 bra 	$L__BB6_78;
	st.global.u64 	[%rd127+256], %rd117;
$L__BB6_78:
	add.s32 	%r283, %r268, 64;
	setp.ge.s32 	%p75, %r283, %r46;
	@%p75 bra 	$L__BB6_80;
	st.global.u64 	[%rd127+512], %rd118;
$L__BB6_80:
	add.s32 	%r289, %r268, 96;
	setp.ge.s32 	%p76, %r289, %r46;
	@%p76 bra 	$L__BB6_82;
	st.global.u64 	[%rd127+768], %rd119;
$L__BB6_82:
	add.s32 	%r295, %r268, 128;
	setp.ge.s32 	%p77, %r295, %r46;
	@%p77 bra 	$L__BB6_84;
	st.global.u64 	[%rd127+1024], %rd120;
$L__BB6_84:
	add.s32 	%r301, %r268, 160;
	setp.ge.s32 	%p78, %r301, %r46;
	@%p78 bra 	$L__BB6_86;
	st.global.u64 	[%rd127+1280], %rd121;
$L__BB6_86:
	add.s32 	%r307, %r268, 192;
	setp.ge.s32 	%p79, %r307, %r46;
	@%p79 bra 	$L__BB6_88;
	st.global.u64 	[%rd127+1536], %rd122;
$L__BB6_88:
	add.s32 	%r313, %r268, 224;
	setp.ge.s32 	%p80, %r313, %r46;
	@%p80 bra 	$L__BB6_90;
	st.global.u64 	[%rd127+1792], %rd123;
$L__BB6_90:
	add.s32 	%r319, %r268, 256;
	setp.ge.s32 	%p81, %r319, %r46;
	@%p81 bra 	$L__BB6_92;
	st.global.u64 	[%rd127+2048], %rd124;
$L__BB6_92:
	add.s32 	%r325, %r268, 288;
	setp.ge.s32 	%p82, %r325, %r46;
	@%p82 bra 	$L__BB6_94;
	st.global.u64 	[%rd127+2304], %rd125;
$L__BB6_94:
	add.s32 	%r331, %r268, 320;
	setp.ge.s32 	%p83, %r331, %r46;
	@%p83 bra 	$L__BB6_96;
	st.global.u64 	[%rd127+2560], %rd126;
$L__BB6_96:
	ret;

}
	// .globl	_ZN3cub18CUB_300001_SM_10006detail4scan16DeviceScanKernelINS2_10policy_hubIyyymN4cuda3std3__44plusIvEEE10Policy1000EN6thrust24THRUST_300001_SM_1000_NS6detail15normal_iteratorINSD_10device_ptrIyEEEESI_NS0_13ScanTileStateIyLb1EEES9_NS0_8NullTypeEmyLb0ESL_EEvT0_T1_T2_iT3_T4_T5_
.visible .entry _ZN3cub18CUB_300001_SM_10006detail4scan16DeviceScanKernelINS2_10policy_hubIyyymN4cuda3std3__44plusIvEEE10Policy1000EN6thrust24THRUST_300001_SM_1000_NS6detail15normal_iteratorINSD_10device_ptrIyEEEESI_NS0_13ScanTileStateIyLb1EEES9_NS0_8NullTypeEmyLb0ESL_EEvT0_T1_T2_iT3_T4_T5_(
	.param .align 8 .b8 _ZN3cub18CUB_300001_SM_10006detail4scan16DeviceScanKernelINS2_10policy_hubIyyymN4cuda3std3__44plusIvEEE10Policy1000EN6thrust24THRUST_300001_SM_1000_NS6detail15normal_iteratorINSD_10device_ptrIyEEEESI_NS0_13ScanTileStateIyLb1EEES9_NS0_8NullTypeEmyLb0ESL_EEvT0_T1_T2_iT3_T4_T5__param_0[8],
	.param .align 8 .b8 _ZN3cub18CUB_300001_SM_10006detail4scan16DeviceScanKernelINS2_10policy_hubIyyymN4cuda3std3__44plusIvEEE10Policy1000EN6thrust24THRUST_300001_SM_1000_NS6detail15normal_iteratorINSD_10device_ptrIyEEEESI_NS0_13ScanTileStateIyLb1EEES9_NS0_8NullTypeEmyLb0ESL_EEvT0_T1_T2_iT3_T4_T5__param_1[8],
	.param .align 8 .b8 _ZN3cub18CUB_300001_SM_10006detail4scan16DeviceScanKernelINS2_10policy_hubIyyymN4cuda3std3__44plusIvEEE10Policy1000EN6thrust24THRUST_300001_SM_1000_NS6detail15normal_iteratorINSD_10device_ptrIyEEEESI_NS0_13ScanTileStateIyLb1EEES9_NS0_8NullTypeEmyLb0ESL_EEvT0_T1_T2_iT3_T4_T5__param_2[8],
	.param .u32 _ZN3cub18CUB_300001_SM_10006detail4scan16DeviceScanKernelINS2_10policy_hubIyyymN4cuda3std3__44plusIvEEE10Policy1000EN6thrust24THRUST_300001_SM_1000_NS6detail15normal_iteratorINSD_10device_ptrIyEEEESI_NS0_13ScanTileStateIyLb1EEES9_NS0_8NullTypeEmyLb0ESL_EEvT0_T1_T2_iT3_T4_T5__param_3,
	.param .align 1 .b8 _ZN3cub18CUB_300001_SM_10006detail4scan16DeviceScanKernelINS2_10policy_hubIyyymN4cuda3std3__44plusIvEEE10Policy1000EN6thrust24THRUST_300001_SM_1000_NS6detail15normal_iteratorINSD_10device_ptrIyEEEESI_NS0_13ScanTileStateIyLb1EEES9_NS0_8NullTypeEmyLb0ESL_EEvT0_T1_T2_iT3_T4_T5__param_4[1],
	.param .align 1 .b8 _ZN3cub18CUB_300001_SM_10006detail4scan16DeviceScanKernelINS2_10policy_hubIyyymN4cuda3std3__44plusIvEEE10Policy1000EN6thrust24THRUST_300001_SM_1000_NS6detail15normal_iteratorINSD_10device_ptrIyEEEESI_NS0_13ScanTileStateIyLb1EEES9_NS0_8NullTypeEmyLb0ESL_EEvT0_T1_T2_iT3_T4_T5__param_5[1],
	.param .u64 _ZN3cub18CUB_300001_SM_10006detail4scan16DeviceScanKernelINS2_10policy_hubIyyymN4cuda3std3__44plusIvEEE10Policy1000EN6thrust24THRUST_300001_SM_1000_NS6detail15normal_iteratorINSD_10device_ptrIyEEEESI_NS0_13ScanTileStateIyLb1EEES9_NS0_8NullTypeEmyLb0ESL_EEvT0_T1_T2_iT3_T4_T5__param_6
)
.maxntid 320
{
	.reg .pred 	%p<131>;
	.reg .b32 	%r<399>;
	.reg .b64 	%rd<548>;
	// demoted variable
	.shared .align 16 .b8 _ZZN3cub18CUB_300001_SM_10006detail4scan16DeviceScanKernelINS2_10policy_hubIyyymN4cuda3std3__44plusIvEEE10Policy1000EN6thrust24THRUST_300001_SM_1000_NS6detail15normal_iteratorINSD_10device_ptrIyEEEESI_NS0_13ScanTileStateIyLb1EEES9_NS0_8NullTypeEmyLb0ESL_EEvT0_T1_T2_iT3_T4_T5_E12temp_storage[28176];
	ld.param.u64 	%rd1, [_ZN3cub18CUB_300001_SM_10006detail4scan16DeviceScanKernelINS2_10policy_hubIyyymN4cuda3std3__44plusIvEEE10Policy1000EN6thrust24THRUST_300001_SM_1000_NS6detail15normal_iteratorINSD_10device_ptrIyEEEESI_NS0_13ScanTileStateIyLb1EEES9_NS0_8NullTypeEmyLb0ESL_EEvT0_T1_T2_iT3_T4_T5__param_2];
	ld.param.u64 	%rd139, [_ZN3cub18CUB_300001_SM_10006detail4scan16DeviceScanKernelINS2_10policy_hubIyyymN4cuda3std3__44plusIvEEE10Policy1000EN6thrust24THRUST_300001_SM_1000_NS6detail15normal_iteratorINSD_10device_ptrIyEEEESI_NS0_13ScanTileStateIyLb1EEES9_NS0_8NullTypeEmyLb0ESL_EEvT0_T1_T2_iT3_T4_T5__param_1];
	ld.param.u64 	%rd140, [_ZN3cub18CUB_300001_SM_10006detail4scan16DeviceScanKernelINS2_10policy_hubIyyymN4cuda3std3__44plusIvEEE10Policy1000EN6thrust24THRUST_300001_SM_1000_NS6detail15normal_iteratorINSD_10device_ptrIyEEEESI_NS0_13ScanTileStateIyLb1EEES9_NS0_8NullTypeEmyLb0ESL_EEvT0_T1_T2_iT3_T4_T5__param_0];
	ld.param.u32 	%r45, [_ZN3cub18CUB_300001_SM_10006detail4scan16DeviceScanKernelINS2_10policy_hubIyyymN4cuda3std3__44plusIvEEE10Policy1000EN6thrust24THRUST_300001_SM_1000_NS6detail15normal_iteratorINSD_10device_ptrIyEEEESI_NS0_13ScanTileStateIyLb1EEES9_NS0_8NullTypeEmyLb0ESL_EEvT0_T1_T2_iT3_T4_T5__param_3];
	ld.param.u64 	%rd141, [_ZN3cub18CUB_300001_SM_10006detail4scan16DeviceScanKernelINS2_10policy_hubIyyymN4cuda3std3__44plusIvEEE10Policy1000EN6thrust24THRUST_300001_SM_1000_NS6detail15normal_iteratorINSD_10device_ptrIyEEEESI_NS0_13ScanTileStateIyLb1EEES9_NS0_8NullTypeEmyLb0ESL_EEvT0_T1_T2_iT3_T4_T5__param_6];
	cvta.to.global.u64 	%rd2, %rd140;
	cvta.to.global.u64 	%rd3, %rd139;
	mov.u32 	%r46, %ctaid.x;
	add.s32 	%r1, %r45, %r46;
	mul.wide.s32 	%rd4, %r1, 3520;
	sub.s64 	%rd5, %rd141, %rd4;
	setp.lt.u64 	%p1, %rd5, 3521;
	@%p1 bra 	$L__BB7_28;
	mov.u32 	%r2, %tid.x;
	and.b32  	%r225, %r2, 31;
	and.b32  	%r226, %r2, 992;
	mul.lo.s32 	%r227, %r226, 11;
	or.b32  	%r228, %r227, %r225;
	cvt.u64.u32 	%rd319, %r228;
	add.s64 	%rd6, %rd4, %rd319;
	shl.b64 	%rd320, %rd6, 3;
	add.s64 	%rd321, %rd2, %rd320;
	ld.global.u64 	%rd322, [%rd321];
	ld.global.u64 	%rd323, [%rd321+256];
	ld.global.u64 	%rd324, [%rd321+512];
	ld.global.u64 	%rd325, [%rd321+768];
	ld.global.u64 	%rd326, [%rd321+1024];
	ld.global.u64 	%rd327, [%rd321+1280];
	ld.global.u64 	%rd328, [%rd321+1536];
	ld.global.u64 	%rd329, [%rd321+1792];
	ld.global.u64 	%rd330, [%rd321+2048];
	ld.global.u64 	%rd331, [%rd321+2304];
	ld.global.u64 	%rd332, [%rd321+2560];
	// begin inline asm
	mov.u32 %r224, %laneid;
	// end inline asm
	shr.u32 	%r4, %r2, 5;
	mad.lo.s32 	%r229, %r4, 352, %r224;
	shl.b32 	%r230, %r229, 3;
	mov.u32 	%r231, _ZZN3cub18CUB_300001_SM_10006detail4scan16DeviceScanKernelINS2_10policy_hubIyyymN4cuda3std3__44plusIvEEE10Policy1000EN6thrust24THRUST_300001_SM_1000_NS6detail15normal_iteratorINSD_10device_ptrIyEEEESI_NS0_13ScanTileStateIyLb1EEES9_NS0_8NullTypeEmyLb0ESL_EEvT0_T1_T2_iT3_T4_T5_E12temp_storage;
	add.s32 	%r5, %r231, %r230;
	st.shared.u64 	[%r5], %rd322;
	st.shared.u64 	[%r5+256], %rd323;
	st.shared.u64 	[%r5+512], %rd324;
	st.shared.u64 	[%r5+768], %rd325;
	st.shared.u64 	[%r5+1024], %rd326;
	st.shared.u64 	[%r5+1280], %rd327;
	st.shared.u64 	[%r5+1536], %rd328;
	st.shared.u64 	[%r5+1792], %rd329;
	st.shared.u64 	[%r5+2048], %rd330;
	st.shared.u64 	[%r5+2304], %rd331;
	st.shared.u64 	[%r5+2560], %rd332;
	bar.warp.sync 	-1;
	mad.lo.s32 	%r6, %r224, 80, %r5;
	ld.shared.u64 	%rd7, [%r6];
	ld.shared.u64 	%rd8, [%r6+8];
	ld.shared.u64 	%rd9, [%r6+16];
	ld.shared.u64 	%rd10, [%r6+24];
	ld.shared.u64 	%rd11, [%r6+32];
	ld.shared.u64 	%rd12, [%r6+40];
	ld.shared.u64 	%rd13, [%r6+48];
	ld.shared.u64 	%rd14, [%r6+56];
	ld.shared.u64 	%rd15, [%r6+64];
	ld.shared.u64 	%rd16, [%r6+72];
	ld.shared.u64 	%rd17, [%r6+80];
	bar.sync 	0;
	setp.ne.s32 	%p78, %r1, 0;
	@%p78 bra 	$L__BB7_6;
	add.s64 	%rd453, %rd8, %rd7;
	add.s64 	%rd454, %rd9, %rd453;
	add.s64 	%rd455, %rd10, %rd454;
	add.s64 	%rd456, %rd11, %rd455;
	add.s64 	%rd457, %rd12, %rd456;
	add.s64 	%rd458, %rd13, %rd457;
	add.s64 	%rd459, %rd14, %rd458;
	add.s64 	%rd460, %rd15, %rd459;
	add.s64 	%rd461, %rd16, %rd460;
	add.s64 	%rd440, %rd17, %rd461;
	mov.b32 	%r375, 1;
	mov.b32 	%r388, 0;
	mov.b32 	%r389, -1;
	// begin inline asm
	{  .reg .u64 r0;  .reg .u32 lo;  .reg .u32 hi;  .reg .pred p;  mov.b64 {lo, hi}, %rd440;  shfl.sync.up.b32 lo|p, lo, %r375, %r388, %r389;  shfl.sync.up.b32 hi|p, hi, %r375, %r388, %r389;  mov.b64 r0, {lo, hi};  @p add.u64 r0, r0, %rd440;  mov.u64 %rd438, r0;}
	// end inline asm
	mov.b32 	%r378, 2;
	// begin inline asm
	{  .reg .u64 r0;  .reg .u32 lo;  .reg .u32 hi;  .reg .pred p;  mov.b64 {lo, hi}, %rd438;  shfl.sync.up.b32 lo|p, lo, %r378, %r388, %r389;  shfl.sync.up.b32 hi|p, hi, %r378, %r388, %r389;  mov.b64 r0, {lo, hi};  @p add.u64 r0, r0, %rd438;  mov.u64 %rd441, r0;}
	// end inline asm
	mov.b32 	%r381, 4;
	// begin inline asm
	{  .reg .u64 r0;  .reg .u32 lo;  .reg .u32 hi;  .reg .pred p;  mov.b64 {lo, hi}, %rd441;  shfl.sync.up.b32 lo|p, lo, %r381, %r388, %r389;  shfl.sync.up.b32 hi|p, hi, %r381, %r388, %r389;  mov.b64 r0, {lo, hi};  @p add.u64 r0, r0, %rd441;  mov.u64 %rd444, r0;}
	// end inline asm
	mov.b32 	%r384, 8;
	// begin inline asm
	{  .reg .u64 r0;  .reg .u32 lo;  .reg .u32 hi;  .reg .pred p;  mov.b64 {lo, hi}, %rd444;  shfl.sync.up.b32 lo|p, lo, %r384, %r388, %r389;  shfl.sync.up.b32 hi|p, hi, %r384, %r388, %r389;  mov.b64 r0, {lo, hi};  @p add.u64 r0, r0, %rd444;  mov.u64 %rd447, r0;}
	// end inline asm
	mov.b32 	%r387, 16;
	// begin inline asm
	{  .reg .u64 r0;  .reg .u32 lo;  .reg .u32 hi;  .reg .pred p;  mov.b64 {lo, hi}, %rd447;  shfl.sync.up.b32 lo|p, lo, %r387, %r388, %r389;  shfl.sync.up.b32 hi|p, hi, %r387, %r388, %r389;  mov.b64 r0, {lo, hi};  @p add.u64 r0, r0, %rd447;  mov.u64 %rd450, r0;}
	// end inline asm
	setp.ne.s32 	%p118, %r224, 31;
	@%p118 bra 	$L__BB7_4;
	shl.b32 	%r390, %r4, 3;
	add.s32 	%r392, %r231, %r390;
	st.shared.u64 	[%r392+32], %rd450;
$L__BB7_4:
	sub.s64 	%rd462, %rd450, %rd440;
	bar.sync 	0;
	ld.shared.v2.u64 	{%rd463, %rd464}, [_ZZN3cub18CUB_300001_SM_10006detail4scan16DeviceScanKernelINS2_10policy_hubIyyymN4cuda3std3__44plusIvEEE10Policy1000EN6thrust24THRUST_300001_SM_1000_NS6detail15normal_iteratorINSD_10device_ptrIyEEEESI_NS0_13ScanTileStateIyLb1EEES9_NS0_8NullTypeEmyLb0ESL_EEvT0_T1_T2_iT3_T4_T5_E12temp_storage+32];
	add.s64 	%rd465, %rd464, %rd463;
	setp.eq.s32 	%p119, %r4, 2;
	selp.b64 	%rd466, %rd465, %rd463, %p119;
	ld.shared.v2.u64 	{%rd467, %rd468}, [_ZZN3cub18CUB_300001_SM_10006detail4scan16DeviceScanKernelINS2_10policy_hubIyyymN4cuda3std3__44plusIvEEE10Policy1000EN6thrust24THRUST_300001_SM_1000_NS6detail15normal_iteratorINSD_10device_ptrIyEEEESI_NS0_13ScanTileStateIyLb1EEES9_NS0_8NullTypeEmyLb0ESL_EEvT0_T1_T2_iT3_T4_T5_E12temp_storage+48];
	add.s64 	%rd469, %rd465, %rd467;
	setp.eq.s32 	%p120, %r4, 3;
	selp.b64 	%rd470, %rd469, %rd466, %p120;
	add.s64 	%rd471, %rd469, %rd468;
	setp.eq.s32 	%p121, %r4, 4;
	selp.b64 	%rd472, %rd471, %rd470, %p121;
	ld.shared.v2.u64 	{%rd473, %rd474}, [_ZZN3cub18CUB_300001_SM_10006detail4scan16DeviceScanKernelINS2_10policy_hubIyyymN4cuda3std3__44plusIvEEE10Policy1000EN6thrust24THRUST_300001_SM_1000_NS6detail15normal_iteratorINSD_10device_ptrIyEEEESI_NS0_13ScanTileStateIyLb1EEES9_NS0_8NullTypeEmyLb0ESL_EEvT0_T1_T2_iT3_T4_T5_E12temp_storage+64];
	add.s64 	%rd475, %rd471, %rd473;
	setp.eq.s32 	%p122, %r4, 5;
	selp.b64 	%rd476, %rd475, %rd472, %p122;
	add.s64 	%rd477, %rd475, %rd474;
	setp.eq.s32 	%p123, %r4, 6;
	selp.b64 	%rd478, %rd477, %rd476, %p123;
	ld.shared.v2.u64 	{%rd479, %rd480}, [_ZZN3cub18CUB_300001_SM_10006detail4scan16DeviceScanKernelINS2_10policy_hubIyyymN4cuda3std3__44plusIvEEE10Policy1000EN6thrust24THRUST_300001_SM_1000_NS6detail15normal_iteratorINSD_10device_ptrIyEEEESI_NS0_13ScanTileStateIyLb1EEES9_NS0_8NullTypeEmyLb0ESL_EEvT0_T1_T2_iT3_T4_T5_E12temp_storage+80];
	add.s64 	%rd481, %rd477, %rd479;
	setp.eq.s32 	%p124, %r4, 7;
	selp.b64 	%rd482, %rd481, %rd478, %p124;
	add.s64 	%rd483, %rd481, %rd480;
	setp.eq.s32 	%p125, %r4, 8;
	selp.b64 	%rd484, %rd483, %rd482, %p125;
	ld.shared.v2.u64 	{%rd485, %rd486}, [_ZZN3cub18CUB_300001_SM_10006detail4scan16DeviceScanKernelINS2_10policy_hubIyyymN4cuda3std3__44plusIvEEE10Policy1000EN6thrust24THRUST_300001_SM_1000_NS6detail15normal_iteratorINSD_10device_ptrIyEEEESI_NS0_13ScanTileStateIyLb1EEES9_NS0_8NullTypeEmyLb0ESL_EEvT0_T1_T2_iT3_T4_T5_E12temp_storage+96];
	add.s64 	%rd487, %rd483, %rd485;
	setp.eq.s32 	%p126, %r4, 9;
	selp.b64 	%rd488, %rd487, %rd484, %p126;
	add.s64 	%rd20, %rd487, %rd486;
	setp.lt.u32 	%p127, %r2, 32;
	setp.eq.s32 	%p128, %r224, 0;
	selp.b64 	%rd489, 0, %rd462, %p128;
	add.s64 	%rd490, %rd488, %rd489;
	selp.b64 	%rd491, %rd462, %rd490, %p127;
	setp.ne.s32 	%p129, %r2, 0;
	setp.eq.s32 	%p130, %r2, 0;
	selp.b64 	%rd492, 0, %rd491, %p130;
	add.s64 	%rd527, %rd492, %rd7;
	@%p129 bra 	$L__BB7_27;
	add.s64 	%rd493, %rd1, 512;
	mov.b64 	%rd494, 101;
	// begin inline asm
	st.relaxed.gpu.v2.u64 [%rd493], {%rd494, %rd20};
	// end inline asm
	bra.uni 	$L__BB7_27;
$L__BB7_6:
	add.s64 	%rd348, %rd8, %rd7;
	add.s64 	%rd349, %rd9, %rd348;
	add.s64 	%rd350, %rd10, %rd349;
	add.s64 	%rd351, %rd11, %rd350;
	add.s64 	%rd352, %rd12, %rd351;
	add.s64 	%rd353, %rd13, %rd352;
	add.s64 	%rd354, %rd14, %rd353;
	add.s64 	%rd355, %rd15, %rd354;
	add.s64 	%rd356, %rd16, %rd355;
	add.s64 	%rd335, %rd17, %rd356;
	mov.b32 	%r232, 1;
	mov.b32 	%r245, 0;
	mov.b32 	%r246, -1;
	// begin inline asm
	{  .reg .u64 r0;  .reg .u32 lo;  .reg .u32 hi;  .reg .pred p;  mov.b64 {lo, hi}, %rd335;  shfl.sync.up.b32 lo|p, lo, %r232, %r245, %r246;  shfl.sync.up.b32 hi|p, hi, %r232, %r245, %r246;  mov.b64 r0, {lo, hi};  @p add.u64 r0, r0, %rd335;  mov.u64 %rd333, r0;}
	// end inline asm
	mov.b32 	%r235, 2;
	// begin inline asm
	{  .reg .u64 r0;  .reg .u32 lo;  .reg .u32 hi;  .reg .pred p;  mov.b64 {lo, hi}, %rd333;  shfl.sync.up.b32 lo|p, lo, %r235, %r245, %r246;  shfl.sync.up.b32 hi|p, hi, %r235, %r245, %r246;  mov.b64 r0, {lo, hi};  @p add.u64 r0, r0, %rd333;  mov.u64 %rd336, r0;}
	// end inline asm
	mov.b32 	%r238, 4;
	// begin inline asm
	{  .reg .u64 r0;  .reg .u32 lo;  .reg .u32 hi;  .reg .pred p;  mov.b64 {lo, hi}, %rd336;  shfl.sync.up.b32 lo|p, lo, %r238, %r245, %r246;  shfl.sync.up.b32 hi|p, hi, %r238, %r245, %r246;  mov.b64 r0, {lo, hi};  @p add.u64 r0, r0, %rd336;  mov.u64 %rd339, r0;}
	// end inline asm
	mov.b32 	%r241, 8;
	// begin inline asm
	{  .reg .u64 r0;  .reg .u32 lo;  .reg .u32 hi;  .reg .pred p;  mov.b64 {lo, hi}, %rd339;  shfl.sync.up.b32 lo|p, lo, %r241, %r245, %r246;  shfl.sync.up.b32 hi|p, hi, %r241, %r245, %r246;  mov.b64 r0, {lo, hi};  @p add.u64 r0, r0, %rd339;  mov.u64 %rd342, r0;}
	// end inline asm
	mov.b32 	%r244, 16;
	// begin inline asm
	{  .reg .u64 r0;  .reg .u32 lo;  .reg .u32 hi;  .reg .pred p;  mov.b64 {lo, hi}, %rd342;  shfl.sync.up.b32 lo|p, lo, %r244, %r245, %r246;  shfl.sync.up.b32 hi|p, hi, %r244, %r245, %r246;  mov.b64 r0, {lo, hi};  @p add.u64 r0, r0, %rd342;  mov.u64 %rd345, r0;}
	// end inline asm
	setp.ne.s32 	%p79, %r224, 31;
	@%p79 bra 	$L__BB7_8;
	shl.b32 	%r247, %r4, 3;
	add.s32 	%r249, %r231, %r247;
	st.shared.u64 	[%r249+32], %rd345;
$L__BB7_8:
	sub.s64 	%rd357, %rd345, %rd335;
	bar.sync 	0;
	ld.shared.v2.u64 	{%rd358, %rd359}, [_ZZN3cub18CUB_300001_SM_10006detail4scan16DeviceScanKernelINS2_10policy_hubIyyymN4cuda3std3__44plusIvEEE10Policy1000EN6thrust24THRUST_300001_SM_1000_NS6detail15normal_iteratorINSD_10device_ptrIyEEEESI_NS0_13ScanTileStateIyLb1EEES9_NS0_8NullTypeEmyLb0ESL_EEvT0_T1_T2_iT3_T4_T5_E12temp_storage+32];
	add.s64 	%rd360, %rd359, %rd358;
	setp.eq.s32 	%p80, %r4, 2;
	selp.b64 	%rd361, %rd360, %rd358, %p80;
	ld.shared.v2.u64 	{%rd362, %rd363}, [_ZZN3cub18CUB_300001_SM_10006detail4scan16DeviceScanKernelINS2_10policy_hubIyyymN4cuda3std3__44plusIvEEE10Policy1000EN6thrust24THRUST_300001_SM_1000_NS6detail15normal_iteratorINSD_10device_ptrIyEEEESI_NS0_13ScanTileStateIyLb1EEES9_NS0_8NullTypeEmyLb0ESL_EEvT0_T1_T2_iT3_T4_T5_E12temp_storage+48];
	add.s64 	%rd364, %rd360, %rd362;
	setp.eq.s32 	%p81, %r4, 3;
	selp.b64 	%rd365, %rd364, %rd361, %p81;
	add.s64 	%rd366, %rd364, %rd363;
	setp.eq.s32 	%p82, %r4, 4;
	selp.b64 	%rd367, %rd366, %rd365, %p82;
	ld.shared.v2.u64 	{%rd368, %rd369}, [_ZZN3cub18CUB_300001_SM_10006detail4scan16DeviceScanKernelINS2_10policy_hubIyyymN4cuda3std3__44plusIvEEE10Policy1000EN6thrust24THRUST_300001_SM_1000_NS6detail15normal_iteratorINSD_10device_ptrIyEEEESI_NS0_13ScanTileStateIyLb1EEES9_NS0_8NullTypeEmyLb0ESL_EEvT0_T1_T2_iT3_T4_T5_E12temp_storage+64];
	add.s64 	%rd370, %rd366, %rd368;
	setp.eq.s32 	%p83, %r4, 5;
	selp.b64 	%rd371, %rd370, %rd367, %p83;
	add.s64 	%rd372, %rd370, %rd369;
	setp.eq.s32 	%p84, %r4, 6;
	selp.b64 	%rd373, %rd372, %rd371, %p84;
	ld.shared.v2.u64 	{%rd374, %rd375}, [_ZZN3cub18CUB_300001_SM_10006detail4scan16DeviceScanKernelINS2_10policy_hubIyyymN4cuda3std3__44plusIvEEE10Policy1000EN6thrust24THRUST_300001_SM_1000_NS6detail15normal_iteratorINSD_10device_ptrIyEEEESI_NS0_13ScanTileStateIyLb1EEES9_NS0_8NullTypeEmyLb0ESL_EEvT0_T1_T2_iT3_T4_T5_E12temp_storage+80];
	add.s64 	%rd376, %rd372, %rd374;
	setp.eq.s32 	%p85, %r4, 7;
	selp.b64 	%rd377, %rd376, %rd373, %p85;
	add.s64 	%rd378, %rd376, %rd375;
	setp.eq.s32 	%p86, %r4, 8;
	selp.b64 	%rd379, %rd378, %rd377, %p86;
	ld.shared.v2.u64 	{%rd380, %rd381}, [_ZZN3cub18CUB_300001_SM_10006detail4scan16DeviceScanKernelINS2_10policy_hubIyyymN4cuda3std3__44plusIvEEE10Policy1000EN6thrust24THRUST_300001_SM_1000_NS6detail15normal_iteratorINSD_10device_ptrIyEEEESI_NS0_13ScanTileStateIyLb1EEES9_NS0_8NullTypeEmyLb0ESL_EEvT0_T1_T2_iT3_T4_T5_E12temp_storage+96];
	add.s64 	%rd382, %rd378, %rd380;
	setp.eq.s32 	%p87, %r4, 9;
	selp.b64 	%rd383, %rd382, %rd379, %p87;
	add.s64 	%rd24, %rd382, %rd381;
	setp.gt.u32 	%p88, %r2, 31;
	setp.lt.u32 	%p89, %r2, 32;
	setp.eq.s32 	%p90, %r224, 0;
	selp.b64 	%rd384, 0, %rd357, %p90;
	add.s64 	%rd525, %rd383, %rd384;
	selp.b64 	%rd26, %rd357, %rd525, %p89;
	@%p88 bra 	$L__BB7_24;
	setp.ne.s32 	%p91, %r2, 0;
	mul.wide.s32 	%rd385, %r1, 16;
	add.s64 	%rd27, %rd1, %rd385;
	@%p91 bra 	$L__BB7_11;
	st.shared.u64 	[_ZZN3cub18CUB_300001_SM_10006detail4scan16DeviceScanKernelINS2_10policy_hubIyyymN4cuda3std3__44plusIvEEE10Policy1000EN6thrust24THRUST_300001_SM_1000_NS6detail15normal_iteratorINSD_10device_ptrIyEEEESI_NS0_13ScanTileStateIyLb1EEES9_NS0_8NullTypeEmyLb0ESL_EEvT0_T1_T2_iT3_T4_T5_E12temp_storage+24], %rd24;
	add.s64 	%rd386, %rd27, 512;
	mov.b64 	%rd387, 100;
	// begin inline asm
	st.relaxed.gpu.v2.u64 [%rd386], {%rd387, %rd24};
	// end inline asm
$L__BB7_11:
	not.b32 	%r252, %r2;
	add.s32 	%r394, %r1, %r252;
	mov.b32 	%r250, 965;
	// begin inline asm
	nanosleep.u32 %r250;
	// end inline asm
	mul.wide.s32 	%rd392, %r394, 16;
	add.s64 	%rd393, %rd1, %rd392;
	add.s64 	%rd391, %rd393, 512;
	// begin inline asm
	ld.relaxed.gpu.v2.u64 {%rd523, %rd520}, [%rd391];
	// end inline asm
	mov.b32 	%r393, 328;
$L__BB7_12:
	setp.eq.s64 	%p92, %rd523, 99;
	mov.b32 	%r253, -1;
	vote.sync.any.pred 	%p93, %p92, %r253;
	not.pred 	%p94, %p93;
	@%p94 bra 	$L__BB7_14;
	// begin inline asm
	nanosleep.u32 %r393;
	// end inline asm
	shl.b32 	%r393, %r393, 1;
	// begin inline asm
	ld.relaxed.gpu.v2.u64 {%rd523, %rd520}, [%rd391];
	// end inline asm
	bra.uni 	$L__BB7_12;
$L__BB7_14:
	setp.eq.s64 	%p95, %rd523, 101;
	mov.b32 	%r305, -1;
	vote.sync.ballot.b32 	%r306, %p95, %r305;
	// begin inline asm
	mov.u32 %r255, %lanemask_ge;
	// end inline asm
	and.b32  	%r307, %r306, %r255;
	or.b32  	%r308, %r307, -2147483648;
	add.s32 	%r309, %r308, -1;
	not.b32 	%r310, %r308;
	and.b32  	%r311, %r310, %r309;
	popc.b32 	%r259, %r311;
	mov.b64 	{%r257, %r262}, %rd520;
	mov.b32 	%r263, 1;
	// begin inline asm
	shfl.sync.down.b32 %r256, %r257, %r263, %r259, %r305;
	// end inline asm
	// begin inline asm
	shfl.sync.down.b32 %r261, %r262, %r263, %r259, %r305;
	// end inline asm
	mov.b64 	%rd394, {%r256, %r261};
	setp.lt.s32 	%p97, %r224, %r259;
	selp.b64 	%rd395, %rd394, 0, %p97;
	add.s64 	%rd396, %rd395, %rd520;
	mov.b64 	{%r267, %r272}, %rd396;
	mov.b32 	%r273, 2;
	// begin inline asm
	shfl.sync.down.b32 %r266, %r267, %r273, %r259, %r305;
	// end inline asm
	// begin inline asm
	shfl.sync.down.b32 %r271, %r272, %r273, %r259, %r305;
	// end inline asm
	mov.b64 	%rd397, {%r266, %r271};
	add.s32 	%r11, %r224, 2;
	setp.gt.s32 	%p98, %r11, %r259;
	selp.b64 	%rd398, 0, %rd397, %p98;
	add.s64 	%rd399, %rd398, %rd396;
	mov.b64 	{%r277, %r282}, %rd399;
	mov.b32 	%r283, 4;
	// begin inline asm
	shfl.sync.down.b32 %r276, %r277, %r283, %r259, %r305;
	// end inline asm
	// begin inline asm
	shfl.sync.down.b32 %r281, %r282, %r283, %r259, %r305;
	// end inline asm
	mov.b64 	%rd400, {%r276, %r281};
	add.s32 	%r12, %r224, 4;
	setp.gt.s32 	%p99, %r12, %r259;
	selp.b64 	%rd401, 0, %rd400, %p99;
	add.s64 	%rd402, %rd401, %rd399;
	mov.b64 	{%r287, %r292}, %rd402;
	mov.b32 	%r293, 8;
	// begin inline asm
	shfl.sync.down.b32 %r286, %r287, %r293, %r259, %r305;
	// end inline asm
	// begin inline asm
	shfl.sync.down.b32 %r291, %r292, %r293, %r259, %r305;
	// end inline asm
	mov.b64 	%rd403, {%r286, %r291};
	add.s32 	%r13, %r224, 8;
	setp.gt.s32 	%p100, %r13, %r259;
	selp.b64 	%rd404, 0, %rd403, %p100;
	add.s64 	%rd405, %rd404, %rd402;
	mov.b64 	{%r297, %r302}, %rd405;
	mov.b32 	%r303, 16;
	// begin inline asm
	shfl.sync.down.b32 %r296, %r297, %r303, %r259, %r305;
	// end inline asm
	// begin inline asm
	shfl.sync.down.b32 %r301, %r302, %r303, %r259, %r305;
	// end inline asm
	mov.b64 	%rd406, {%r296, %r301};
	add.s32 	%r14, %r224, 16;
	setp.gt.s32 	%p101, %r14, %r259;
	selp.b64 	%rd407, 0, %rd406, %p101;
	add.s64 	%rd522, %rd407, %rd405;
	add.s64 	%rd38, %rd1, 512;
$L__BB7_15:
	setp.ne.s64 	%p102, %rd523, 101;
	mov.b32 	%r312, -1;
	vote.sync.all.pred 	%p103, %p102, %r312;
	not.pred 	%p104, %p103;
	@%p104 bra 	$L__BB7_20;
	mul.wide.s32 	%rd415, %r394, 16;
	add.s64 	%rd416, %rd38, %rd415;
	add.s64 	%rd414, %rd416, -512;
	// begin inline asm
	ld.relaxed.gpu.v2.u64 {%rd523, %rd524}, [%rd414];
	// end inline asm
	mov.b32 	%r395, 328;
$L__BB7_17:
	setp.eq.s64 	%p108, %rd523, 99;
	mov.b32 	%r315, -1;
	vote.sync.any.pred 	%p109, %p108, %r315;
	not.pred 	%p110, %p109;
	@%p110 bra 	$L__BB7_19;
	// begin inline asm
	nanosleep.u32 %r395;
	// end inline asm
	shl.b32 	%r395, %r395, 1;
	// begin inline asm
	ld.relaxed.gpu.v2.u64 {%rd523, %rd524}, [%rd414];
	// end inline asm
	bra.uni 	$L__BB7_17;
$L__BB7_19:
	setp.eq.s64 	%p111, %rd523, 101;
	mov.b32 	%r366, -1;
	vote.sync.ballot.b32 	%r367, %p111, %r366;
	and.b32  	%r368, %r367, %r255;
	or.b32  	%r369, %r368, -2147483648;
	add.s32 	%r370, %r369, -1;
	not.b32 	%r371, %r369;
	and.b32  	%r372, %r371, %r370;
	popc.b32 	%r320, %r372;
	mov.b64 	{%r318, %r323}, %rd524;
	mov.b32 	%r324, 1;
	// begin inline asm
	shfl.sync.down.b32 %r317, %r318, %r324, %r320, %r366;
	// end inline asm
	// begin inline asm
	shfl.sync.down.b32 %r322, %r323, %r324, %r320, %r366;
	// end inline asm
	mov.b64 	%rd417, {%r317, %r322};
	setp.lt.s32 	%p113, %r224, %r320;
	selp.b64 	%rd418, %rd417, 0, %p113;
	add.s64 	%rd419, %rd418, %rd524;
	mov.b64 	{%r328, %r333}, %rd419;
	mov.b32 	%r334, 2;
	// begin inline asm
	shfl.sync.down.b32 %r327, %r328, %r334, %r320, %r366;
	// end inline asm
	// begin inline asm
	shfl.sync.down.b32 %r332, %r333, %r334, %r320, %r366;
	// end inline asm
	mov.b64 	%rd420, {%r327, %r332};
	setp.gt.s32 	%p114, %r11, %r320;
	selp.b64 	%rd421, 0, %rd420, %p114;
	add.s64 	%rd422, %rd419, %rd421;
	mov.b64 	{%r338, %r343}, %rd422;
	mov.b32 	%r344, 4;
	// begin inline asm
	shfl.sync.down.b32 %r337, %r338, %r344, %r320, %r366;
	// end inline asm
	// begin inline asm
	shfl.sync.down.b32 %r342, %r343, %r344, %r320, %r366;
	// end inline asm
	mov.b64 	%rd423, {%r337, %r342};
	setp.gt.s32 	%p115, %r12, %r320;
	selp.b64 	%rd424, 0, %rd423, %p115;
	add.s64 	%rd425, %rd424, %rd422;
	mov.b64 	{%r348, %r353}, %rd425;
	mov.b32 	%r354, 8;
	// begin inline asm
	shfl.sync.down.b32 %r347, %r348, %r354, %r320, %r366;
	// end inline asm
	// begin inline asm
	shfl.sync.down.b32 %r352, %r353, %r354, %r320, %r366;
	// end inline asm
	mov.b64 	%rd426, {%r347, %r352};
	setp.gt.s32 	%p116, %r13, %r320;
	selp.b64 	%rd427, 0, %rd426, %p116;
	add.s64 	%rd428, %rd427, %rd425;
	mov.b64 	{%r358, %r363}, %rd428;
	mov.b32 	%r364, 16;
	// begin inline asm
	shfl.sync.down.b32 %r357, %r358, %r364, %r320, %r366;
	// end inline asm
	// begin inline asm
	shfl.sync.down.b32 %r362, %r363, %r364, %r320, %r366;
	// end inline asm
	mov.b64 	%rd429, {%r357, %r362};
	setp.gt.s32 	%p117, %r14, %r320;
	selp.b64 	%rd430, 0, %rd429, %p117;
	add.s64 	%rd431, %rd428, %rd522;
	add.s64 	%rd522, %rd431, %rd430;
	add.s32 	%r394, %r394, -32;
	bra.uni 	$L__BB7_15;
$L__BB7_20:
	setp.ne.s32 	%p105, %r2, 0;
	@%p105 bra 	$L__BB7_22;
	add.s64 	%rd410, %rd522, %rd24;
	add.s64 	%rd408, %rd27, 512;
	mov.b64 	%rd409, 101;
	// begin inline asm
	st.relaxed.gpu.v2.u64 [%rd408], {%rd409, %rd410};
	// end inline asm
	st.shared.u64 	[_ZZN3cub18CUB_300001_SM_10006detail4scan16DeviceScanKernelINS2_10policy_hubIyyymN4cuda3std3__44plusIvEEE10Policy1000EN6thrust24THRUST_300001_SM_1000_NS6detail15normal_iteratorINSD_10device_ptrIyEEEESI_NS0_13ScanTileStateIyLb1EEES9_NS0_8NullTypeEmyLb0ESL_EEvT0_T1_T2_iT3_T4_T5_E12temp_storage+8], %rd522;
	st.shared.u64 	[_ZZN3cub18CUB_300001_SM_10006detail4scan16DeviceScanKernelINS2_10policy_hubIyyymN4cuda3std3__44plusIvEEE10Policy1000EN6thrust24THRUST_300001_SM_1000_NS6detail15normal_iteratorINSD_10device_ptrIyEEEESI_NS0_13ScanTileStateIyLb1EEES9_NS0_8NullTypeEmyLb0ESL_EEvT0_T1_T2_iT3_T4_T5_E12temp_storage+16], %rd410;
$L__BB7_22:
	setp.ne.s32 	%p106, %r224, 0;
	mov.u64 	%rd525, %rd26;
	@%p106 bra 	$L__BB7_24;
	st.shared.u64 	[_ZZN3cub18CUB_300001_SM_10006detail4scan16DeviceScanKernelINS2_10policy_hubIyyymN4cuda3std3__44plusIvEEE10Policy1000EN6thrust24THRUST_300001_SM_1000_NS6detail15normal_iteratorINSD_10device_ptrIyEEEESI_NS0_13ScanTileStateIyLb1EEES9_NS0_8NullTypeEmyLb0ESL_EEvT0_T1_T2_iT3_T4_T5_E12temp_storage+128], %rd522;
	mov.u64 	%rd525, %rd522;
$L__BB7_24:
	bar.sync 	0;
	setp.eq.s32 	%p107, %r2, 0;
	@%p107 bra 	$L__BB7_26;
	ld.shared.u64 	%rd411, [_ZZN3cub18CUB_300001_SM_10006detail4scan16DeviceScanKernelINS2_10policy_hubIyyymN4cuda3std3__44plusIvEEE10Policy1000EN6thrust24THRUST_300001_SM_1000_NS6detail15normal_iteratorINSD_10device_ptrIyEEEESI_NS0_13ScanTileStateIyLb1EEES9_NS0_8NullTypeEmyLb0ESL_EEvT0_T1_T2_iT3_T4_T5_E12temp_storage+128];
	add.s64 	%rd525, %rd411, %rd525;
$L__BB7_26:
	add.s64 	%rd527, %rd7, %rd525;
$L__BB7_27:
	add.s64 	%rd496, %rd8, %rd527;
	add.s64 	%rd497, %rd9, %rd496;
	add.s64 	%rd498, %rd10, %rd497;
	add.s64 	%rd499, %rd11, %rd498;
	add.s64 	%rd500, %rd12, %rd499;
	add.s64 	%rd501, %rd13, %rd500;
	add.s64 	%rd502, %rd14, %rd501;
	add.s64 	%rd503, %rd15, %rd502;
	add.s64 	%rd504, %rd16, %rd503;
	add.s64 	%rd505, %rd17, %rd504;
	bar.sync 	0;
	st.shared.u64 	[%r6], %rd527;
	st.shared.u64 	[%r6+8], %rd496;
	st.shared.u64 	[%r6+16], %rd497;
	st.shared.u64 	[%r6+24], %rd498;
	st.shared.u64 	[%r6+32], %rd499;
	st.shared.u64 	[%r6+40], %rd500;
	st.shared.u64 	[%r6+48], %rd501;
	st.shared.u64 	[%r6+56], %rd502;
	st.shared.u64 	[%r6+64], %rd503;
	st.shared.u64 	[%r6+72], %rd504;
	st.shared.u64 	[%r6+80], %rd505;
	bar.warp.sync 	-1;
	ld.shared.u64 	%rd506, [%r5];
	ld.shared.u64 	%rd507, [%r5+256];
	ld.shared.u64 	%rd508, [%r5+512];
	ld.shared.u64 	%rd509, [%r5+768];
	ld.shared.u64 	%rd510, [%r5+1024];
	ld.shared.u64 	%rd511, [%r5+1280];
	ld.shared.u64 	%rd512, [%r5+1536];
	ld.shared.u64 	%rd513, [%r5+1792];
	ld.shared.u64 	%rd514, [%r5+2048];
	ld.shared.u64 	%rd515, [%r5+2304];
	ld.shared.u64 	%rd516, [%r5+2560];
	add.s64 	%rd518, %rd3, %rd320;
	st.global.u64 	[%rd518], %rd506;
	st.global.u64 	[%rd518+256], %rd507;
	st.global.u64 	[%rd518+512], %rd508;
	st.global.u64 	[%rd518+768], %rd509;
	st.global.u64 	[%rd518+1024], %rd510;
	st.global.u64 	[%rd518+1280], %rd511;
	st.global.u64 	[%rd518+1536], %rd512;
	st.global.u64 	[%rd518+1792], %rd513;
	st.global.u64 	[%rd518+2048], %rd514;
	st.global.u64 	[%rd518+2304], %rd515;
	st.global.u64 	[%rd518+2560], %rd516;
	bra.uni 	$L__BB7_100;
$L__BB7_28:
	setp.eq.s64 	%p2, %rd5, 0;
	@%p2 bra 	$L__BB7_100;
	cvt.u32.u64 	%r19, %rd5;
	shl.b64 	%rd142, %rd4, 3;
	add.s64 	%rd143, %rd2, %rd142;
	mov.u32 	%r20, %tid.x;
	ld.global.u64 	%rd538, [%rd143];
	and.b32  	%r47, %r20, 31;
	and.b32  	%r48, %r20, 992;
	mul.lo.s32 	%r49, %r48, 11;
	or.b32  	%r21, %r49, %r47;
	setp.ge.u32 	%p3, %r21, %r19;
	shl.b32 	%r50, %r21, 3;
	cvt.u64.u32 	%rd144, %r50;
	add.s64 	%rd57, %rd143, %rd144;
	mov.u64 	%rd528, %rd538;
	@%p3 bra 	$L__BB7_31;
	ld.global.u64 	%rd528, [%rd57];
$L__BB7_31:
	add.s32 	%r22, %r21, 32;
	setp.ge.u32 	%p4, %r22, %r19;
	mov.u64 	%rd529, %rd538;
	@%p4 bra 	$L__BB7_33;
	ld.global.u64 	%rd529, [%rd57+256];
$L__BB7_33:
	add.s32 	%r23, %r21, 64;
	setp.ge.u32 	%p5, %r23, %r19;
	mov.u64 	%rd530, %rd538;
	@%p5 bra 	$L__BB7_35;
	ld.global.u64 	%rd530, [%rd57+512];
$L__BB7_35:
	add.s32 	%r24, %r21, 96;
	setp.ge.u32 	%p6, %r24, %r19;
	mov.u64 	%rd531, %rd538;
	@%p6 bra 	$L__BB7_37;
	ld.global.u64 	%rd531, [%rd57+768];
$L__BB7_37:
	add.s32 	%r25, %r21, 128;
	setp.ge.u32 	%p7, %r25, %r19;
	mov.u64 	%rd532, %rd538;
	@%p7 bra 	$L__BB7_39;
	ld.global.u64 	%rd532, [%rd57+1024];
$L__BB7_39:
	add.s32 	%r26, %r21, 160;
	setp.ge.u32 	%p8, %r26, %r19;
	mov.u64 	%rd533, %rd538;
	@%p8 bra 	$L__BB7_41;
	ld.global.u64 	%rd533, [%rd57+1280];
$L__BB7_41:
	add.s32 	%r27, %r21, 192;
	setp.ge.u32 	%p9, %r27, %r19;
	mov.u64 	%rd534, %rd538;
	@%p9 bra 	$L__BB7_43;
	ld.global.u64 	%rd534, [%rd57+1536];
$L__BB7_43:
	add.s32 	%r28, %r21, 224;
	setp.ge.u32 	%p10, %r28, %r19;
	mov.u64 	%rd535, %rd538;
	@%p10 bra 	$L__BB7_45;
	ld.global.u64 	%rd535, [%rd57+1792];
$L__BB7_45:
	add.s32 	%r29, %r21, 256;
	setp.ge.u32 	%p11, %r29, %r19;
	mov.u64 	%rd536, %rd538;
	@%p11 bra 	$L__BB7_47;
	ld.global.u64 	%rd536, [%rd57+2048];
$L__BB7_47:
	add.s32 	%r30, %r21, 288;
	setp.ge.u32 	%p12, %r30, %r19;
	mov.u64 	%rd537, %rd538;
	@%p12 bra 	$L__BB7_49;
	ld.global.u64 	%rd537, [%rd57+2304];
$L__BB7_49:
	add.s32 	%r31, %r21, 320;
	setp.ge.u32 	%p13, %r31, %r19;
	@%p13 bra 	$L__BB7_51;
	ld.global.u64 	%rd538, [%rd57+2560];
$L__BB7_51:
	// begin inline asm
	mov.u32 %r51, %laneid;
	// end inline asm
	shr.u32 	%r33, %r20, 5;
	mad.lo.s32 	%r52, %r33, 352, %r51;
	shl.b32 	%r53, %r52, 3;
	mov.u32 	%r54, _ZZN3cub18CUB_300001_SM_10006detail4scan16DeviceScanKernelINS2_10policy_hubIyyymN4cuda3std3__44plusIvEEE10Policy1000EN6thrust24THRUST_300001_SM_1000_NS6detail15normal_iteratorINSD_10device_ptrIyEEEESI_NS0_13ScanTileStateIyLb1EEES9_NS0_8NullTypeEmyLb0ESL_EEvT0_T1_T2_iT3_T4_T5_E12temp_storage;
	add.s32 	%r34, %r54, %r53;
	st.shared.u64 	[%r34], %rd528;
	st.shared.u64 	[%r34+256], %rd529;
	st.shared.u64 	[%r34+512], %rd530;
	st.shared.u64 	[%r34+768], %rd531;
	st.shared.u64 	[%r34+1024], %rd532;
	st.shared.u64 	[%r34+1280], %rd533;
	st.shared.u64 	[%r34+1536], %rd534;
	st.shared.u64 	[%r34+1792], %rd535;
	st.shared.u64 	[%r34+2048], %rd536;
	st.shared.u64 	[%r34+2304], %rd537;
	st.shared.u64 	[%r34+2560], %rd538;
	bar.warp.sync 	-1;
	mad.lo.s32 	%r35, %r51, 80, %r34;
	ld.shared.u64 	%rd80, [%r35];
	ld.shared.u64 	%rd81, [%r35+8];
	ld.shared.u64 	%rd82, [%r35+16];
	ld.shared.u64 	%rd83, [%r35+24];
	ld.shared.u64 	%rd84, [%r35+32];
	ld.shared.u64 	%rd85, [%r35+40];
	ld.shared.u64 	%rd86, [%r35+48];
	ld.shared.u64 	%rd87, [%r35+56];
	ld.shared.u64 	%rd88, [%r35+64];
	ld.shared.u64 	%rd89, [%r35+72];
	ld.shared.u64 	%rd90, [%r35+80];
	bar.sync 	0;
	setp.ne.s32 	%p14, %r1, 0;
	@%p14 bra 	$L__BB7_55;
	add.s64 	%rd267, %rd81, %rd80;
	add.s64 	%rd268, %rd82, %rd267;
	add.s64 	%rd269, %rd83, %rd268;
	add.s64 	%rd270, %rd84, %rd269;
	add.s64 	%rd271, %rd85, %rd270;
	add.s64 	%rd272, %rd86, %rd271;
	add.s64 	%rd273, %rd87, %rd272;
	add.s64 	%rd274, %rd88, %rd273;
	add.s64 	%rd275, %rd89, %rd274;
	add.s64 	%rd254, %rd90, %rd275;
	mov.b32 	%r206, 1;
	mov.b32 	%r219, 0;
	mov.b32 	%r220, -1;
	// begin inline asm
	{  .reg .u64 r0;  .reg .u32 lo;  .reg .u32 hi;  .reg .pred p;  mov.b64 {lo, hi}, %rd254;  shfl.sync.up.b32 lo|p, lo, %r206, %r219, %r220;  shfl.sync.up.b32 hi|p, hi, %r206, %r219, %r220;  mov.b64 r0, {lo, hi};  @p add.u64 r0, r0, %rd254;  mov.u64 %rd252, r0;}
	// end inline asm
	mov.b32 	%r209, 2;
	// begin inline asm
	{  .reg .u64 r0;  .reg .u32 lo;  .reg .u32 hi;  .reg .pred p;  mov.b64 {lo, hi}, %rd252;  shfl.sync.up.b32 lo|p, lo, %r209, %r219, %r220;  shfl.sync.up.b32 hi|p, hi, %r209, %r219, %r220;  mov.b64 r0, {lo, hi};  @p add.u64 r0, r0, %rd252;  mov.u64 %rd255, r0;}
	// end inline asm
	mov.b32 	%r212, 4;
	// begin inline asm
	{  .reg .u64 r0;  .reg .u32 lo;  .reg .u32 hi;  .reg .pred p;  mov.b64 {lo, hi}, %rd255;  shfl.sync.up.b32 lo|p, lo, %r212, %r219, %r220;  shfl.sync.up.b32 hi|p, hi, %r212, %r219, %r220;  mov.b64 r0, {lo, hi};  @p add.u64 r0, r0, %rd255;  mov.u64 %rd258, r0;}
	// end inline asm
	mov.b32 	%r215, 8;
	// begin inline asm
	{  .reg .u64 r0;  .reg .u32 lo;  .reg .u32 hi;  .reg .pred p;  mov.b64 {lo, hi}, %rd258;  shfl.sync.up.b32 lo|p, lo, %r215, %r219, %r220;  shfl.sync.up.b32 hi|p, hi, %r215, %r219, %r220;  mov.b64 r0, {lo, hi};  @p add.u64 r0, r0, %rd258;  mov.u64 %rd261, r0;}
	// end inline asm
	mov.b32 	%r218, 16;
	// begin inline asm
	{  .reg .u64 r0;  .reg .u32 lo;  .reg .u32 hi;  .reg .pred p;  mov.b64 {lo, hi}, %rd261;  shfl.sync.up.b32 lo|p, lo, %r218, %r219, %r220;  shfl.sync.up.b32 hi|p, hi, %r218, %r219, %r220;  mov.b64 r0, {lo, hi};  @p add.u64 r0, r0, %rd261;  mov.u64 %rd264, r0;}
	// end inline asm
	setp.ne.s32 	%p54, %r51, 31;
	@%p54 bra 	$L__BB7_54;
	shl.b32 	%r221, %r33, 3;
	mov.u32 	%r222, _ZZN3cub18CUB_300001_SM_10006detail4scan16DeviceScanKernelINS2_10policy_hubIyyymN4cuda3std3__44plusIvEEE10Policy1000EN6thrust24THRUST_300001_SM_1000_NS6detail15normal_iteratorINSD_10device_ptrIyEEEESI_NS0_13ScanTileStateIyLb1EEES9_NS0_8NullTypeEmyLb0ESL_EEvT0_T1_T2_iT3_T4_T5_E12temp_storage;
	add.s32 	%r223, %r222, %r221;
	st.shared.u64 	[%r223+32], %rd264;
$L__BB7_54:
	sub.s64 	%rd276, %rd264, %rd254;
	bar.sync 	0;
	ld.shared.v2.u64 	{%rd277, %rd278}, [_ZZN3cub18CUB_300001_SM_10006detail4scan16DeviceScanKernelINS2_10policy_hubIyyymN4cuda3std3__44plusIvEEE10Policy1000EN6thrust24THRUST_300001_SM_1000_NS6detail15normal_iteratorINSD_10device_ptrIyEEEESI_NS0_13ScanTileStateIyLb1EEES9_NS0_8NullTypeEmyLb0ESL_EEvT0_T1_T2_iT3_T4_T5_E12temp_storage+32];
	add.s64 	%rd279, %rd278, %rd277;
	setp.eq.s32 	%p55, %r33, 2;
	selp.b64 	%rd280, %rd279, %rd277, %p55;
	ld.shared.v2.u64 	{%rd281, %rd282}, [_ZZN3cub18CUB_300001_SM_10006detail4scan16DeviceScanKernelINS2_10policy_hubIyyymN4cuda3std3__44plusIvEEE10Policy1000EN6thrust24THRUST_300001_SM_1000_NS6detail15normal_iteratorINSD_10device_ptrIyEEEESI_NS0_13ScanTileStateIyLb1EEES9_NS0_8NullTypeEmyLb0ESL_EEvT0_T1_T2_iT3_T4_T5_E12temp_storage+48];
	add.s64 	%rd283, %rd279, %rd281;
	setp.eq.s32 	%p56, %r33, 3;
	selp.b64 	%rd284, %rd283, %rd280, %p56;
	add.s64 	%rd285, %rd283, %rd282;
	setp.eq.s32 	%p57, %r33, 4;
	selp.b64 	%rd286, %rd285, %rd284, %p57;
	ld.shared.v2.u64 	{%rd287, %rd288}, [_ZZN3cub18CUB_300001_SM_10006detail4scan16DeviceScanKernelINS2_10policy_hubIyyymN4cuda3std3__44plusIvEEE10Policy1000EN6thrust24THRUST_300001_SM_1000_NS6detail15normal_iteratorINSD_10device_ptrIyEEEESI_NS0_13ScanTileStateIyLb1EEES9_NS0_8NullTypeEmyLb0ESL_EEvT0_T1_T2_iT3_T4_T5_E12temp_storage+64];
	add.s64 	%rd289, %rd285, %rd287;
	setp.eq.s32 	%p58, %r33, 5;
	selp.b64 	%rd290, %rd289, %rd286, %p58;
	add.s64 	%rd291, %rd289, %rd288;
	setp.eq.s32 	%p59, %r33, 6;
	selp.b64 	%rd292, %rd291, %rd290, %p59;
	ld.shared.v2.u64 	{%rd293, %rd294}, [_ZZN3cub18CUB_300001_SM_10006detail4scan16DeviceScanKernelINS2_10policy_hubIyyymN4cuda3std3__44plusIvEEE10Policy1000EN6thrust24THRUST_300001_SM_1000_NS6detail15normal_iteratorINSD_10device_ptrIyEEEESI_NS0_13ScanTileStateIyLb1EEES9_NS0_8NullTypeEmyLb0ESL_EEvT0_T1_T2_iT3_T4_T5_E12temp_storage+80];
	add.s64 	%rd295, %rd291, %rd293;
	setp.eq.s32 	%p60, %r33, 7;
	selp.b64 	%rd296, %rd295, %rd292, %p60;
	add.s64 	%rd297, %rd295, %rd294;
	setp.eq.s32 	%p61, %r33, 8;
	selp.b64 	%rd298, %rd297, %rd296, %p61;
	ld.shared.u64 	%rd299, [_ZZN3cub18CUB_300001_SM_10006detail4scan16DeviceScanKernelINS2_10policy_hubIyyymN4cuda3std3__44plusIvEEE10Policy1000EN6thrust24THRUST_300001_SM_1000_NS6detail15normal_iteratorINSD_10device_ptrIyEEEESI_NS0_13ScanTileStateIyLb1EEES9_NS0_8NullTypeEmyLb0ESL_EEvT0_T1_T2_iT3_T4_T5_E12temp_storage+96];
	add.s64 	%rd300, %rd297, %rd299;
	setp.eq.s32 	%p62, %r33, 9;
	selp.b64 	%rd301, %rd300, %rd298, %p62;
	setp.lt.u32 	%p63, %r20, 32;
	setp.eq.s32 	%p64, %r51, 0;
	selp.b64 	%rd302, 0, %rd276, %p64;
	add.s64 	%rd303, %rd301, %rd302;
	selp.b64 	%rd304, %rd276, %rd303, %p63;
	setp.eq.s32 	%p65, %r20, 0;
	selp.b64 	%rd305, 0, %rd304, %p65;
	add.s64 	%rd547, %rd305, %rd80;
	bra.uni 	$L__BB7_76;
$L__BB7_55:
	add.s64 	%rd160, %rd81, %rd80;
	add.s64 	%rd161, %rd82, %rd160;
	add.s64 	%rd162, %rd83, %rd161;
	add.s64 	%rd163, %rd84, %rd162;
	add.s64 	%rd164, %rd85, %rd163;
	add.s64 	%rd165, %rd86, %rd164;
	add.s64 	%rd166, %rd87, %rd165;
	add.s64 	%rd167, %rd88, %rd166;
	add.s64 	%rd168, %rd89, %rd167;
	add.s64 	%rd147, %rd90, %rd168;
	mov.b32 	%r55, 1;
	mov.b32 	%r68, 0;
	mov.b32 	%r69, -1;
	// begin inline asm
	{  .reg .u64 r0;  .reg .u32 lo;  .reg .u32 hi;  .reg .pred p;  mov.b64 {lo, hi}, %rd147;  shfl.sync.up.b32 lo|p, lo, %r55, %r68, %r69;  shfl.sync.up.b32 hi|p, hi, %r55, %r68, %r69;  mov.b64 r0, {lo, hi};  @p add.u64 r0, r0, %rd147;  mov.u64 %rd145, r0;}
	// end inline asm
	mov.b32 	%r58, 2;
	// begin inline asm
	{  .reg .u64 r0;  .reg .u32 lo;  .reg .u32 hi;  .reg .pred p;  mov.b64 {lo, hi}, %rd145;  shfl.sync.up.b32 lo|p, lo, %r58, %r68, %r69;  shfl.sync.up.b32 hi|p, hi, %r58, %r68, %r69;  mov.b64 r0, {lo, hi};  @p add.u64 r0, r0, %rd145;  mov.u64 %rd148, r0;}
	// end inline asm
	mov.b32 	%r61, 4;
	// begin inline asm
	{  .reg .u64 r0;  .reg .u32 lo;  .reg .u32 hi;  .reg .pred p;  mov.b64 {lo, hi}, %rd148;  shfl.sync.up.b32 lo|p, lo, %r61, %r68, %r69;  shfl.sync.up.b32 hi|p, hi, %r61, %r68, %r69;  mov.b64 r0, {lo, hi};  @p add.u64 r0, r0, %rd148;  mov.u64 %rd151, r0;}
	// end inline asm
	mov.b32 	%r64, 8;
	// begin inline asm
	{  .reg .u64 r0;  .reg .u32 lo;  .reg .u32 hi;  .reg .pred p;  mov.b64 {lo, hi}, %rd151;  shfl.sync.up.b32 lo|p, lo, %r64, %r68, %r69;  shfl.sync.up.b32 hi|p, hi, %r64, %r68, %r69;  mov.b64 r0, {lo, hi};  @p add.u64 r0, r0, %rd151;  mov.u64 %rd154, r0;}
	// end inline asm
	mov.b32 	%r67, 16;
	// begin inline asm
	{  .reg .u64 r0;  .reg .u32 lo;  .reg .u32 hi;  .reg .pred p;  mov.b64 {lo, hi}, %rd154;  shfl.sync.up.b32 lo|p, lo, %r67, %r68, %r69;  shfl.sync.up.b32 hi|p, hi, %r67, %r68, %r69;  mov.b64 r0, {lo, hi};  @p add.u64 r0, r0, %rd154;  mov.u64 %rd157, r0;}
	// end inline asm
	setp.ne.s32 	%p15, %r51, 31;
	@%p15 bra 	$L__BB7_57;
	shl.b32 	%r70, %r33, 3;
	mov.u32 	%r71, _ZZN3cub18CUB_300001_SM_10006detail4scan16DeviceScanKernelINS2_10policy_hubIyyymN4cuda3std3__44plusIvEEE10Policy1000EN6thrust24THRUST_300001_SM_1000_NS6detail15normal_iteratorINSD_10device_ptrIyEEEESI_NS0_13ScanTileStateIyLb1EEES9_NS0_8NullTypeEmyLb0ESL_EEvT0_T1_T2_iT3_T4_T5_E12temp_storage;
	add.s32 	%r72, %r71, %r70;
	st.shared.u64 	[%r72+32], %rd157;
$L__BB7_57:
	sub.s64 	%rd169, %rd157, %rd147;
	bar.sync 	0;
	ld.shared.v2.u64 	{%rd170, %rd171}, [_ZZN3cub18CUB_300001_SM_10006detail4scan16DeviceScanKernelINS2_10policy_hubIyyymN4cuda3std3__44plusIvEEE10Policy1000EN6thrust24THRUST_300001_SM_1000_NS6detail15normal_iteratorINSD_10device_ptrIyEEEESI_NS0_13ScanTileStateIyLb1EEES9_NS0_8NullTypeEmyLb0ESL_EEvT0_T1_T2_iT3_T4_T5_E12temp_storage+32];
	add.s64 	%rd172, %rd171, %rd170;
	setp.eq.s32 	%p16, %r33, 2;
	selp.b64 	%rd173, %rd172, %rd170, %p16;
	ld.shared.v2.u64 	{%rd174, %rd175}, [_ZZN3cub18CUB_300001_SM_10006detail4scan16DeviceScanKernelINS2_10policy_hubIyyymN4cuda3std3__44plusIvEEE10Policy1000EN6thrust24THRUST_300001_SM_1000_NS6detail15normal_iteratorINSD_10device_ptrIyEEEESI_NS0_13ScanTileStateIyLb1EEES9_NS0_8NullTypeEmyLb0ESL_EEvT0_T1_T2_iT3_T4_T5_E12temp_storage+48];
	add.s64 	%rd176, %rd172, %rd174;
	setp.eq.s32 	%p17, %r33, 3;
	selp.b64 	%rd177, %rd176, %rd173, %p17;
	add.s64 	%rd178, %rd176, %rd175;
	setp.eq.s32 	%p18, %r33, 4;
	selp.b64 	%rd179, %rd178, %rd177, %p18;
	ld.shared.v2.u64 	{%rd180, %rd181}, [_ZZN3cub18CUB_300001_SM_10006detail4scan16DeviceScanKernelINS2_10policy_hubIyyymN4cuda3std3__44plusIvEEE10Policy1000EN6thrust24THRUST_300001_SM_1000_NS6detail15normal_iteratorINSD_10device_ptrIyEEEESI_NS0_13ScanTileStateIyLb1EEES9_NS0_8NullTypeEmyLb0ESL_EEvT0_T1_T2_iT3_T4_T5_E12temp_storage+64];
	add.s64 	%rd182, %rd178, %rd180;
	setp.eq.s32 	%p19, %r33, 5;
	selp.b64 	%rd183, %rd182, %rd179, %p19;
	add.s64 	%rd184, %rd182, %rd181;
	setp.eq.s32 	%p20, %r33, 6;
	selp.b64 	%rd185, %rd184, %rd183, %p20;
	ld.shared.v2.u64 	{%rd186, %rd187}, [_ZZN3cub18CUB_300001_SM_10006detail4scan16DeviceScanKernelINS2_10policy_hubIyyymN4cuda3std3__44plusIvEEE10Policy1000EN6thrust24THRUST_300001_SM_1000_NS6detail15normal_iteratorINSD_10device_ptrIyEEEESI_NS0_13ScanTileStateIyLb1EEES9_NS0_8NullTypeEmyLb0ESL_EEvT0_T1_T2_iT3_T4_T5_E12temp_storage+80];
	add.s64 	%rd188, %rd184, %rd186;
	setp.eq.s32 	%p21, %r33, 7;
	selp.b64 	%rd189, %rd188, %rd185, %p21;
	add.s64 	%rd190, %rd188, %rd187;
	setp.eq.s32 	%p22, %r33, 8;
	selp.b64 	%rd191, %rd190, %rd189, %p22;
	ld.shared.v2.u64 	{%rd192, %rd193}, [_ZZN3cub18CUB_300001_SM_10006detail4scan16DeviceScanKernelINS2_10policy_hubIyyymN4cuda3std3__44plusIvEEE10Policy1000EN6thrust24THRUST_300001_SM_1000_NS6detail15normal_iteratorINSD_10device_ptrIyEEEESI_NS0_13ScanTileStateIyLb1EEES9_NS0_8NullTypeEmyLb0ESL_EEvT0_T1_T2_iT3_T4_T5_E12temp_storage+96];
	add.s64 	%rd194, %rd190, %rd192;
	setp.eq.s32 	%p23, %r33, 9;
	selp.b64 	%rd195, %rd194, %rd191, %p23;
	add.s64 	%rd96, %rd194, %rd193;
	setp.gt.u32 	%p24, %r20, 31;
	setp.lt.u32 	%p25, %r20, 32;
	setp.eq.s32 	%p26, %r51, 0;
	selp.b64 	%rd196, 0, %rd169, %p26;
	add.s64 	%rd545, %rd195, %rd196;
	selp.b64 	%rd98, %rd169, %rd545, %p25;
	@%p24 bra 	$L__BB7_73;
	setp.ne.s32 	%p27, %r20, 0;
	mul.wide.s32 	%rd197, %r1, 16;
	add.s64 	%rd99, %rd1, %rd197;
	@%p27 bra 	$L__BB7_60;
	st.shared.u64 	[_ZZN3cub18CUB_300001_SM_10006detail4scan16DeviceScanKernelINS2_10policy_hubIyyymN4cuda3std3__44plusIvEEE10Policy1000EN6thrust24THRUST_300001_SM_1000_NS6detail15normal_iteratorINSD_10device_ptrIyEEEESI_NS0_13ScanTileStateIyLb1EEES9_NS0_8NullTypeEmyLb0ESL_EEvT0_T1_T2_iT3_T4_T5_E12temp_storage+24], %rd96;
	add.s64 	%rd198, %rd99, 512;
	mov.b64 	%rd199, 100;
	// begin inline asm
	st.relaxed.gpu.v2.u64 [%rd198], {%rd199, %rd96};
	// end inline asm
$L__BB7_60:
	not.b32 	%r75, %r20;
	add.s32 	%r397, %r1, %r75;
	mov.b32 	%r73, 965;
	// begin inline asm
	nanosleep.u32 %r73;
	// end inline asm
	mul.wide.s32 	%rd204, %r397, 16;
	add.s64 	%rd205, %rd1, %rd204;
	add.s64 	%rd203, %rd205, 512;
	// begin inline asm
	ld.relaxed.gpu.v2.u64 {%rd543, %rd540}, [%rd203];
	// end inline asm
	mov.b32 	%r396, 328;
$L__BB7_61:
	setp.eq.s64 	%p28, %rd543, 99;
	mov.b32 	%r76, -1;
	vote.sync.any.pred 	%p29, %p28, %r76;
	not.pred 	%p30, %p29;
	@%p30 bra 	$L__BB7_63;
	// begin inline asm
	nanosleep.u32 %r396;
	// end inline asm
	shl.b32 	%r396, %r396, 1;
	// begin inline asm
	ld.relaxed.gpu.v2.u64 {%rd543, %rd540}, [%rd203];
	// end inline asm
	bra.uni 	$L__BB7_61;
$L__BB7_63:
	setp.eq.s64 	%p31, %rd543, 101;
	mov.b32 	%r128, -1;
	vote.sync.ballot.b32 	%r129, %p31, %r128;
	// begin inline asm
	mov.u32 %r78, %lanemask_ge;
	// end inline asm
	and.b32  	%r130, %r129, %r78;
	or.b32  	%r131, %r130, -2147483648;
	add.s32 	%r132, %r131, -1;
	not.b32 	%r133, %r131;
	and.b32  	%r134, %r133, %r132;
	popc.b32 	%r82, %r134;
	mov.b64 	{%r80, %r85}, %rd540;
	mov.b32 	%r86, 1;
	// begin inline asm
	shfl.sync.down.b32 %r79, %r80, %r86, %r82, %r128;
	// end inline asm
	// begin inline asm
	shfl.sync.down.b32 %r84, %r85, %r86, %r82, %r128;
	// end inline asm
	mov.b64 	%rd206, {%r79, %r84};
	setp.lt.s32 	%p33, %r51, %r82;
	selp.b64 	%rd207, %rd206, 0, %p33;
	add.s64 	%rd208, %rd207, %rd540;
	mov.b64 	{%r90, %r95}, %rd208;
	mov.b32 	%r96, 2;
	// begin inline asm
	shfl.sync.down.b32 %r89, %r90, %r96, %r82, %r128;
	// end inline asm
	// begin inline asm
	shfl.sync.down.b32 %r94, %r95, %r96, %r82, %r128;
	// end inline asm
	mov.b64 	%rd209, {%r89, %r94};
	add.s32 	%r135, %r51, 2;
	setp.gt.s32 	%p34, %r135, %r82;
	selp.b64 	%rd210, 0, %rd209, %p34;
	add.s64 	%rd211, %rd210, %rd208;
	mov.b64 	{%r100, %r105}, %rd211;
	mov.b32 	%r106, 4;
	// begin inline asm
	shfl.sync.down.b32 %r99, %r100, %r106, %r82, %r128;
	// end inline asm
	// begin inline asm
	shfl.sync.down.b32 %r104, %r105, %r106, %r82, %r128;
	// end inline asm
	mov.b64 	%rd212, {%r99, %r104};
	add.s32 	%r136, %r51, 4;
	setp.gt.s32 	%p35, %r136, %r82;
	selp.b64 	%rd213, 0, %rd212, %p35;
	add.s64 	%rd214, %rd213, %rd211;
	mov.b64 	{%r110, %r115}, %rd214;
	mov.b32 	%r116, 8;
	// begin inline asm
	shfl.sync.down.b32 %r109, %r110, %r116, %r82, %r128;
	// end inline asm
	// begin inline asm
	shfl.sync.down.b32 %r114, %r115, %r116, %r82, %r128;
	// end inline asm
	mov.b64 	%rd215, {%r109, %r114};
	add.s32 	%r137, %r51, 8;
	setp.gt.s32 	%p36, %r137, %r82;
	selp.b64 	%rd216, 0, %rd215, %p36;
	add.s64 	%rd217, %rd216, %rd214;
	mov.b64 	{%r120, %r125}, %rd217;
	mov.b32 	%r126, 16;
	// begin inline asm
	shfl.sync.down.b32 %r119, %r120, %r126, %r82, %r128;
	// end inline asm
	// begin inline asm
	shfl.sync.down.b32 %r124, %r125, %r126, %r82, %r128;
	// end inline asm
	mov.b64 	%rd218, {%r119, %r124};
	add.s32 	%r138, %r51, 16;
	setp.gt.s32 	%p37, %r138, %r82;
	selp.b64 	%rd219, 0, %rd218, %p37;
	add.s64 	%rd541, %rd219, %rd217;
	add.s64 	%rd110, %rd1, 512;
$L__BB7_64:
	setp.ne.s64 	%p38, %rd543, 101;
	mov.b32 	%r139, -1;
	vote.sync.all.pred 	%p39, %p38, %r139;
	not.pred 	%p40, %p39;
	@%p40 bra 	$L__BB7_69;
	mul.wide.s32 	%rd227, %r397, 16;
	add.s64 	%rd228, %rd110, %rd227;
	add.s64 	%rd226, %rd228, -512;
	// begin inline asm
	ld.relaxed.gpu.v2.u64 {%rd543, %rd544}, [%rd226];
	// end inline asm
	mov.b32 	%r398, 328;
$L__BB7_66:
	setp.eq.s64 	%p44, %rd543, 99;
	mov.b32 	%r142, -1;
	vote.sync.any.pred 	%p45, %p44, %r142;
	not.pred 	%p46, %p45;
	@%p46 bra 	$L__BB7_68;
	// begin inline asm
	nanosleep.u32 %r398;
	// end inline asm
	shl.b32 	%r398, %r398, 1;
	mul.wide.s32 	%rd247, %r397, 16;
	add.s64 	%rd248, %rd110, %rd247;
	add.s64 	%rd246, %rd248, -512;
	// begin inline asm
	ld.relaxed.gpu.v2.u64 {%rd543, %rd544}, [%rd246];
	// end inline asm
	bra.uni 	$L__BB7_66;
$L__BB7_68:
	setp.eq.s64 	%p47, %rd543, 101;
	mov.b32 	%r193, -1;
	vote.sync.ballot.b32 	%r194, %p47, %r193;
	and.b32  	%r195, %r194, %r78;
	or.b32  	%r196, %r195, -2147483648;
	add.s32 	%r197, %r196, -1;
	not.b32 	%r198, %r196;
	and.b32  	%r199, %r198, %r197;
	popc.b32 	%r147, %r199;
	mov.b64 	{%r145, %r150}, %rd544;
	mov.b32 	%r151, 1;
	// begin inline asm
	shfl.sync.down.b32 %r144, %r145, %r151, %r147, %r193;
	// end inline asm
	// begin inline asm
	shfl.sync.down.b32 %r149, %r150, %r151, %r147, %r193;
	// end inline asm
	mov.b64 	%rd229, {%r144, %r149};
	setp.lt.s32 	%p49, %r51, %r147;
	selp.b64 	%rd230, %rd229, 0, %p49;
	add.s64 	%rd231, %rd230, %rd544;
	mov.b64 	{%r155, %r160}, %rd231;
	mov.b32 	%r161, 2;
	// begin inline asm
	shfl.sync.down.b32 %r154, %r155, %r161, %r147, %r193;
	// end inline asm
	// begin inline asm
	shfl.sync.down.b32 %r159, %r160, %r161, %r147, %r193;
	// end inline asm
	mov.b64 	%rd232, {%r154, %r159};
	add.s32 	%r200, %r51, 2;
	setp.gt.s32 	%p50, %r200, %r147;
	selp.b64 	%rd233, 0, %rd232, %p50;
	add.s64 	%rd234, %rd231, %rd233;
	mov.b64 	{%r165, %r170}, %rd234;
	mov.b32 	%r171, 4;
	// begin inline asm
	shfl.sync.down.b32 %r164, %r165, %r171, %r147, %r193;
	// end inline asm
	// begin inline asm
	shfl.sync.down.b32 %r169, %r170, %r171, %r147, %r193;
	// end inline asm
	mov.b64 	%rd235, {%r164, %r169};
	add.s32 	%r201, %r51, 4;
	setp.gt.s32 	%p51, %r201, %r147;
	selp.b64 	%rd236, 0, %rd235, %p51;
	add.s64 	%rd237, %rd236, %rd234;
	mov.b64 	{%r175, %r180}, %rd237;
	mov.b32 	%r181, 8;
	// begin inline asm
	shfl.sync.down.b32 %r174, %r175, %r181, %r147, %r193;
	// end inline asm
	// begin inline asm
	shfl.sync.down.b32 %r179, %r180, %r181, %r147, %r193;
	// end inline asm
	mov.b64 	%rd238, {%r174, %r179};
	add.s32 	%r202, %r51, 8;
	setp.gt.s32 	%p52, %r202, %r147;
	selp.b64 	%rd239, 0, %rd238, %p52;
	add.s64 	%rd240, %rd239, %rd237;
	mov.b64 	{%r185, %r190}, %rd240;
	mov.b32 	%r191, 16;
	// begin inline asm
	shfl.sync.down.b32 %r184, %r185, %r191, %r147, %r193;
	// end inline asm
	// begin inline asm
	shfl.sync.down.b32 %r189, %r190, %r191, %r147, %r193;
	// end inline asm
	mov.b64 	%rd241, {%r184, %r189};
	add.s32 	%r203, %r51, 16;
	setp.gt.s32 	%p53, %r203, %r147;
	selp.b64 	%rd242, 0, %rd241, %p53;
	add.s64 	%rd243, %rd240, %rd541;
	add.s64 	%rd541, %rd243, %rd242;
	add.s32 	%r397, %r397, -32;
	bra.uni 	$L__BB7_64;
$L__BB7_69:
	@%p27 bra 	$L__BB7_71;
	add.s64 	%rd222, %rd541, %rd96;
	add.s64 	%rd220, %rd99, 512;
	mov.b64 	%rd221, 101;
	// begin inline asm
	st.relaxed.gpu.v2.u64 [%rd220], {%rd221, %rd222};
	// end inline asm
	st.shared.u64 	[_ZZN3cub18CUB_300001_SM_10006detail4scan16DeviceScanKernelINS2_10policy_hubIyyymN4cuda3std3__44plusIvEEE10Policy1000EN6thrust24THRUST_300001_SM_1000_NS6detail15normal_iteratorINSD_10device_ptrIyEEEESI_NS0_13ScanTileStateIyLb1EEES9_NS0_8NullTypeEmyLb0ESL_EEvT0_T1_T2_iT3_T4_T5_E12temp_storage+8], %rd541;
	st.shared.u64 	[_ZZN3cub18CUB_300001_SM_10006detail4scan16DeviceScanKernelINS2_10policy_hubIyyymN4cuda3std3__44plusIvEEE10Policy1000EN6thrust24THRUST_300001_SM_1000_NS6detail15normal_iteratorINSD_10device_ptrIyEEEESI_NS0_13ScanTileStateIyLb1EEES9_NS0_8NullTypeEmyLb0ESL_EEvT0_T1_T2_iT3_T4_T5_E12temp_storage+16], %rd222;
$L__BB7_71:
	setp.ne.s32 	%p42, %r51, 0;
	mov.u64 	%rd545, %rd98;
	@%p42 bra 	$L__BB7_73;
	st.shared.u64 	[_ZZN3cub18CUB_300001_SM_10006detail4scan16DeviceScanKernelINS2_10policy_hubIyyymN4cuda3std3__44plusIvEEE10Policy1000EN6thrust24THRUST_300001_SM_1000_NS6detail15normal_iteratorINSD_10device_ptrIyEEEESI_NS0_13ScanTileStateIyLb1EEES9_NS0_8NullTypeEmyLb0ESL_EEvT0_T1_T2_iT3_T4_T5_E12temp_storage+128], %rd541;
	mov.u64 	%rd545, %rd541;
$L__BB7_73:
	bar.sync 	0;
	setp.eq.s32 	%p43, %r20, 0;
	@%p43 bra 	$L__BB7_75;
	ld.shared.u64 	%rd223, [_ZZN3cub18CUB_300001_SM_10006detail4scan16DeviceScanKernelINS2_10policy_hubIyyymN4cuda3std3__44plusIvEEE10Policy1000EN6thrust24THRUST_300001_SM_1000_NS6detail15normal_iteratorINSD_10device_ptrIyEEEESI_NS0_13ScanTileStateIyLb1EEES9_NS0_8NullTypeEmyLb0ESL_EEvT0_T1_T2_iT3_T4_T5_E12temp_storage+128];
	add.s64 	%rd545, %rd223, %rd545;
$L__BB7_75:
	add.s64 	%rd547, %rd80, %rd545;
$L__BB7_76:
	add.s64 	%rd306, %rd81, %rd547;
	add.s64 	%rd307, %rd82, %rd306;
	add.s64 	%rd308, %rd83, %rd307;
	add.s64 	%rd309, %rd84, %rd308;
	add.s64 	%rd310, %rd85, %rd309;
	add.s64 	%rd311, %rd86, %rd310;
	add.s64 	%rd312, %rd87, %rd311;
	add.s64 	%rd313, %rd88, %rd312;
	add.s64 	%rd314, %rd89, %rd313;
	add.s64 	%rd315, %rd90, %rd314;
	bar.sync 	0;
	st.shared.u64 	[%r35], %rd547;
	st.shared.u64 	[%r35+8], %rd306;
	st.shared.u64 	[%r35+16], %rd307;
	st.shared.u64 	[%r35+24], %rd308;
	st.shared.u64 	[%r35+32], %rd309;
	st.shared.u64 	[%r35+40], %rd310;
	st.shared.u64 	[%r35+48], %rd311;
	st.shared.u64 	[%r35+56], %rd312;
	st.shared.u64 	[%r35+64], %rd313;
	st.shared.u64 	[%r35+72], %rd314;
	st.shared.u64 	[%r35+80], %rd315;
	bar.warp.sync 	-1;
	ld.shared.u64 	%rd127, [%r34];
	ld.shared.u64 	%rd128, [%r34+256];
	ld.shared.u64 	%rd129, [%r34+512];
	ld.shared.u64 	%rd130, [%r34+768];
	ld.shared.u64 	%rd131, [%r34+1024];
	ld.shared.u64 	%rd132, [%r34+1280];
	ld.shared.u64 	%rd133, [%r34+1536];
	ld.shared.u64 	%rd134, [%r34+1792];
	ld.shared.u64 	%rd135, [%r34+2048];
	ld.shared.u64 	%rd136, [%r34+2304];
	ld.shared.u64 	%rd137, [%r34+2560];
	setp.ne.s32 	%p66, %r20, 0;
	@%p66 bra 	$L__BB7_78;
	st.volatile.shared.u32 	[_ZZN3cub18CUB_300001_SM_10006detail4scan16DeviceScanKernelINS2_10policy_hubIyyymN4cuda3std3__44plusIvEEE10Policy1000EN6thrust24THRUST_300001_SM_1000_NS6detail15normal_iteratorINSD_10device_ptrIyEEEESI_NS0_13ScanTileStateIyLb1EEES9_NS0_8NullTypeEmyLb0ESL_EEvT0_T1_T2_iT3_T4_T5_E12temp_storage+28160], %r19;
$L__BB7_78:
	bar.sync 	0;
	ld.volatile.shared.u32 	%r44, [_ZZN3cub18CUB_300001_SM_10006detail4scan16DeviceScanKernelINS2_10policy_hubIyyymN4cuda3std3__44plusIvEEE10Policy1000EN6thrust24THRUST_300001_SM_1000_NS6detail15normal_iteratorINSD_10device_ptrIyEEEESI_NS0_13ScanTileStateIyLb1EEES9_NS0_8NullTypeEmyLb0ESL_EEvT0_T1_T2_iT3_T4_T5_E12temp_storage+28160];
	cvt.u64.u32 	%rd316, %r21;
	add.s64 	%rd317, %rd4, %rd316;
	setp.ge.s32 	%p67, %r21, %r44;
	shl.b64 	%rd318, %rd317, 3;
	add.s64 	%rd138, %rd3, %rd318;
	@%p67 bra 	$L__BB7_80;
	st.global.u64 	[%rd138], %rd127;
$L__BB7_80:
	setp.ge.s32 	%p68, %r22, %r44;
	@%p68 bra 	$L__BB7_82;
	st.global.u64 	[%rd138+256], %rd128;
$L__BB7_82:
	setp.ge.s32 	%p69, %r23, %r44;
	@%p69 bra 	$L__BB7_84;
	st.global.u64 	[%rd138+512], %rd129;
$L__BB7_84:
	setp.ge.s32 	%p70, %r24, %r44;
	@%p70 bra 	$L__BB7_86;
	st.global.u64 	[%rd138+768], %rd130;
$L__BB7_86:
	setp.ge.s32 	%p71, %r25, %r44;
	@%p71 bra 	$L__BB7_88;
	st.global.u64 	[%rd138+1024], %rd131;
$L__BB7_88:
	setp.ge.s32 	%p72, %r26, %r44;
	@%p72 bra 	$L__BB7_90;
	st.global.u64 	[%rd138+1280], %rd132;
$L__BB7_90:
	setp.ge.s32 	%p73, %r27, %r44;
	@%p73 bra 	$L__BB7_92;
	st.global.u64 	[%rd138+1536], %rd133;
$L__BB7_92:
	setp.ge.s32 	%p74, %r28, %r44;
	@%p74 bra 	$L__BB7_94;
	st.global.u64 	[%rd138+1792], %rd134;
$L__BB7_94:
	setp.ge.s32 	%p75, %r29, %r44;
	@%p75 bra 	$L__BB7_96;
	st.global.u64 	[%rd138+2048], %rd135;
$L__BB7_96:
	setp.ge.s32 	%p76, %r30, %r44;
	@%p76 bra 	$L__BB7_98;
	st.global.u64 	[%rd138+2304], %rd136;
$L__BB7_98:
	setp.ge.s32 	%p77, %r31, %r44;
	@%p77 bra 	$L__BB7_100;
	st.global.u64 	[%rd138+2560], %rd137;
$L__BB7_100:
	ret;

}


// ===== COMPILED SASS (sm_100) =====

	.target	sm_100

	.elftype	@"ET_EXEC"


//--------------------- .note.nv.tkinfo           --------------------------
	.section	.note.nv.tkinfo,"",@"SHT_NOTE"
	.sectionflags	@"SHF_NOTE_NV_TKINFO"
	.tkinfo
        /*0018*/ 	.word	0x00000002
        /*0030*/ 	.string	""
        /*0030*/ 	.string	"ptxas"
        /*0030*/ 	.string	"Cuda compilation tools, release 13.0, V13.0.88"
        /*0030*/ 	.string	"Build cuda_13.0.r13.0/compiler.36424714_0"
        /*0030*/ 	.string	"-arch sm_100 -m 64 "



//--------------------- .note.nv.cuinfo           --------------------------
	.section	.note.nv.cuinfo,"",@"SHT_NOTE"
	.sectionflags	@"SHF_NOTE_NV_CUINFO"
        /*0018*/ 	.short	0x0002
        /*001a*/ 	.short	0x0064
        /*001c*/ 	.short	0x0082
	.zero		2


//--------------------- .nv.info                  --------------------------
	.section	.nv.info,"",@"SHT_CUDA_INFO"
	.align	4


	//----- nvinfo : EIATTR_REGCOUNT
	.align		4
        /*0000*/ 	.byte	0x04, 0x2f
        /*0002*/ 	.short	(.L_44 - .L_43)
	.align		4
.L_43:
        /*0004*/ 	.word	index@(_Z22scatter_updates_kerneliiPKiS0_PKxPyi)
        /*0008*/ 	.word	0x0000000e


	//----- nvinfo : EIATTR_FRAME_SIZE
	.align		4
.L_44:
        /*000c*/ 	.byte	0x04, 0x11
        /*000e*/ 	.short	(.L_46 - .L_45)
	.align		4
.L_45:
        /*0010*/ 	.word	index@(_Z22scatter_updates_kerneliiPKiS0_PKxPyi)
        /*0014*/ 	.word	0x00000000


	//----- nvinfo : EIATTR_REGCOUNT
	.align		4
.L_46:
        /*0018*/ 	.byte	0x04, 0x2f
        /*001a*/ 	.short	(.L_48 - .L_47)
	.align		4
.L_47:
        /*001c*/ 	.word	index@(_Z19check_bucket_kerneliPKiS0_S0_PKyPKxPi)
        /*0020*/ 	.word	0x00000014


	//----- nvinfo : EIATTR_FRAME_SIZE
	.align		4
.L_48:
        /*0024*/ 	.byte	0x04, 0x11
        /*0026*/ 	.short	(.L_50 - .L_49)
	.align		4
.L_49:
        /*0028*/ 	.word	index@(_Z19check_bucket_kerneliPKiS0_S0_PKyPKxPi)
        /*002c*/ 	.word	0x00000000


	//----- nvinfo : EIATTR_REGCOUNT
	.align		4
.L_50:
        /*0030*/ 	.byte	0x04, 0x2f
        /*0032*/ 	.short	(.L_52 - .L_51)
	.align		4
.L_51:
        /*0034*/ 	.word	index@(_ZN3cub18CUB_300001_SM_10006detail11EmptyKernelIvEEvv)
        /*0038*/ 	.word	0x00000004


	//----- nvinfo : EIATTR_FRAME_SIZE
	.align		4
.L_52:
        /*003c*/ 	.byte	0x04, 0x11
        /*003e*/ 	.short	(.L_54 - .L_53)
	.align		4
.L_53:
        /*0040*/ 	.word	index@(_ZN3cub18CUB_300001_SM_10006detail11EmptyKernelIvEEvv)
        /*0044*/ 	.word	0x00000000


	//----- nvinfo : EIATTR_REGCOUNT
	.align		4
.L_54:
        /*0048*/ 	.byte	0x04, 0x2f
        /*004a*/ 	.short	(.L_56 - .L_55)
	.align		4
.L_55:
        /*004c*/ 	.word	index@(_ZN3cub18CUB_300001_SM_10006detail8for_each13static_kernelINS2_12policy_hub_t12policy_500_tEmN6thrust24THRUST_300001_SM_1000_NS8cuda_cub20__uninitialized_fill7functorINS7_10device_ptrIyEEyEEEEvT0_T1_)
        /*0050*/ 	.word	0x00000009


	//----- nvinfo : EIATTR_FRAME_SIZE
	.align		4
.L_56:
        /*0054*/ 	.byte	0x04, 0x11
        /*0056*/ 	.short	(.L_58 - .L_57)
	.align		4
.L_57:
        /*0058*/ 	.word	index@(_ZN3cub18CUB_300001_SM_10006detail8for_each13static_kernelINS2_12policy_hub_t12policy_500_tEmN6thrust24THRUST_300001_SM_1000_NS8cuda_cub20__uninitialized_fill7functorINS7_10device_ptrIyEEyEEEEvT0_T1_)
        /*005c*/ 	.word	0x00000000


	//----- nvinfo : EIATTR_REGCOUNT
	.align		4
.L_58:
        /*0060*/ 	.byte	0x04, 0x2f
        /*0062*/ 	.short	(.L_60 - .L_59)
	.align		4
.L_59:
        /*0064*/ 	.word	index@(_ZN3cub18CUB_300001_SM_10006detail8for_each13static_kernelINS2_12policy_hub_t12policy_500_tElN6thrust24THRUST_300001_SM_1000_NS8cuda_cub6__fill7functorINS7_6detail15normal_iteratorINS7_10device_ptrIyEEEEyEEEEvT0_T1_)
        /*0068*/ 	.word	0x00000009


	//----- nvinfo : EIATTR_FRAME_SIZE
	.align		4
.L_60:
        /*006c*/ 	.byte	0x04, 0x11
        /*006e*/ 	.short	(.L_62 - .L_61)
	.align		4
.L_61:
        /*0070*/ 	.word	index@(_ZN3cub18CUB_300001_SM_10006detail8for_each13static_kernelINS2_12policy_hub_t12policy_500_tElN6thrust24THRUST_300001_SM_1000_NS8cuda_cub6__fill7functorINS7_6detail15normal_iteratorINS7_10device_ptrIyEEEEyEEEEvT0_T1_)
        /*0074*/ 	.word	0x00000000


	//----- nvinfo : EIATTR_REGCOUNT
	.align		4
.L_62:
        /*0078*/ 	.byte	0x04, 0x2f
        /*007a*/ 	.short	(.L_64 - .L_63)
	.align		4
.L_63:
        /*007c*/ 	.word	index@(_ZN3cub18CUB_300001_SM_10006detail4scan20DeviceScanInitKernelINS0_13ScanTileStateIyLb1EEEEEvT_i)
        /*0080*/ 	.word	0x0000000a


	//----- nvinfo : EIATTR_FRAME_SIZE
	.align		4
.L_64:
        /*0084*/ 	.byte	0x04, 0x11
        /*0086*/ 	.short	(.L_66 - .L_65)
	.align		4
.L_65:
        /*0088*/ 	.word	index@(_ZN3cub18CUB_300001_SM_10006detail4scan20DeviceScanInitKernelINS0_13ScanTileStateIyLb1EEEEEvT_i)
        /*008c*/ 	.word	0x00000000


	//----- nvinfo : EIATTR_REGCOUNT
	.align		4
.L_66:
        /*0090*/ 	.byte	0x04, 0x2f
        /*0092*/ 	.short	(.L_68 - .L_67)
	.align		4
.L_67:
        /*0094*/ 	.word	index@(_ZN3cub18CUB_300001_SM_10006detail4scan16DeviceScanKernelINS2_10policy_hubIyyyjN4cuda3std3__44plusIvEEE10Policy1000EN6thrust24THRUST_300001_SM_1000_NS6detail15normal_iteratorINSD_10device_ptrIyEEEESI_NS0_13ScanTileStateIyLb1EEES9_NS0_8NullTypeEjyLb0ESL_EEvT0_T1_T2_iT3_T4_T5_)
        /*0098*/ 	.word	0x00000030


	//----- nvinfo : EIATTR_FRAME_SIZE
	.align		4
.L_68:
        /*009c*/ 	.byte	0x04, 0x11
        /*009e*/ 	.short	(.L_70 - .L_69)
	.align		4
.L_69:
        /*00a0*/ 	.word	index@(_ZN3cub18CUB_300001_SM_10006detail4scan16DeviceScanKernelINS2_10policy_hubIyyyjN4cuda3std3__44plusIvEEE10Policy1000EN6thrust24THRUST_300001_SM_1000_NS6detail15normal_iteratorINSD_10device_ptrIyEEEESI_NS0_13ScanTileStateIyLb1EEES9_NS0_8NullTypeEjyLb0ESL_EEvT0_T1_T2_iT3_T4_T5_)
        /*00a4*/ 	.word	0x00000010


	//----- nvinfo : EIATTR_REGCOUNT
	.align		4
.L_70:
        /*00a8*/ 	.byte	0x04, 0x2f
        /*00aa*/ 	.short	(.L_72 - .L_71)
	.align		4
.L_71:
        /*00ac*/ 	.word	index@(_ZN3cub18CUB_300001_SM_10006detail4scan16DeviceScanKernelINS2_10policy_hubIyyymN4cuda3std3__44plusIvEEE10Policy1000EN6thrust24THRUST_300001_SM_1000_NS6detail15normal_iteratorINSD_10device_ptrIyEEEESI_NS0_13ScanTileStateIyLb1EEES9_NS0_8NullTypeEmyLb0ESL_EEvT0_T1_T2_iT3_T4_T5_)
        /*00b0*/ 	.word	0x00000030


	//----- nvinfo : EIATTR_FRAME_SIZE
	.align		4
.L_72:
        /*00b4*/ 	.byte	0x04, 0x11
        /*00b6*/ 	.short	(.L_74 - .L_73)
	.align		4
.L_73:
        /*00b8*/ 	.word	index@(_ZN3cub18CUB_300001_SM_10006detail4scan16DeviceScanKernelINS2_10policy_hubIyyymN4cuda3std3__44plusIvEEE10Policy1000EN6thrust24THRUST_300001_SM_1000_NS6detail15normal_iteratorINSD_10device_ptrIyEEEESI_NS0_13ScanTileStateIyLb1EEES9_NS0_8NullTypeEmyLb0ESL_EEvT0_T1_T2_iT3_T4_T5_)
        /*00bc*/ 	.word	0x00000008


	//----- nvinfo : EIATTR_MIN_STACK_SIZE
	.align		4
.L_74:
        /*00c0*/ 	.byte	0x04, 0x12
        /*00c2*/ 	.short	(.L_76 - .L_75)
	.align		4
.L_75:
        /*00c4*/ 	.word	index@(_ZN3cub18CUB_300001_SM_10006detail4scan16DeviceScanKernelINS2_10policy_hubIyyymN4cuda3std3__44plusIvEEE10Policy1000EN6thrust24THRUST_300001_SM_1000_NS6detail15normal_iteratorINSD_10device_ptrIyEEEESI_NS0_13ScanTileStateIyLb1EEES9_NS0_8NullTypeEmyLb0ESL_EEvT0_T1_T2_iT3_T4_T5_)
        /*00c8*/ 	.word	0x00000008


	//----- nvinfo : EIATTR_MIN_STACK_SIZE
	.align		4
.L_76:
        /*00cc*/ 	.byte	0x04, 0x12
        /*00ce*/ 	.short	(.L_78 - .L_77)
	.align		4
.L_77:
        /*00d0*/ 	.word	index@(_ZN3cub18CUB_300001_SM_10006detail4scan16DeviceScanKernelINS2_10policy_hubIyyyjN4cuda3std3__44plusIvEEE10Policy1000EN6thrust24THRUST_300001_SM_1000_NS6detail15normal_iteratorINSD_10device_ptrIyEEEESI_NS0_13ScanTileStateIyLb1EEES9_NS0_8NullTypeEjyLb0ESL_EEvT0_T1_T2_iT3_T4_T5_)
        /*00d4*/ 	.word	0x00000010


	//----- nvinfo : EIATTR_MIN_STACK_SIZE
	.align		4
.L_78:
        /*00d8*/ 	.byte	0x04, 0x12
        /*00da*/ 	.short	(.L_80 - .L_79)
	.align		4
.L_79:
        /*00dc*/ 	.word	index@(_ZN3cub18CUB_300001_SM_10006detail4scan20DeviceScanInitKernelINS0_13ScanTileStateIyLb1EEEEEvT_i)
        /*00e0*/ 	.word	0x00000000


	//----- nvinfo : EIATTR_MIN_STACK_SIZE
	.align		4
.L_80:
        /*00e4*/ 	.byte	0x04, 0x12
        /*00e6*/ 	.short	(.L_82 - .L_81)
	.align		4
.L_81:
        /*00e8*/ 	.word	index@(_ZN3cub18CUB_300001_SM_10006detail8for_each13static_kernelINS2_12policy_hub_t12policy_500_tElN6thrust24THRUST_300001_SM_1000_NS8cuda_cub6__fill7functorINS7_6detail15normal_iteratorINS7_10device_ptrIyEEEEyEEEEvT0_T1_)
        /*00ec*/ 	.word	0x00000000


	//----- nvinfo : EIATTR_MIN_STACK_SIZE
	.align		4
.L_82:
        /*00f0*/ 	.byte	0x04, 0x12
        /*00f2*/ 	.short	(.L_84 - .L_83)
	.align		4
.L_83:
        /*00f4*/ 	.word	index@(_ZN3cub18CUB_300001_SM_10006detail8for_each13static_kernelINS2_12policy_hub_t12policy_500_tEmN6thrust24THRUST_300001_SM_1000_NS8cuda_cub20__uninitialized_fill7functorINS7_10device_ptrIyEEyEEEEvT0_T1_)
        /*00f8*/ 	.word	0x00000000


	//----- nvinfo : EIATTR_MIN_STACK_SIZE
	.align		4
.L_84:
        /*00fc*/ 	.byte	0x04, 0x12
        /*00fe*/ 	.short	(.L_86 - .L_85)
	.align		4
.L_85:
        /*0100*/ 	.word	index@(_ZN3cub18CUB_300001_SM_10006detail11EmptyKernelIvEEvv)
        /*0104*/ 	.word	0x00000000


	//----- nvinfo : EIATTR_MIN_STACK_SIZE
	.align		4
.L_86:
        /*0108*/ 	.byte	0x04, 0x12
        /*010a*/ 	.short	(.L_88 - .L_87)
	.align		4
.L_87:
        /*010c*/ 	.word	index@(_Z19check_bucket_kerneliPKiS0_S0_PKyPKxPi)
        /*0110*/ 	.word	0x00000000


	//----- nvinfo : EIATTR_MIN_STACK_SIZE
	.align		4
.L_88:
        /*0114*/ 	.byte	0x04, 0x12
        /*0116*/ 	.short	(.L_90 - .L_89)
	.align		4
.L_89:
        /*0118*/ 	.word	index@(_Z22scatter_updates_kerneliiPKiS0_PKxPyi)
        /*011c*/ 	.word	0x00000000
.L_90:


//--------------------- .nv.compat                --------------------------
	.section	.nv.compat,"",@"SHT_CUDA_COMPAT_INFO"
	.align	4
        /*0000*/ 	.byte	0x02, 0x09, 0x00, 0x00, 0x02, 0x02, 0x01, 0x00, 0x02, 0x05, 0x05, 0x00, 0x03, 0x07, 0x01, 0x01
        /*0010*/ 	.byte	0x02, 0x03, 0x00, 0x00, 0x02, 0x06, 0x01, 0x00, 0x04, 0x0b, 0x08, 0x00, 0x09, 0x00, 0x00, 0x00
        /*0020*/ 	.byte	0x00, 0x00, 0x00, 0x00


//--------------------- .nv.info._ZN3cub18CUB_300001_SM_10006detail4scan16DeviceScanKernelINS2_10policy_hubIyyymN4cuda3std3__44plusIvEEE10Policy1000EN6thrust24THRUST_300001_SM_1000_NS6detail15normal_iteratorINSD_10device_ptrIyEEEESI_NS0_13ScanTileStateIyLb1EEES9_NS0_8NullTypeEmyLb0ESL_EEvT0_T1_T2_iT3_T4_T5_ --------------------------
	.section	.nv.info._ZN3cub18CUB_300001_SM_10006detail4scan16DeviceScanKernelINS2_10policy_hubIyyymN4cuda3std3__44plusIvEEE10Policy1000EN6thrust24THRUST_300001_SM_1000_NS6detail15normal_iteratorINSD_10device_ptrIyEEEESI_NS0_13ScanTileStateIyLb1EEES9_NS0_8NullTypeEmyLb0ESL_EEvT0_T1_T2_iT3_T4_T5_,"",@"SHT_CUDA_INFO"
	.sectionflags	@""
	.align	4


	//----- nvinfo : EIATTR_CUDA_API_VERSION
	.align		4
        /*0000*/ 	.byte	0x04, 0x37
        /*0002*/ 	.short	(.L_92 - .L_91)
.L_91:
        /*0004*/ 	.word	0x00000082


	//----- nvinfo : EIATTR_KPARAM_INFO
	.align		4
.L_92:
        /*0008*/ 	.byte	0x04, 0x17
        /*000a*/ 	.short	(.L_94 - .L_93)
.L_93:
        /*000c*/ 	.word	0x00000000
        /*0010*/ 	.short	0x0006
        /*0012*/ 	.short	0x0020
        /*0014*/ 	.byte	0x00, 0xf0, 0x21, 0x00


	//----- nvinfo : EIATTR_KPARAM_INFO
	.align		4
.L_94:
        /*0018*/ 	.byte	0x04, 0x17
        /*001a*/ 	.short	(.L_96 - .L_95)
.L_95:
        /*001c*/ 	.word	0x00000000
        /*0020*/ 	.short	0x0005
        /*0022*/ 	.short	0x001d
        /*0024*/ 	.byte	0x00, 0xf0, 0x05, 0x00


	//----- nvinfo : EIATTR_KPARAM_INFO
	.align		4
.L_96:
        /*0028*/ 	.byte	0x04, 0x17
        /*002a*/ 	.short	(.L_98 - .L_97)
.L_97:
        /*002c*/ 	.word	0x00000000
        /*0030*/ 	.short	0x0004
        /*0032*/ 	.short	0x001c
        /*0034*/ 	.byte	0x00, 0xf0, 0x05, 0x00


	//----- nvinfo : EIATTR_KPARAM_INFO
	.align		4
.L_98:
        /*0038*/ 	.byte	0x04, 0x17
        /*003a*/ 	.short	(.L_100 - .L_99)
.L_99:
        /*003c*/ 	.word	0x00000000
        /*0040*/ 	.short	0x0003
        /*0042*/ 	.short	0x0018
        /*0044*/ 	.byte	0x00, 0xf0, 0x11, 0x00


	//----- nvinfo : EIATTR_KPARAM_INFO
	.align		4
.L_100:
        /*0048*/ 	.byte	0x04, 0x17
        /*004a*/ 	.short	(.L_102 - .L_101)
.L_101:
        /*004c*/ 	.word	0x00000000
        /*0050*/ 	.short	0x0002
        /*0052*/ 	.short	0x0010
        /*0054*/ 	.byte	0x00, 0xf0, 0x21, 0x00


	//----- nvinfo : EIATTR_KPARAM_INFO
	.align		4
.L_102:
        /*0058*/ 	.byte	0x04, 0x17
        /*005a*/ 	.short	(.L_104 - .L_103)
.L_103:
        /*005c*/ 	.word	0x00000000
        /*0060*/ 	.short	0x0001
        /*0062*/ 	.short	0x0008
        /*0064*/ 	.byte	0x00, 0xf0, 0x21, 0x00


	//----- nvinfo : EIATTR_KPARAM_INFO
	.align		4
.L_104:
        /*0068*/ 	.byte	0x04, 0x17
        /*006a*/ 	.short	(.L_106 - .L_105)
.L_105:
        /*006c*/ 	.word	0x00000000
        /*0070*/ 	.short	0x0000
        /*0072*/ 	.short	0x0000
        /*0074*/ 	.byte	0x00, 0xf0, 0x21, 0x00


	//----- nvinfo : EIATTR_SPARSE_MMA_MASK
	.align		4
.L_106:
        /*0078*/ 	.byte	0x03, 0x50
        /*007a*/ 	.short	0x0000


	//----- nvinfo : EIATTR_MAXREG_COUNT
	.align		4
        /*007c*/ 	.byte	0x03, 0x1b
        /*007e*/ 	.short	0x00a8


	//----- nvinfo : EIATTR_NUM_BARRIERS
	.align		4
        /*0080*/ 	.byte	0x02, 0x4c
        /*0082*/ 	.byte	0x01
	.zero		1


	//----- nvinfo : EIATTR_ANNOTATIONS
	.align		4
        /*0084*/ 	.byte	0x04, 0x55
        /*0086*/ 	.short	(.L_108 - .L_107)


	//   ....[0]....
.L_107:
        /*0088*/ 	.word	0x00000001
        /*008c*/ 	.byte	0x50, 0x01, 0x00, 0x00, 0x01, 0x00, 0x00, 0x00, 0x70, 0x01, 0x00, 0x00, 0x01, 0x00, 0x00, 0x00
        /*009c*/ 	.byte	0x00, 0x1f, 0x00, 0x00, 0x01, 0x00, 0x00, 0x00, 0x70, 0x1f, 0x00, 0x00


	//----- nvinfo : EIATTR_MERCURY_ISA_VERSION
	.align		4
.L_108:
        /*00a8*/ 	.byte	0x03, 0x5f
        /*00aa*/ 	.short	0x0101


	//----- nvinfo : EIATTR_COOP_GROUP_MASK_REGIDS
	.align		4
        /*00ac*/ 	.byte	0x04, 0x29
        /*00ae*/ 	.short	(.L_110 - .L_109)


	//   ....[0]....
.L_109:
        /*00b0*/ 	.word	0xffffffff


	//   ....[1]....
        /*00b4*/ 	.word	0xffffffff


	//   ....[2]....
        /*00b8*/ 	.word	0xffffffff


	//   ....[3]....
        /*00bc*/ 	.word	0xffffffff


	//   ....[4]....
        /*00c0*/ 	.word	0xffffffff


	//   ....[5]....
        /*00c4*/ 	.word	0xffffffff


	//   ....[6]....
        /*00c8*/ 	.word	0xffffffff


	//   ....[7]....
        /*00cc*/ 	.word	0xffffffff


	//   ....[8]....
        /*00d0*/ 	.word	0xffffffff


	//   ....[9]....
        /*00d4*/ 	.word	0xffffffff


	//   ....[10]....
        /*00d8*/ 	.word	0xffffffff


	//   ....[11]....
        /*00dc*/ 	.word	0xffffffff


	//   ....[12]....
        /*00e0*/ 	.word	0xffffffff


	//   ....[13]....
        /*00e4*/ 	.word	0xffffffff


	//   ....[14]....
        /*00e8*/ 	.word	0xffffffff


	//   ....[15]....
        /*00ec*/ 	.word	0xffffffff


	//   ....[16]....
        /*00f0*/ 	.word	0xffffffff


	//   ....[17]....
        /*00f4*/ 	.word	0xffffffff


	//   ....[18]....
        /*00f8*/ 	.word	0xffffffff


	//   ....[19]....
        /*00fc*/ 	.word	0xffffffff


	//   ....[20]....
        /*0100*/ 	.word	0xffffffff


	//   ....[21]....
        /*0104*/ 	.word	0xffffffff


	//   ....[22]....
        /*0108*/ 	.word	0xffffffff


	//   ....[23]....
        /*010c*/ 	.word	0xffffffff


	//   ....[24]....
        /*0110*/ 	.word	0xffffffff


	//   ....[25]....
        /*0114*/ 	.word	0xffffffff


	//   ....[26]....
        /*0118*/ 	.word	0xffffffff


	//   ....[27]....
        /*011c*/ 	.word	0xffffffff


	//   ....[28]....
        /*0120*/ 	.word	0xffffffff


	//   ....[29]....
        /*0124*/ 	.word	0xffffffff


	//   ....[30]....
        /*0128*/ 	.word	0xffffffff


	//   ....[31]....
        /*012c*/ 	.word	0xffffffff


	//   ....[32]....
        /*0130*/ 	.word	0xffffffff


	//   ....[33]....
        /*0134*/ 	.word	0xffffffff


	//   ....[34]....
        /*0138*/ 	.word	0xffffffff


	//   ....[35]....
        /*013c*/ 	.word	0xffffffff


	//   ....[36]....
        /*0140*/ 	.word	0xffffffff


	//   ....[37]....
        /*0144*/ 	.word	0xffffffff


	//   ....[38]....
        /*0148*/ 	.word	0xffffffff


	//   ....[39]....
        /*014c*/ 	.word	0xffffffff


	//   ....[40]....
        /*0150*/ 	.word	0xffffffff


	//   ....[41]....
        /*0154*/ 	.word	0xffffffff


	//   ....[42]....
        /*0158*/ 	.word	0xffffffff


	//   ....[43]....
        /*015c*/ 	.word	0xffffffff


	//   ....[44]....
        /*0160*/ 	.word	0xffffffff


	//   ....[45]....
        /*0164*/ 	.word	0xffffffff


	//   ....[46]....
        /*0168*/ 	.word	0xffffffff


	//   ....[47]....
        /*016c*/ 	.word	0xffffffff


	//   ....[48]....
        /*0170*/ 	.word	0xffffffff


	//   ....[49]....
        /*0174*/ 	.word	0xffffffff


	//   ....[50]....
        /*0178*/ 	.word	0xffffffff


	//   ....[51]....
        /*017c*/ 	.word	0xffffffff


	//   ....[52]....
        /*0180*/ 	.word	0xffffffff


	//   ....[53]....
        /*0184*/ 	.word	0xffffffff


	//   ....[54]....
        /*0188*/ 	.word	0xffffffff


	//   ....[55]....
        /*018c*/ 	.word	0xffffffff


	//   ....[56]....
        /*0190*/ 	.word	0xffffffff


	//   ....[57]....
        /*0194*/ 	.word	0xffffffff


	//   ....[58]....
        /*0198*/ 	.word	0xffffffff


	//   ....[59]....
        /*019c*/ 	.word	0xffffffff


	//   ....[60]....
        /*01a0*/ 	.word	0xffffffff


	//   ....[61]....
        /*01a4*/ 	.word	0xffffffff


	//   ....[62]....
        /*01a8*/ 	.word	0xffffffff


	//   ....[63]....
        /*01ac*/ 	.word	0xffffffff


	//   ....[64]....
        /*01b0*/ 	.word	0xffffffff


	//   ....[65]....
        /*01b4*/ 	.word	0xffffffff


	//   ....[66]....
        /*01b8*/ 	.word	0xffffffff


	//   ....[67]....
        /*01bc*/ 	.word	0xffffffff


	//   ....[68]....
        /*01c0*/ 	.word	0xffffffff


	//   ....[69]....
        /*01c4*/ 	.word	0xffffffff


	//   ....[70]....
        /*01c8*/ 	.word	0xffffffff


	//   ....[71]....
        /*01cc*/ 	.word	0xffffffff


	//   ....[72]....
        /*01d0*/ 	.word	0xffffffff


	//   ....[73]....
        /*01d4*/ 	.word	0xffffffff


	//   ....[74]....
        /*01d8*/ 	.word	0xffffffff


	//   ....[75]....
        /*01dc*/ 	.word	0xffffffff


	//   ....[76]....
        /*01e0*/ 	.word	0xffffffff


	//   ....[77]....
        /*01e4*/ 	.word	0xffffffff


	//   ....[78]....
        /*01e8*/ 	.word	0xffffffff


	//   ....[79]....
        /*01ec*/ 	.word	0xffffffff


	//   ....[80]....
        /*01f0*/ 	.word	0xffffffff


	//   ....[81]....
        /*01f4*/ 	.word	0xffffffff


	//   ....[82]....
        /*01f8*/ 	.word	0xffffffff


	//   ....[83]....
        /*01fc*/ 	.word	0xffffffff


	//   ....[84]....
        /*0200*/ 	.word	0xffffffff


	//   ....[85]....
        /*0204*/ 	.word	0xffffffff


	//   ....[86]....
        /*0208*/ 	.word	0xffffffff


	//   ....[87]....
        /*020c*/ 	.word	0xffffffff


	//   ....[88]....
        /*0210*/ 	.word	0xffffffff


	//   ....[89]....
        /*0214*/ 	.word	0xffffffff


	//   ....[90]....
        /*0218*/ 	.word	0xffffffff


	//   ....[91]....
        /*021c*/ 	.word	0xffffffff


	//   ....[92]....
        /*0220*/ 	.word	0xffffffff


	//   ....[93]....
        /*0224*/ 	.word	0xffffffff


	//   ....[94]....
        /*0228*/ 	.word	0xffffffff


	//   ....[95]....
        /*022c*/ 	.word	0xffffffff


	//   ....[96]....
        /*0230*/ 	.word	0xffffffff


	//   ....[97]....
        /*0234*/ 	.word	0xffffffff


	//   ....[98]....
        /*0238*/ 	.word	0xffffffff


	//   ....[99]....
        /*023c*/ 	.word	0xffffffff


	//   ....[100]....
        /*0240*/ 	.word	0x05000000


	//   ....[101]....
        /*0244*/ 	.word	0x05000000


	//   ....[102]....
        /*0248*/ 	.word	0x05000000


	//   ....[103]....
        /*024c*/ 	.word	0x05000000


	//   ....[104]....
        /*0250*/ 	.word	0x05000000


	//   ....[105]....
        /*0254*/ 	.word	0x05000000


	//   ....[106]....
        /*0258*/ 	.word	0x05000000


	//   ....[107]....
        /*025c*/ 	.word	0x05000000


	//   ....[108]....
        /*0260*/ 	.word	0x05000000


	//   ....[109]....
        /*0264*/ 	.word	0x05000000


	//   ....[110]....
        /*0268*/ 	.word	0x05000000


	//   ....[111]....
        /*026c*/ 	.word	0x05000000


	//   ....[112]....
        /*0270*/ 	.word	0x05000000


	//   ....[113]....
        /*0274*/ 	.word	0x05000000


	//   ....[114]....
        /*0278*/ 	.word	0x05000000


	//   ....[115]....
        /*027c*/ 	.word	0x05000000


	//   ....[116]....
        /*0280*/ 	.word	0x05000000


	//   ....[117]....
        /*0284*/ 	.word	0x05000000


	//   ....[118]....
        /*0288*/ 	.word	0x05000000


	//   ....[119]....
        /*028c*/ 	.word	0x05000000


	//   ....[120]....
        /*0290*/ 	.word	0x05000000


	//   ....[121]....
        /*0294*/ 	.word	0x05000000


	//   ....[122]....
        /*0298*/ 	.word	0x05000000


	//   ....[123]....
        /*029c*/ 	.word	0x05000000


	//   ....[124]....
        /*02a0*/ 	.word	0x05000000


	//   ....[125]....
        /*02a4*/ 	.word	0x05000000


	//   ....[126]....
        /*02a8*/ 	.word	0x05000000


	//   ....[127]....
        /*02ac*/ 	.word	0x05000000


	//   ....[128]....
        /*02b0*/ 	.word	0x05000000


	//   ....[129]....
        /*02b4*/ 	.word	0x05000000


	//   ....[130]....
        /*02b8*/ 	.word	0x05000000


	//   ....[131]....
        /*02bc*/ 	.word	0x05000000


	//   ....[132]....
        /*02c0*/ 	.word	0x05000000


	//   ....[133]....
        /*02c4*/ 	.word	0x05000000


	//   ....[134]....
        /*02c8*/ 	.word	0x05000000


	//   ....[135]....
        /*02cc*/ 	.word	0x05000000


	//   ....[136]....
        /*02d0*/ 	.word	0x05000000


	//   ....[137]....
        /*02d4*/ 	.word	0x05000000


	//   ....[138]....
        /*02d8*/ 	.word	0x05000000


	//   ....[139]....
        /*02dc*/ 	.word	0x05000000


	//   ....[140]....
        /*02e0*/ 	.word	0x05000000


	//   ....[141]....
        /*02e4*/ 	.word	0x05000000


	//   ....[142]....
        /*02e8*/ 	.word	0x05000000


	//   ....[143]....
        /*02ec*/ 	.word	0x05000000


	//   ....[144]....
        /*02f0*/ 	.word	0x05000000


	//   ....[145]....
        /*02f4*/ 	.word	0x05000000


	//   ....[146]....
        /*02f8*/ 	.word	0x05000000


	//   ....[147]....
        /*02fc*/ 	.word	0x05000000


	//   ....[148]....
        /*0300*/ 	.word	0x05000000


	//   ....[149]....
        /*0304*/ 	.word	0x05000000


	//   ....[150]....
        /*0308*/ 	.word	0x05000000


	//   ....[151]....
        /*030c*/ 	.word	0x05000000


	//   ....[152]....
        /*0310*/ 	.word	0x05000000


	//   ....[153]....
        /*0314*/ 	.word	0x05000000


	//   ....[154]....
        /*0318*/ 	.word	0x05000000


	//   ....[155]....
        /*031c*/ 	.word	0x05000000


	//----- nvinfo : EIATTR_COOP_GROUP_INSTR_OFFSETS
	.align		4
.L_110:
        /*0320*/ 	.byte	0x04, 0x28
        /*0322*/ 	.short	(.L_112 - .L_111)


	//   ....[0]....
.L_111:
        /*0324*/ 	.word	0x000003a0


	//   ....[1]....
        /*0328*/ 	.word	0x00000540


	//   ....[2]....
        /*032c*/ 	.word	0x00000550


	//   ....[3]....
        /*0330*/ 	.word	0x00000590


	//   ....[4]....
        /*0334*/ 	.word	0x000005b0


	//   ....[5]....
        /*0338*/ 	.word	0x000005f0


	//   ....[6]....
        /*033c*/ 	.word	0x00000610


	//   ....[7]....
        /*0340*/ 	.word	0x00000660


	//   ....[8]....
        /*0344*/ 	.word	0x00000670


	//   ....[9]....
        /*0348*/ 	.word	0x000006c0


	//   ....[10]....
        /*034c*/ 	.word	0x000006e0


	//   ....[11]....
        /*0350*/ 	.word	0x00000c80


	//   ....[12]....
        /*0354*/ 	.word	0x00000ca0


	//   ....[13]....
        /*0358*/ 	.word	0x00000cf0


	//   ....[14]....
        /*035c*/ 	.word	0x00000d10


	//   ....[15]....
        /*0360*/ 	.word	0x00000d50


	//   ....[16]....
        /*0364*/ 	.word	0x00000d70


	//   ....[17]....
        /*0368*/ 	.word	0x00000dc0


	//   ....[18]....
        /*036c*/ 	.word	0x00000dd0


	//   ....[19]....
        /*0370*/ 	.word	0x00000e10


	//   ....[20]....
        /*0374*/ 	.word	0x00000e30


	//   ....[21]....
        /*0378*/ 	.word	0x00001380


	//   ....[22]....
        /*037c*/ 	.word	0x00001420


	//   ....[23]....
        /*0380*/ 	.word	0x00001490


	//   ....[24]....
        /*0384*/ 	.word	0x000014f0


	//   ....[25]....
        /*0388*/ 	.word	0x00001500


	//   ....[26]....
        /*038c*/ 	.word	0x00001580


	//   ....[27]....
        /*0390*/ 	.word	0x000015a0


	//   ....[28]....
        /*0394*/ 	.word	0x000015e0


	//   ....[29]....
        /*0398*/ 	.word	0x00001620


	//   ....[30]....
        /*039c*/ 	.word	0x00001670


	//   ....[31]....
        /*03a0*/ 	.word	0x000016b0


	//   ....[32]....
        /*03a4*/ 	.word	0x00001700


	//   ....[33]....
        /*03a8*/ 	.word	0x00001760


	//   ....[34]....
        /*03ac*/ 	.word	0x00001770


	//   ....[35]....
        /*03b0*/ 	.word	0x00001860


	//   ....[36]....
        /*03b4*/ 	.word	0x00001900


	//   ....[37]....
        /*03b8*/ 	.word	0x00001970


	//   ....[38]....
        /*03bc*/ 	.word	0x000019e0


	//   ....[39]....
        /*03c0*/ 	.word	0x000019f0


	//   ....[40]....
        /*03c4*/ 	.word	0x00001a60


	//   ....[41]....
        /*03c8*/ 	.word	0x00001a70


	//   ....[42]....
        /*03cc*/ 	.word	0x00001ac0


	//   ....[43]....
        /*03d0*/ 	.word	0x00001ae0


	//   ....[44]....
        /*03d4*/ 	.word	0x00001b20


	//   ....[45]....
        /*03d8*/ 	.word	0x00001b50


	//   ....[46]....
        /*03dc*/ 	.word	0x00001b90


	//   ....[47]....
        /*03e0*/ 	.word	0x00001be0


	//   ....[48]....
        /*03e4*/ 	.word	0x00001bf0


	//   ....[49]....
        /*03e8*/ 	.word	0x000021d0


	//   ....[50]....
        /*03ec*/ 	.word	0x000028f0


	//   ....[51]....
        /*03f0*/ 	.word	0x00002a90


	//   ....[52]....
        /*03f4*/ 	.word	0x00002aa0


	//   ....[53]....
        /*03f8*/ 	.word	0x00002ae0


	//   ....[54]....
        /*03fc*/ 	.word	0x00002b00


	//   ....[55]....
        /*0400*/ 	.word	0x00002b40


	//   ....[56]....
        /*0404*/ 	.word	0x00002b60


	//   ....[57]....
        /*0408*/ 	.word	0x00002bb0


	//   ....[58]....
        /*040c*/ 	.word	0x00002bc0


	//   ....[59]....
        /*0410*/ 	.word	0x00002c00


	//   ....[60]....
        /*0414*/ 	.word	0x00002c20


	//   ....[61]....
        /*0418*/ 	.word	0x00003150


	//   ....[62]....
        /*041c*/ 	.word	0x00003170


	//   ....[63]....
        /*0420*/ 	.word	0x000031b0


	//   ....[64]....
        /*0424*/ 	.word	0x000031d0


	//   ....[65]....
        /*0428*/ 	.word	0x00003210


	//   ....[66]....
        /*042c*/ 	.word	0x00003230


	//   ....[67]....
        /*0430*/ 	.word	0x00003280


	//   ....[68]....
        /*0434*/ 	.word	0x00003290


	//   ....[69]....
        /*0438*/ 	.word	0x000032d0


	//   ....[70]....
        /*043c*/ 	.word	0x000032f0


	//   ....[71]....
        /*0440*/ 	.word	0x00003890


	//   ....[72]....
        /*0444*/ 	.word	0x00003930


	//   ....[73]....
        /*0448*/ 	.word	0x000039a0


	//   ....[74]....
        /*044c*/ 	.word	0x00003a30


	//   ....[75]....
        /*0450*/ 	.word	0x00003a50


	//   ....[76]....
        /*0454*/ 	.word	0x00003aa0


	//   ....[77]....
        /*0458*/ 	.word	0x00003ad0


	//   ....[78]....
        /*045c*/ 	.word	0x00003b10


	//   ....[79]....
        /*0460*/ 	.word	0x00003b40


	//   ....[80]....
        /*0464*/ 	.word	0x00003b90


	//   ....[81]....
        /*0468*/ 	.word	0x00003bd0


	//   ....[82]....
        /*046c*/ 	.word	0x00003c20


	//   ....[83]....
        /*0470*/ 	.word	0x00003c80


	//   ....[84]....
        /*0474*/ 	.word	0x00003c90


	//   ....[85]....
        /*0478*/ 	.word	0x00003d60


	//   ....[86]....
        /*047c*/ 	.word	0x00003e00


	//   ....[87]....
        /*0480*/ 	.word	0x00003e60


	//   ....[88]....
        /*0484*/ 	.word	0x00003ed0


	//   ....[89]....
        /*0488*/ 	.word	0x00003ef0


	//   ....[90]....
        /*048c*/ 	.word	0x00003f40


	//   ....[91]....
        /*0490*/ 	.word	0x00003f60


	//   ....[92]....
        /*0494*/ 	.word	0x00003fa0


	//   ....[93]....
        /*0498*/ 	.word	0x00003fd0


	//   ....[94]....
        /*049c*/ 	.word	0x00004030


	//   ....[95]....
        /*04a0*/ 	.word	0x00004070


	//   ....[96]....
        /*04a4*/ 	.word	0x000040b0


	//   ....[97]....
        /*04a8*/ 	.word	0x00004100


	//   ....[98]....
        /*04ac*/ 	.word	0x00004110


	//   ....[99]....
        /*04b0*/ 	.word	0x000046b0


	//   ....[100]....
        /*04b4*/ 	.word	0x00004a70


	//   ....[101]....
        /*04b8*/ 	.word	0x00004af0


	//   ....[102]....
        /*04bc*/ 	.word	0x00004b80


	//   ....[103]....
        /*04c0*/ 	.word	0x00004c40


	//   ....[104]....
        /*04c4*/ 	.word	0x00004cb0


	//   ....[105]....
        /*04c8*/ 	.word	0x00004d50


	//   ....[106]....
        /*04cc*/ 	.word	0x00004dd0


	//   ....[107]....
        /*04d0*/ 	.word	0x00004e40


	//   ....[108]....
        /*04d4*/ 	.word	0x00004ee0


	//   ....[109]....
        /*04d8*/ 	.word	0x00004f60


	//   ....[110]....
        /*04dc*/ 	.word	0x00004ff0


	//   ....[111]....
        /*04e0*/ 	.word	0x00005060


	//   ....[112]....
        /*04e4*/ 	.word	0x00005100


	//   ....[113]....
        /*04e8*/ 	.word	0x00005140


	//   ....[114]....
        /*04ec*/ 	.word	0x000051f0


	//   ....[115]....
        /*04f0*/ 	.word	0x00005270


	//   ....[116]....
        /*04f4*/ 	.word	0x000052f0


	//   ....[117]....
        /*04f8*/ 	.word	0x000053c0


	//   ....[118]....
        /*04fc*/ 	.word	0x00005410


	//   ....[119]....
        /*0500*/ 	.word	0x000054f0


	//   ....[120]....
        /*0504*/ 	.word	0x00005570


	//   ....[121]....
        /*0508*/ 	.word	0x000055f0


	//   ....[122]....
        /*050c*/ 	.word	0x00005650


	//   ....[123]....
        /*0510*/ 	.word	0x000056f0


	//   ....[124]....
        /*0514*/ 	.word	0x00005740


	//   ....[125]....
        /*0518*/ 	.word	0x000057f0


	//   ....[126]....
        /*051c*/ 	.word	0x00005840


	//   ....[127]....
        /*0520*/ 	.word	0x000058f0


	//   ....[128]....
        /*0524*/ 	.word	0x00005960


	//   ....[129]....
        /*0528*/ 	.word	0x000059e0


	//   ....[130]....
        /*052c*/ 	.word	0x00005a70


	//   ....[131]....
        /*0530*/ 	.word	0x00005b20


	//   ....[132]....
        /*0534*/ 	.word	0x00005b80


	//   ....[133]....
        /*0538*/ 	.word	0x00005c30


	//   ....[134]....
        /*053c*/ 	.word	0x00005c80


	//   ....[135]....
        /*0540*/ 	.word	0x00005d10


	//   ....[136]....
        /*0544*/ 	.word	0x00005d80


	//   ....[137]....
        /*0548*/ 	.word	0x00005e00


	//   ....[138]....
        /*054c*/ 	.word	0x00005e80


	//   ....[139]....
        /*0550*/ 	.word	0x00005f00


	//   ....[140]....
        /*0554*/ 	.word	0x00005fa0


	//   ....[141]....
        /*0558*/ 	.word	0x00006050


	//   ....[142]....
        /*055c*/ 	.word	0x000060d0


	//   ....[143]....
        /*0560*/ 	.word	0x00006150


	//   ....[144]....
        /*0564*/ 	.word	0x000061d0


	//   ....[145]....
        /*0568*/ 	.word	0x00006290


	//   ....[146]....
        /*056c*/ 	.word	0x000062f0


	//   ....[147]....
        /*0570*/ 	.word	0x000063a0


	//   ....[148]....
        /*0574*/ 	.word	0x000063f0


	//   ....[149]....
        /*0578*/ 	.word	0x000064a0


	//   ....[150]....
        /*057c*/ 	.word	0x00006520


	//   ....[151]....
        /*0580*/ 	.word	0x000065b0


	//   ....[152]....
        /*0584*/ 	.word	0x00006600


	//   ....[153]....
        /*0588*/ 	.word	0x000066b0


	//   ....[154]....
        /*058c*/ 	.word	0x00006720


	//   ....[155]....
        /*0590*/ 	.word	0x00006750


	//----- nvinfo : EIATTR_VRC_CTA_INIT_COUNT
	.align		4
.L_112:
        /*0594*/ 	.byte	0x02, 0x4a
	.zero		1
	.zero		1


	//----- nvinfo : EIATTR_EXIT_INSTR_OFFSETS
	.align		4
        /*0598*/ 	.byte	0x04, 0x1c
        /*059a*/ 	.short	(.L_114 - .L_113)


	//   ....[0]....
.L_113:
        /*059c*/ 	.word	0x00002360


	//   ....[1]....
        /*05a0*/ 	.word	0x000023b0


	//   ....[2]....
        /*05a4*/ 	.word	0x00004a00


	//   ....[3]....
        /*05a8*/ 	.word	0x00004a20


	//----- nvinfo : EIATTR_MAX_THREADS
	.align		4
.L_114:
        /*05ac*/ 	.byte	0x04, 0x05
        /*05ae*/ 	.short	(.L_116 - .L_115)
.L_115:
        /*05b0*/ 	.word	0x00000140
        /*05b4*/ 	.word	0x00000001
        /*05b8*/ 	.word	0x00000001


	//----- nvinfo : EIATTR_CRS_STACK_SIZE
	.align		4
.L_116:
        /*05bc*/ 	.byte	0x04, 0x1e
        /*05be*/ 	.short	(.L_118 - .L_117)
.L_117:
        /*05c0*/ 	.word	0x00000000


	//----- nvinfo : EIATTR_CBANK_PARAM_SIZE
	.align		4
.L_118:
        /*05c4*/ 	.byte	0x03, 0x19
        /*05c6*/ 	.short	0x0028


	//----- nvinfo : EIATTR_PARAM_CBANK
	.align		4
        /*05c8*/ 	.byte	0x04, 0x0a
        /*05ca*/ 	.short	(.L_120 - .L_119)
	.align		4
.L_119:
        /*05cc*/ 	.word	index@(.nv.constant0._ZN3cub18CUB_300001_SM_10006detail4scan16DeviceScanKernelINS2_10policy_hubIyyymN4cuda3std3__44plusIvEEE10Policy1000EN6thrust24THRUST_300001_SM_1000_NS6detail15normal_iteratorINSD_10device_ptrIyEEEESI_NS0_13ScanTileStateIyLb1EEES9_NS0_8NullTypeEmyLb0ESL_EEvT0_T1_T2_iT3_T4_T5_)
        /*05d0*/ 	.short	0x0380
        /*05d2*/ 	.short	0x0028


	//----- nvinfo : EIATTR_SW_WAR
	.align		4
.L_120:
        /*05d4*/ 	.byte	0x04, 0x36
        /*05d6*/ 	.short	(.L_122 - .L_121)
.L_121:
        /*05d8*/ 	.word	0x00000008
.L_122:


//--------------------- .nv.info._ZN3cub18CUB_300001_SM_10006detail4scan16DeviceScanKernelINS2_10policy_hubIyyyjN4cuda3std3__44plusIvEEE10Policy1000EN6thrust24THRUST_300001_SM_1000_NS6detail15normal_iteratorINSD_10device_ptrIyEEEESI_NS0_13ScanTileStateIyLb1EEES9_NS0_8NullTypeEjyLb0ESL_EEvT0_T1_T2_iT3_T4_T5_ --------------------------
	.section	.nv.info._ZN3cub18CUB_300001_SM_10006detail4scan16DeviceScanKernelINS2_10policy_hubIyyyjN4cuda3std3__44plusIvEEE10Policy1000EN6thrust24THRUST_300001_SM_1000_NS6detail15normal_iteratorINSD_10device_ptrIyEEEESI_NS0_13ScanTileStateIyLb1EEES9_NS0_8NullTypeEjyLb0ESL_EEvT0_T1_T2_iT3_T4_T5_,"",@"SHT_CUDA_INFO"
	.sectionflags	@""
	.align	4


	//----- nvinfo : EIATTR_CUDA_API_VERSION
	.align		4
        /*0000*/ 	.byte	0x04, 0x37
        /*0002*/ 	.short	(.L_124 - .L_123)
.L_123:
        /*0004*/ 	.word	0x00000082


	//----- nvinfo : EIATTR_KPARAM_INFO
	.align		4
.L_124:
        /*0008*/ 	.byte	0x04, 0x17
        /*000a*/ 	.short	(.L_126 - .L_125)
.L_125:
        /*000c*/ 	.word	0x00000000
        /*0010*/ 	.short	0x0006
        /*0012*/ 	.short	0x0020
        /*0014*/ 	.byte	0x00, 0xf0, 0x11, 0x00


	//----- nvinfo : EIATTR_KPARAM_INFO
	.align		4
.L_126:
        /*0018*/ 	.byte	0x04, 0x17
        /*001a*/ 	.short	(.L_128 - .L_127)
.L_127:
        /*001c*/ 	.word	0x00000000
        /*0020*/ 	.short	0x0005
        /*0022*/ 	.short	0x001d
        /*0024*/ 	.byte	0x00, 0xf0, 0x05, 0x00


	//----- nvinfo : EIATTR_KPARAM_INFO
	.align		4
.L_128:
        /*0028*/ 	.byte	0x04, 0x17
        /*002a*/ 	.short	(.L_130 - .L_129)
.L_129:
        /*002c*/ 	.word	0x00000000
        /*0030*/ 	.short	0x0004
        /*0032*/ 	.short	0x001c
        /*0034*/ 	.byte	0x00, 0xf0, 0x05, 0x00


	//----- nvinfo : EIATTR_KPARAM_INFO
	.align		4
.L_130:
        /*0038*/ 	.byte	0x04, 0x17
        /*003a*/ 	.short	(.L_132 - .L_131)
.L_131:
        /*003c*/ 	.word	0x00000000
        /*0040*/ 	.short	0x0003
        /*0042*/ 	.short	0x0018
        /*0044*/ 	.byte	0x00, 0xf0, 0x11, 0x00


	//----- nvinfo : EIATTR_KPARAM_INFO
	.align		4
.L_132:
        /*0048*/ 	.byte	0x04, 0x17
        /*004a*/ 	.short	(.L_134 - .L_133)
.L_133:
        /*004c*/ 	.word	0x00000000
        /*0050*/ 	.short	0x0002
        /*0052*/ 	.short	0x0010
        /*0054*/ 	.byte	0x00, 0xf0, 0x21, 0x00


	//----- nvinfo : EIATTR_KPARAM_INFO
	.align		4
.L_134:
        /*0058*/ 	.byte	0x04, 0x17
        /*005a*/ 	.short	(.L_136 - .L_135)
.L_135:
        /*005c*/ 	.word	0x00000000
        /*0060*/ 	.short	0x0001
        /*0062*/ 	.short	0x0008
        /*0064*/ 	.byte	0x00, 0xf0, 0x21, 0x00


	//----- nvinfo : EIATTR_KPARAM_INFO
	.align		4
.L_136:
        /*0068*/ 	.byte	0x04, 0x17
        /*006a*/ 	.short	(.L_138 - .L_137)
.L_137:
        /*006c*/ 	.word	0x00000000
        /*0070*/ 	.short	0x0000
        /*0072*/ 	.short	0x0000
        /*0074*/ 	.byte	0x00, 0xf0, 0x21, 0x00


	//----- nvinfo : EIATTR_SPARSE_MMA_MASK
	.align		4
.L_138:
        /*0078*/ 	.byte	0x03, 0x50
        /*007a*/ 	.short	0x0000


	//----- nvinfo : EIATTR_MAXREG_COUNT
	.align		4
        /*007c*/ 	.byte	0x03, 0x1b
        /*007e*/ 	.short	0x0080


	//----- nvinfo : EIATTR_NUM_BARRIERS
	.align		4
        /*0080*/ 	.byte	0x02, 0x4c
        /*0082*/ 	.byte	0x01
	.zero		1


	//----- nvinfo : EIATTR_ANNOTATIONS
	.align		4
        /*0084*/ 	.byte	0x04, 0x55
        /*0086*/ 	.short	(.L_140 - .L_139)


	//   ....[0]....
.L_139:
        /*0088*/ 	.word	0x00000001
        /*008c*/ 	.byte	0x30, 0x04, 0x00, 0x00, 0x01, 0x00, 0x00, 0x00, 0x50, 0x04, 0x00, 0x00, 0x01, 0x00, 0x00, 0x00
        /*009c*/ 	.byte	0x80, 0x08, 0x00, 0x00, 0x01, 0x00, 0x00, 0x00, 0xb0, 0x08, 0x00, 0x00, 0x01, 0x00, 0x00, 0x00
        /*00ac*/ 	.byte	0xc0, 0x14, 0x00, 0x00, 0x01, 0x00, 0x00, 0x00, 0xd0, 0x14, 0x00, 0x00, 0x01, 0x00, 0x00, 0x00
        /*00bc*/ 	.byte	0x80, 0x23, 0x00, 0x00, 0x01, 0x00, 0x00, 0x00, 0x90, 0x23, 0x00, 0x00, 0x01, 0x00, 0x00, 0x00
        /*00cc*/ 	.byte	0x50, 0x2f, 0x00, 0x00, 0x01, 0x00, 0x00, 0x00, 0x00, 0x34, 0x00, 0x00, 0x01, 0x00, 0x00, 0x00
        /*00dc*/ 	.byte	0x60, 0x3f, 0x00, 0x00, 0x01, 0x00, 0x00, 0x00, 0x50, 0x4e, 0x00, 0x00


	//----- nvinfo : EIATTR_MERCURY_ISA_VERSION
	.align		4
.L_140:
        /*00e8*/ 	.byte	0x03, 0x5f
        /*00ea*/ 	.short	0x0101


	//----- nvinfo : EIATTR_COOP_GROUP_MASK_REGIDS
	.align		4
        /*00ec*/ 	.byte	0x04, 0x29
        /*00ee*/ 	.short	(.L_142 - .L_141)


	//   ....[0]....
.L_141:
        /*00f0*/ 	.word	0xffffffff


	//   ....[1]....
        /*00f4*/ 	.word	0xffffffff


	//   ....[2]....
        /*00f8*/ 	.word	0xffffffff


	//   ....[3]....
        /*00fc*/ 	.word	0xffffffff


	//   ....[4]....
        /*0100*/ 	.word	0xffffffff


	//   ....[5]....
        /*0104*/ 	.word	0xffffffff


	//   ....[6]....
        /*0108*/ 	.word	0xffffffff


	//   ....[7]....
        /*010c*/ 	.word	0xffffffff


	//   ....[8]....
        /*0110*/ 	.word	0xffffffff


	//   ....[9]....
        /*0114*/ 	.word	0xffffffff


	//   ....[10]....
        /*0118*/ 	.word	0xffffffff


	//   ....[11]....
        /*011c*/ 	.word	0xffffffff


	//   ....[12]....
        /*0120*/ 	.word	0xffffffff


	//   ....[13]....
        /*0124*/ 	.word	0xffffffff


	//   ....[14]....
        /*0128*/ 	.word	0xffffffff


	//   ....[15]....
        /*012c*/ 	.word	0xffffffff


	//   ....[16]....
        /*0130*/ 	.word	0xffffffff


	//   ....[17]....
        /*0134*/ 	.word	0xffffffff


	//   ....[18]....
        /*0138*/ 	.word	0xffffffff


	//   ....[19]....
        /*013c*/ 	.word	0xffffffff


	//   ....[20]....
        /*0140*/ 	.word	0xffffffff


	//   ....[21]....
        /*0144*/ 	.word	0xffffffff


	//   ....[22]....
        /*0148*/ 	.word	0xffffffff


	//   ....[23]....
        /*014c*/ 	.word	0xffffffff


	//   ....[24]....
        /*0150*/ 	.word	0xffffffff


	//   ....[25]....
        /*0154*/ 	.word	0xffffffff


	//   ....[26]....
        /*0158*/ 	.word	0xffffffff


	//   ....[27]....
        /*015c*/ 	.word	0xffffffff


	//   ....[28]....
        /*0160*/ 	.word	0xffffffff


	//   ....[29]....
        /*0164*/ 	.word	0xffffffff


	//   ....[30]....
        /*0168*/ 	.word	0xffffffff


	//   ....[31]....
        /*016c*/ 	.word	0xffffffff


	//   ....[32]....
        /*0170*/ 	.word	0xffffffff


	//   ....[33]....
        /*0174*/ 	.word	0xffffffff


	//   ....[34]....
        /*0178*/ 	.word	0xffffffff


	//   ....[35]....
        /*017c*/ 	.word	0xffffffff


	//   ....[36]....
        /*0180*/ 	.word	0xffffffff


	//   ....[37]....
        /*0184*/ 	.word	0xffffffff


	//   ....[38]....
        /*0188*/ 	.word	0xffffffff


	//   ....[39]....
        /*018c*/ 	.word	0xffffffff


	//   ....[40]....
        /*0190*/ 	.word	0xffffffff


	//   ....[41]....
        /*0194*/ 	.word	0xffffffff


	//   ....[42]....
        /*0198*/ 	.word	0xffffffff


	//   ....[43]....
        /*019c*/ 	.word	0xffffffff


	//   ....[44]....
        /*01a0*/ 	.word	0xffffffff


	//   ....[45]....
        /*01a4*/ 	.word	0xffffffff


	//   ....[46]....
        /*01a8*/ 	.word	0xffffffff


	//   ....[47]....
        /*01ac*/ 	.word	0xffffffff


	//   ....[48]....
        /*01b0*/ 	.word	0xffffffff


	//   ....[49]....
        /*01b4*/ 	.word	0xffffffff


	//   ....[50]....
        /*01b8*/ 	.word	0xffffffff


	//   ....[51]....
        /*01bc*/ 	.word	0xffffffff


	//   ....[52]....
        /*01c0*/ 	.word	0xffffffff


	//   ....[53]....
        /*01c4*/ 	.word	0xffffffff


	//   ....[54]....
        /*01c8*/ 	.word	0xffffffff


	//   ....[55]....
        /*01cc*/ 	.word	0xffffffff


	//   ....[56]....
        /*01d0*/ 	.word	0xffffffff


	//   ....[57]....
        /*01d4*/ 	.word	0xffffffff


	//   ....[58]....
        /*01d8*/ 	.word	0xffffffff


	//   ....[59]....
        /*01dc*/ 	.word	0xffffffff


	//   ....[60]....
        /*01e0*/ 	.word	0xffffffff


	//   ....[61]....
        /*01e4*/ 	.word	0xffffffff


	//   ....[62]....
        /*01e8*/ 	.word	0xffffffff


	//   ....[63]....
        /*01ec*/ 	.word	0xffffffff


	//   ....[64]....
        /*01f0*/ 	.word	0xffffffff


	//   ....[65]....
        /*01f4*/ 	.word	0xffffffff


	//   ....[66]....
        /*01f8*/ 	.word	0xffffffff


	//   ....[67]....
        /*01fc*/ 	.word	0xffffffff


	//   ....[68]....
        /*0200*/ 	.word	0xffffffff


	//   ....[69]....
        /*0204*/ 	.word	0xffffffff


	//   ....[70]....
        /*0208*/ 	.word	0xffffffff


	//   ....[71]....
        /*020c*/ 	.word	0xffffffff


	//   ....[72]....
        /*0210*/ 	.word	0xffffffff


	//   ....[73]....
        /*0214*/ 	.word	0xffffffff


	//   ....[74]....
        /*0218*/ 	.word	0xffffffff


	//   ....[75]....
        /*021c*/ 	.word	0xffffffff


	//   ....[76]....
        /*0220*/ 	.word	0xffffffff


	//   ....[77]....
        /*0224*/ 	.word	0xffffffff


	//   ....[78]....
        /*0228*/ 	.word	0xffffffff


	//   ....[79]....
        /*022c*/ 	.word	0xffffffff


	//   ....[80]....
        /*0230*/ 	.word	0xffffffff


	//   ....[81]....
        /*0234*/ 	.word	0xffffffff


	//   ....[82]....
        /*0238*/ 	.word	0xffffffff


	//   ....[83]....
        /*023c*/ 	.word	0xffffffff


	//   ....[84]....
        /*0240*/ 	.word	0xffffffff


	//   ....[85]....
        /*0244*/ 	.word	0xffffffff


	//   ....[86]....
        /*0248*/ 	.word	0xffffffff


	//   ....[87]....
        /*024c*/ 	.word	0xffffffff


	//   ....[88]....
        /*0250*/ 	.word	0xffffffff


	//   ....[89]....
        /*0254*/ 	.word	0xffffffff


	//   ....[90]....
        /*0258*/ 	.word	0xffffffff


	//   ....[91]....
        /*025c*/ 	.word	0xffffffff


	//   ....[92]....
        /*0260*/ 	.word	0xffffffff


	//   ....[93]....
        /*0264*/ 	.word	0xffffffff


	//   ....[94]....
        /*0268*/ 	.word	0xffffffff


	//   ....[95]....
        /*026c*/ 	.word	0xffffffff


	//   ....[96]....
        /*0270*/ 	.word	0xffffffff


	//   ....[97]....
        /*0274*/ 	.word	0xffffffff


	//   ....[98]....
        /*0278*/ 	.word	0xffffffff


	//   ....[99]....
        /*027c*/ 	.word	0xffffffff


	//   ....[100]....
        /*0280*/ 	.word	0x0500000c


	//   ....[101]....
        /*0284*/ 	.word	0x0500000c


	//   ....[102]....
        /*0288*/ 	.word	0x0500000c


	//   ....[103]....
        /*028c*/ 	.word	0x0500000c


	//   ....[104]....
        /*0290*/ 	.word	0x0500000c


	//   ....[105]....
        /*0294*/ 	.word	0x0500000c


	//   ....[106]....
        /*0298*/ 	.word	0x0500000c


	//   ....[107]....
        /*029c*/ 	.word	0x0500000c


	//   ....[108]....
        /*02a0*/ 	.word	0x0500000c


	//   ....[109]....
        /*02a4*/ 	.word	0x0500000c


	//   ....[110]....
        /*02a8*/ 	.word	0x0500000c


	//   ....[111]....
        /*02ac*/ 	.word	0x0500000c


	//   ....[112]....
        /*02b0*/ 	.word	0x0500000c


	//   ....[113]....
        /*02b4*/ 	.word	0x0500000c


	//   ....[114]....
        /*02b8*/ 	.word	0x0500000c


	//   ....[115]....
        /*02bc*/ 	.word	0x0500000c


	//   ....[116]....
        /*02c0*/ 	.word	0x0500000c


	//   ....[117]....
        /*02c4*/ 	.word	0x0500000c


	//   ....[118]....
        /*02c8*/ 	.word	0x0500000c


	//   ....[119]....
        /*02cc*/ 	.word	0x0500000c


	//   ....[120]....
        /*02d0*/ 	.word	0x0500000c


	//   ....[121]....
        /*02d4*/ 	.word	0x0500000c


	//   ....[122]....
        /*02d8*/ 	.word	0x0500000c


	//   ....[123]....
        /*02dc*/ 	.word	0x0500000c


	//   ....[124]....
        /*02e0*/ 	.word	0x0500000c


	//   ....[125]....
        /*02e4*/ 	.word	0x0500000c


	//   ....[126]....
        /*02e8*/ 	.word	0x0500000c


	//   ....[127]....
        /*02ec*/ 	.word	0x0500000c


	//   ....[128]....
        /*02f0*/ 	.word	0x0500000c


	//   ....[129]....
        /*02f4*/ 	.word	0x0500000c


	//   ....[130]....
        /*02f8*/ 	.word	0x0500000c


	//   ....[131]....
        /*02fc*/ 	.word	0x0500000c


	//   ....[132]....
        /*0300*/ 	.word	0x0500000c


	//   ....[133]....
        /*0304*/ 	.word	0x0500000c


	//   ....[134]....
        /*0308*/ 	.word	0x0500000c


	//   ....[135]....
        /*030c*/ 	.word	0x0500000c


	//   ....[136]....
        /*0310*/ 	.word	0x0500000c


	//   ....[137]....
        /*0314*/ 	.word	0x0500000c


	//   ....[138]....
        /*0318*/ 	.word	0x0500000c


	//   ....[139]....
        /*031c*/ 	.word	0x0500000c


	//   ....[140]....
        /*0320*/ 	.word	0x0500000c


	//   ....[141]....
        /*0324*/ 	.word	0x0500000c


	//   ....[142]....
        /*0328*/ 	.word	0x0500000c


	//   ....[143]....
        /*032c*/ 	.word	0x0500000c


	//   ....[144]....
        /*0330*/ 	.word	0x0500000c


	//   ....[145]....
        /*0334*/ 	.word	0x0500000c


	//   ....[146]....
        /*0338*/ 	.word	0x0500000c


	//   ....[147]....
        /*033c*/ 	.word	0x0500000c


	//   ....[148]....
        /*0340*/ 	.word	0x0500000c


	//   ....[149]....
        /*0344*/ 	.word	0x0500000c


	//   ....[150]....
        /*0348*/ 	.word	0x0500000c


	//   ....[151]....
        /*034c*/ 	.word	0x0500000c


	//   ....[152]....
        /*0350*/ 	.word	0x0500000c


	//   ....[153]....
        /*0354*/ 	.word	0x0500000c


	//   ....[154]....
        /*0358*/ 	.word	0x0500000c


	//   ....[155]....
        /*035c*/ 	.word	0x0500000c


	//----- nvinfo : EIATTR_COOP_GROUP_INSTR_OFFSETS
	.align		4
.L_142:
        /*0360*/ 	.byte	0x04, 0x28
        /*0362*/ 	.short	(.L_144 - .L_143)


	//   ....[0]....
.L_143:
        /*0364*/ 	.word	0x00000340


	//   ....[1]....
        /*0368*/ 	.word	0x000004f0


	//   ....[2]....
        /*036c*/ 	.word	0x00000500


	//   ....[3]....
        /*0370*/ 	.word	0x00000540


	//   ....[4]....
        /*0374*/ 	.word	0x00000560


	//   ....[5]....
        /*0378*/ 	.word	0x000005a0


	//   ....[6]....
        /*037c*/ 	.word	0x000005c0


	//   ....[7]....
        /*0380*/ 	.word	0x00000610


	//   ....[8]....
        /*0384*/ 	.word	0x00000620


	//   ....[9]....
        /*0388*/ 	.word	0x00000670


	//   ....[10]....
        /*038c*/ 	.word	0x00000690


	//   ....[11]....
        /*0390*/ 	.word	0x00000d70


	//   ....[12]....
        /*0394*/ 	.word	0x00000d90


	//   ....[13]....
        /*0398*/ 	.word	0x00000de0


	//   ....[14]....
        /*039c*/ 	.word	0x00000df0


	//   ....[15]....
        /*03a0*/ 	.word	0x00000e30


	//   ....[16]....
        /*03a4*/ 	.word	0x00000e50


	//   ....[17]....
        /*03a8*/ 	.word	0x00000ea0


	//   ....[18]....
        /*03ac*/ 	.word	0x00000eb0


	//   ....[19]....
        /*03b0*/ 	.word	0x00000ef0


	//   ....[20]....
        /*03b4*/ 	.word	0x00000f10


	//   ....[21]....
        /*03b8*/ 	.word	0x00001610


	//   ....[22]....
        /*03bc*/ 	.word	0x00001840


	//   ....[23]....
        /*03c0*/ 	.word	0x000018d0


	//   ....[24]....
        /*03c4*/ 	.word	0x00001960


	//   ....[25]....
        /*03c8*/ 	.word	0x00001980


	//   ....[26]....
        /*03cc*/ 	.word	0x000019d0


	//   ....[27]....
        /*03d0*/ 	.word	0x00001a10


	//   ....[28]....
        /*03d4*/ 	.word	0x00001a50


	//   ....[29]....
        /*03d8*/ 	.word	0x00001a90


	//   ....[30]....
        /*03dc*/ 	.word	0x00001ad0


	//   ....[31]....
        /*03e0*/ 	.word	0x00001b10


	//   ....[32]....
        /*03e4*/ 	.word	0x00001b50


	//   ....[33]....
        /*03e8*/ 	.word	0x00001ba0


	//   ....[34]....
        /*03ec*/ 	.word	0x00001bb0


	//   ....[35]....
        /*03f0*/ 	.word	0x00001cb0


	//   ....[36]....
        /*03f4*/ 	.word	0x00001eb0


	//   ....[37]....
        /*03f8*/ 	.word	0x00001f20


	//   ....[38]....
        /*03fc*/ 	.word	0x00001f90


	//   ....[39]....
        /*0400*/ 	.word	0x00001fb0


	//   ....[40]....
        /*0404*/ 	.word	0x00002000


	//   ....[41]....
        /*0408*/ 	.word	0x00002030


	//   ....[42]....
        /*040c*/ 	.word	0x00002080


	//   ....[43]....
        /*0410*/ 	.word	0x000020c0


	//   ....[44]....
        /*0414*/ 	.word	0x00002100


	//   ....[45]....
        /*0418*/ 	.word	0x00002130


	//   ....[46]....
        /*041c*/ 	.word	0x00002170


	//   ....[47]....
        /*0420*/ 	.word	0x000021c0


	//   ....[48]....
        /*0424*/ 	.word	0x000021d0


	//   ....[49]....
        /*0428*/ 	.word	0x00002730


	//   ....[50]....
        /*042c*/ 	.word	0x00002e60


	//   ....[51]....
        /*0430*/ 	.word	0x00003020


	//   ....[52]....
        /*0434*/ 	.word	0x00003030


	//   ....[53]....
        /*0438*/ 	.word	0x00003070


	//   ....[54]....
        /*043c*/ 	.word	0x00003090


	//   ....[55]....
        /*0440*/ 	.word	0x000030d0


	//   ....[56]....
        /*0444*/ 	.word	0x000030f0


	//   ....[57]....
        /*0448*/ 	.word	0x00003140


	//   ....[58]....
        /*044c*/ 	.word	0x00003150


	//   ....[59]....
        /*0450*/ 	.word	0x00003190


	//   ....[60]....
        /*0454*/ 	.word	0x000031b0


	//   ....[61]....
        /*0458*/ 	.word	0x000037f0


	//   ....[62]....
        /*045c*/ 	.word	0x00003810


	//   ....[63]....
        /*0460*/ 	.word	0x00003880


	//   ....[64]....
        /*0464*/ 	.word	0x00003890


	//   ....[65]....
        /*0468*/ 	.word	0x000038d0


	//   ....[66]....
        /*046c*/ 	.word	0x000038f0


	//   ....[67]....
        /*0470*/ 	.word	0x00003940


	//   ....[68]....
        /*0474*/ 	.word	0x00003950


	//   ....[69]....
        /*0478*/ 	.word	0x00003990


	//   ....[70]....
        /*047c*/ 	.word	0x000039b0


	//   ....[71]....
        /*0480*/ 	.word	0x000040a0


	//   ....[72]....
        /*0484*/ 	.word	0x000042d0


	//   ....[73]....
        /*0488*/ 	.word	0x00004360


	//   ....[74]....
        /*048c*/ 	.word	0x00004400


	//   ....[75]....
        /*0490*/ 	.word	0x00004420


	//   ....[76]....
        /*0494*/ 	.word	0x00004470


	//   ....[77]....
        /*0498*/ 	.word	0x000044b0


	//   ....[78]....
        /*049c*/ 	.word	0x000044f0


	//   ....[79]....
        /*04a0*/ 	.word	0x00004530


	//   ....[80]....
        /*04a4*/ 	.word	0x00004570


	//   ....[81]....
        /*04a8*/ 	.word	0x000045b0


	//   ....[82]....
        /*04ac*/ 	.word	0x000045f0


	//   ....[83]....
        /*04b0*/ 	.word	0x00004640


	//   ....[84]....
        /*04b4*/ 	.word	0x00004650


	//   ....[85]....
        /*04b8*/ 	.word	0x00004750


	//   ....[86]....
        /*04bc*/ 	.word	0x00004950


	//   ....[87]....
        /*04c0*/ 	.word	0x000049c0


	//   ....[88]....
        /*04c4*/ 	.word	0x00004a30


	//   ....[89]....
        /*04c8*/ 	.word	0x00004a60


	//   ....[90]....
        /*04cc*/ 	.word	0x00004ab0


	//   ....[91]....
        /*04d0*/ 	.word	0x00004ae0


	//   ....[92]....
        /*04d4*/ 	.word	0x00004b20


	//   ....[93]....
        /*04d8*/ 	.word	0x00004b60


	//   ....[94]....
        /*04dc*/ 	.word	0x00004ba0


	//   ....[95]....
        /*04e0*/ 	.word	0x00004be0


	//   ....[96]....
        /*04e4*/ 	.word	0x00004c30


	//   ....[97]....
        /*04e8*/ 	.word	0x00004c80


	//   ....[98]....
        /*04ec*/ 	.word	0x00004c90


	//   ....[99]....
        /*04f0*/ 	.word	0x00005220


	//   ....[100]....
        /*04f4*/ 	.word	0x000055f0


	//   ....[101]....
        /*04f8*/ 	.word	0x00005670


	//   ....[102]....
        /*04fc*/ 	.word	0x00005700


	//   ....[103]....
        /*0500*/ 	.word	0x000057b0


	//   ....[104]....
        /*0504*/ 	.word	0x00005800


	//   ....[105]....
        /*0508*/ 	.word	0x000058c0


	//   ....[106]....
        /*050c*/ 	.word	0x00005910


	//   ....[107]....
        /*0510*/ 	.word	0x000059b0


	//   ....[108]....
        /*0514*/ 	.word	0x00005a10


	//   ....[109]....
        /*0518*/ 	.word	0x00005ab0


	//   ....[110]....
        /*051c*/ 	.word	0x00005b10


	//   ....[111]....
        /*0520*/ 	.word	0x00005bb0


	//   ....[112]....
        /*0524*/ 	.word	0x00005c10


	//   ....[113]....
        /*0528*/ 	.word	0x00005cf0


	//   ....[114]....
        /*052c*/ 	.word	0x00005d60


	//   ....[115]....
        /*0530*/ 	.word	0x00005de0


	//   ....[116]....
        /*0534*/ 	.word	0x00005e60


	//   ....[117]....
        /*0538*/ 	.word	0x00005f30


	//   ....[118]....
        /*053c*/ 	.word	0x00005f80


	//   ....[119]....
        /*0540*/ 	.word	0x00006050


	//   ....[120]....
        /*0544*/ 	.word	0x000060b0


	//   ....[121]....
        /*0548*/ 	.word	0x00006140


	//   ....[122]....
        /*054c*/ 	.word	0x000061e0


	//   ....[123]....
        /*0550*/ 	.word	0x00006270


	//   ....[124]....
        /*0554*/ 	.word	0x000062c0


	//   ....[125]....
        /*0558*/ 	.word	0x00006370


	//   ....[126]....
        /*055c*/ 	.word	0x000063c0


	//   ....[127]....
        /*0560*/ 	.word	0x00006490


	//   ....[128]....
        /*0564*/ 	.word	0x00006500


	//   ....[129]....
        /*0568*/ 	.word	0x00006580


	//   ....[130]....
        /*056c*/ 	.word	0x00006610


	//   ....[131]....
        /*0570*/ 	.word	0x000066d0


	//   ....[132]....
        /*0574*/ 	.word	0x00006720


	//   ....[133]....
        /*0578*/ 	.word	0x000067d0


	//   ....[134]....
        /*057c*/ 	.word	0x00006820


	//   ....[135]....
        /*0580*/ 	.word	0x000068e0


	//   ....[136]....
        /*0584*/ 	.word	0x00006940


	//   ....[137]....
        /*0588*/ 	.word	0x000069e0


	//   ....[138]....
        /*058c*/ 	.word	0x00006a40


	//   ....[139]....
        /*0590*/ 	.word	0x00006ae0


	//   ....[140]....
        /*0594*/ 	.word	0x00006b40


	//   ....[141]....
        /*0598*/ 	.word	0x00006c20


	//   ....[142]....
        /*059c*/ 	.word	0x00006c90


	//   ....[143]....
        /*05a0*/ 	.word	0x00006d10


	//   ....[144]....
        /*05a4*/ 	.word	0x00006d90


	//   ....[145]....
        /*05a8*/ 	.word	0x00006e60


	//   ....[146]....
        /*05ac*/ 	.word	0x00006eb0


	//   ....[147]....
        /*05b0*/ 	.word	0x00006f90


	//   ....[148]....
        /*05b4*/ 	.word	0x00006ff0


	//   ....[149]....
        /*05b8*/ 	.word	0x000070b0


	//   ....[150]....
        /*05bc*/ 	.word	0x00007130


	//   ....[151]....
        /*05c0*/ 	.word	0x000071e0


	//   ....[152]....
        /*05c4*/ 	.word	0x00007230


	//   ....[153]....
        /*05c8*/ 	.word	0x000072e0


	//   ....[154]....
        /*05cc*/ 	.word	0x00007330


	//   ....[155]....
        /*05d0*/ 	.word	0x00007410


	//----- nvinfo : EIATTR_VRC_CTA_INIT_COUNT
	.align		4
.L_144:
        /*05d4*/ 	.byte	0x02, 0x4a
	.zero		1
	.zero		1


	//----- nvinfo : EIATTR_EXIT_INSTR_OFFSETS
	.align		4
        /*05d8*/ 	.byte	0x04, 0x1c
        /*05da*/ 	.short	(.L_146 - .L_145)


	//   ....[0]....
.L_145:
        /*05dc*/ 	.word	0x00002920


	//   ....[1]....
        /*05e0*/ 	.word	0x00002940


	//   ....[2]....
        /*05e4*/ 	.word	0x00005580


	//   ....[3]....
        /*05e8*/ 	.word	0x000055a0


	//----- nvinfo : EIATTR_MAX_THREADS
	.align		4
.L_146:
        /*05ec*/ 	.byte	0x04, 0x05
        /*05ee*/ 	.short	(.L_148 - .L_147)
.L_147:
        /*05f0*/ 	.word	0x000001a0
        /*05f4*/ 	.word	0x00000001
        /*05f8*/ 	.word	0x00000001


	//----- nvinfo : EIATTR_CRS_STACK_SIZE
	.align		4
.L_148:
        /*05fc*/ 	.byte	0x04, 0x1e
        /*05fe*/ 	.short	(.L_150 - .L_149)
.L_149:
        /*0600*/ 	.word	0x00000000


	//----- nvinfo : EIATTR_CBANK_PARAM_SIZE
	.align		4
.L_150:
        /*0604*/ 	.byte	0x03, 0x19
        /*0606*/ 	.short	0x0024


	//----- nvinfo : EIATTR_PARAM_CBANK
	.align		4
        /*0608*/ 	.byte	0x04, 0x0a
        /*060a*/ 	.short	(.L_152 - .L_151)
	.align		4
.L_151:
        /*060c*/ 	.word	index@(.nv.constant0._ZN3cub18CUB_300001_SM_10006detail4scan16DeviceScanKernelINS2_10policy_hubIyyyjN4cuda3std3__44plusIvEEE10Policy1000EN6thrust24THRUST_300001_SM_1000_NS6detail15normal_iteratorINSD_10device_ptrIyEEEESI_NS0_13ScanTileStateIyLb1EEES9_NS0_8NullTypeEjyLb0ESL_EEvT0_T1_T2_iT3_T4_T5_)
        /*0610*/ 	.short	0x0380
        /*0612*/ 	.short	0x0024


	//----- nvinfo : EIATTR_SW_WAR
	.align		4
.L_152:
        /*0614*/ 	.byte	0x04, 0x36
        /*0616*/ 	.short	(.L_154 - .L_153)
.L_153:
        /*0618*/ 	.word	0x00000008
.L_154:


//--------------------- .nv.info._ZN3cub18CUB_300001_SM_10006detail4scan20DeviceScanInitKernelINS0_13ScanTileStateIyLb1EEEEEvT_i --------------------------
	.section	.nv.info._ZN3cub18CUB_300001_SM_10006detail4scan20DeviceScanInitKernelINS0_13ScanTileStateIyLb1EEEEEvT_i,"",@"SHT_CUDA_INFO"
	.sectionflags	@""
	.align	4


	//----- nvinfo : EIATTR_CUDA_API_VERSION
	.align		4
        /*0000*/ 	.byte	0x04, 0x37
        /*0002*/ 	.short	(.L_156 - .L_155)
.L_155:
        /*0004*/ 	.word	0x00000082


	//----- nvinfo : EIATTR_KPARAM_INFO
	.align		4
.L_156:
        /*0008*/ 	.byte	0x04, 0x17
        /*000a*/ 	.short	(.L_158 - .L_157)
.L_157:
        /*000c*/ 	.word	0x00000000
        /*0010*/ 	.short	0x0001
        /*0012*/ 	.short	0x0008
        /*0014*/ 	.byte	0x00, 0xf0, 0x11, 0x00


	//----- nvinfo : EIATTR_KPARAM_INFO
	.align		4
.L_158:
        /*0018*/ 	.byte	0x04, 0x17
        /*001a*/ 	.short	(.L_160 - .L_159)
.L_159:
        /*001c*/ 	.word	0x00000000
        /*0020*/ 	.short	0x0000
        /*0022*/ 	.short	0x0000
        /*0024*/ 	.byte	0x00, 0xf0, 0x21, 0x00


	//----- nvinfo : EIATTR_SPARSE_MMA_MASK
	.align		4
.L_160:
        /*0028*/ 	.byte	0x03, 0x50
        /*002a*/ 	.short	0x0000


	//----- nvinfo : EIATTR_MAXREG_COUNT
	.align		4
        /*002c*/ 	.byte	0x03, 0x1b
        /*002e*/ 	.short	0x00ff


	//----- nvinfo : EIATTR_MERCURY_ISA_VERSION
	.align		4
        /*0030*/ 	.byte	0x03, 0x5f
        /*0032*/ 	.short	0x0101


	//----- nvinfo : EIATTR_VRC_CTA_INIT_COUNT
	.align		4
        /*0034*/ 	.byte	0x02, 0x4a
	.zero		1
	.zero		1


	//----- nvinfo : EIATTR_EXIT_INSTR_OFFSETS
	.align		4
        /*0038*/ 	.byte	0x04, 0x1c
        /*003a*/ 	.short	(.L_162 - .L_161)


	//   ....[0]....
.L_161:
        /*003c*/ 	.word	0x00000100


	//   ....[1]....
        /*0040*/ 	.word	0x00000140


	//----- nvinfo : EIATTR_CBANK_PARAM_SIZE
	.align		4
.L_162:
        /*0044*/ 	.byte	0x03, 0x19
        /*0046*/ 	.short	0x000c


	//----- nvinfo : EIATTR_PARAM_CBANK
	.align		4
        /*0048*/ 	.byte	0x04, 0x0a
        /*004a*/ 	.short	(.L_164 - .L_163)
	.align		4
.L_163:
        /*004c*/ 	.word	index@(.nv.constant0._ZN3cub18CUB_300001_SM_10006detail4scan20DeviceScanInitKernelINS0_13ScanTileStateIyLb1EEEEEvT_i)
        /*0050*/ 	.short	0x0380
        /*0052*/ 	.short	0x000c


	//----- nvinfo : EIATTR_SW_WAR
	.align		4
.L_164:
        /*0054*/ 	.byte	0x04, 0x36
        /*0056*/ 	.short	(.L_166 - .L_165)
.L_165:
        /*0058*/ 	.word	0x00000008
.L_166:


//--------------------- .nv.info._ZN3cub18CUB_300001_SM_10006detail8for_each13static_kernelINS2_12policy_hub_t12policy_500_tElN6thrust24THRUST_300001_SM_1000_NS8cuda_cub6__fill7functorINS7_6detail15normal_iteratorINS7_10device_ptrIyEEEEyEEEEvT0_T1_ --------------------------
	.section	.nv.info._ZN3cub18CUB_300001_SM_10006detail8for_each13static_kernelINS2_12policy_hub_t12policy_500_tElN6thrust24THRUST_300001_SM_1000_NS8cuda_cub6__fill7functorINS7_6detail15normal_iteratorINS7_10device_ptrIyEEEEyEEEEvT0_T1_,"",@"SHT_CUDA_INFO"
	.sectionflags	@""
	.align	4


	//----- nvinfo : EIATTR_CUDA_API_VERSION
	.align		4
        /*0000*/ 	.byte	0x04, 0x37
        /*0002*/ 	.short	(.L_168 - .L_167)
.L_167:
        /*0004*/ 	.word	0x00000082


	//----- nvinfo : EIATTR_KPARAM_INFO
	.align		4
.L_168:
        /*0008*/ 	.byte	0x04, 0x17
        /*000a*/ 	.short	(.L_170 - .L_169)
.L_169:
        /*000c*/ 	.word	0x00000000
        /*0010*/ 	.short	0x0001
        /*0012*/ 	.short	0x0008
        /*0014*/ 	.byte	0x00, 0xf0, 0x41, 0x00


	//----- nvinfo : EIATTR_KPARAM_INFO
	.align		4
.L_170:
        /*0018*/ 	.byte	0x04, 0x17
        /*001a*/ 	.short	(.L_172 - .L_171)
.L_171:
        /*001c*/ 	.word	0x00000000
        /*0020*/ 	.short	0x0000
        /*0022*/ 	.short	0x0000
        /*0024*/ 	.byte	0x00, 0xf0, 0x21, 0x00


	//----- nvinfo : EIATTR_SPARSE_MMA_MASK
	.align		4
.L_172:
        /*0028*/ 	.byte	0x03, 0x50
        /*002a*/ 	.short	0x0000


	//----- nvinfo : EIATTR_MAXREG_COUNT
	.align		4
        /*002c*/ 	.byte	0x03, 0x1b
        /*002e*/ 	.short	0x00ff


	//----- nvinfo : EIATTR_MERCURY_ISA_VERSION
	.align		4
        /*0030*/ 	.byte	0x03, 0x5f
        /*0032*/ 	.short	0x0101


	//----- nvinfo : EIATTR_VRC_CTA_INIT_COUNT
	.align		4
        /*0034*/ 	.byte	0x02, 0x4a
	.zero		1
	.zero		1


	//----- nvinfo : EIATTR_EXIT_INSTR_OFFSETS
	.align		4
        /*0038*/ 	.byte	0x04, 0x1c
        /*003a*/ 	.short	(.L_174 - .L_173)


	//   ....[0]....
.L_173:
        /*003c*/ 	.word	0x00000130


	//   ....[1]....
        /*0040*/ 	.word	0x00000240


	//   ....[2]....
        /*0044*/ 	.word	0x00000270


	//----- nvinfo : EIATTR_MAX_THREADS
	.align		4
.L_174:
        /*0048*/ 	.byte	0x04, 0x05
        /*004a*/ 	.short	(.L_176 - .L_175)
.L_175:
        /*004c*/ 	.word	0x00000100
        /*0050*/ 	.word	0x00000001
        /*0054*/ 	.word	0x00000001


	//----- nvinfo : EIATTR_CBANK_PARAM_SIZE
	.align		4
.L_176:
        /*0058*/ 	.byte	0x03, 0x19
        /*005a*/ 	.short	0x0018


	//----- nvinfo : EIATTR_PARAM_CBANK
	.align		4
        /*005c*/ 	.byte	0x04, 0x0a
        /*005e*/ 	.short	(.L_178 - .L_177)
	.align		4
.L_177:
        /*0060*/ 	.word	index@(.nv.constant0._ZN3cub18CUB_300001_SM_10006detail8for_each13static_kernelINS2_12policy_hub_t12policy_500_tElN6thrust24THRUST_300001_SM_1000_NS8cuda_cub6__fill7functorINS7_6detail15normal_iteratorINS7_10device_ptrIyEEEEyEEEEvT0_T1_)
        /*0064*/ 	.short	0x0380
        /*0066*/ 	.short	0x0018


	//----- nvinfo : EIATTR_SW_WAR
	.align		4
.L_178:
        /*0068*/ 	.byte	0x04, 0x36
        /*006a*/ 	.short	(.L_180 - .L_179)
.L_179:
        /*006c*/ 	.word	0x00000008
.L_180:


//--------------------- .nv.info._ZN3cub18CUB_300001_SM_10006detail8for_each13static_kernelINS2_12policy_hub_t12policy_500_tEmN6thrust24THRUST_300001_SM_1000_NS8cuda_cub20__uninitialized_fill7functorINS7_10device_ptrIyEEyEEEEvT0_T1_ --------------------------
	.section	.nv.info._ZN3cub18CUB_300001_SM_10006detail8for_each13static_kernelINS2_12policy_hub_t12policy_500_tEmN6thrust24THRUST_300001_SM_1000_NS8cuda_cub20__uninitialized_fill7functorINS7_10device_ptrIyEEyEEEEvT0_T1_,"",@"SHT_CUDA_INFO"
	.sectionflags	@""
	.align	4


	//----- nvinfo : EIATTR_CUDA_API_VERSION
	.align		4
        /*0000*/ 	.byte	0x04, 0x37
        /*0002*/ 	.short	(.L_182 - .L_181)
.L_181:
        /*0004*/ 	.word	0x00000082


	//----- nvinfo : EIATTR_KPARAM_INFO
	.align		4
.L_182:
        /*0008*/ 	.byte	0x04, 0x17
        /*000a*/ 	.short	(.L_184 - .L_183)
.L_183:
        /*000c*/ 	.word	0x00000000
        /*0010*/ 	.short	0x0001
        /*0012*/ 	.short	0x0008
        /*0014*/ 	.byte	0x00, 0xf0, 0x41, 0x00


	//----- nvinfo : EIATTR_KPARAM_INFO
	.align		4
.L_184:
        /*0018*/ 	.byte	0x04, 0x17
        /*001a*/ 	.short	(.L_186 - .L_185)
.L_185:
        /*001c*/ 	.word	0x00000000
        /*0020*/ 	.short	0x0000
        /*0022*/ 	.short	0x0000
        /*0024*/ 	.byte	0x00, 0xf0, 0x21, 0x00


	//----- nvinfo : EIATTR_SPARSE_MMA_MASK
	.align		4
.L_186:
        /*0028*/ 	.byte	0x03, 0x50
        /*002a*/ 	.short	0x0000


	//----- nvinfo : EIATTR_MAXREG_COUNT
	.align		4
        /*002c*/ 	.byte	0x03, 0x1b
        /*002e*/ 	.short	0x00ff


	//----- nvinfo : EIATTR_MERCURY_ISA_VERSION
	.align		4
        /*0030*/ 	.byte	0x03, 0x5f
        /*0032*/ 	.short	0x0101


	//----- nvinfo : EIATTR_VRC_CTA_INIT_COUNT
	.align		4
        /*0034*/ 	.byte	0x02, 0x4a
	.zero		1
	.zero		1


	//----- nvinfo : EIATTR_EXIT_INSTR_OFFSETS
	.align		4
        /*0038*/ 	.byte	0x04, 0x1c
        /*003a*/ 	.short	(.L_188 - .L_187)


	//   ....[0]....
.L_187:
        /*003c*/ 	.word	0x00000130


	//   ....[1]....
        /*0040*/ 	.word	0x00000230


	//   ....[2]....
        /*0044*/ 	.word	0x00000260


	//----- nvinfo : EIATTR_MAX_THREADS
	.align		4
.L_188:
        /*0048*/ 	.byte	0x04, 0x05
        /*004a*/ 	.short	(.L_190 - .L_189)
.L_189:
        /*004c*/ 	.word	0x00000100
        /*0050*/ 	.word	0x00000001
        /*0054*/ 	.word	0x00000001


	//----- nvinfo : EIATTR_CBANK_PARAM_SIZE
	.align		4
.L_190:
        /*0058*/ 	.byte	0x03, 0x19
        /*005a*/ 	.short	0x0018


	//----- nvinfo : EIATTR_PARAM_CBANK
	.align		4
        /*005c*/ 	.byte	0x04, 0x0a
        /*005e*/ 	.short	(.L_192 - .L_191)
	.align		4
.L_191:
        /*0060*/ 	.word	index@(.nv.constant0._ZN3cub18CUB_300001_SM_10006detail8for_each13static_kernelINS2_12policy_hub_t12policy_500_tEmN6thrust24THRUST_300001_SM_1000_NS8cuda_cub20__uninitialized_fill7functorINS7_10device_ptrIyEEyEEEEvT0_T1_)
        /*0064*/ 	.short	0x0380
        /*0066*/ 	.short	0x0018


	//----- nvinfo : EIATTR_SW_WAR
	.align		4
.L_192:
        /*0068*/ 	.byte	0x04, 0x36
        /*006a*/ 	.short	(.L_194 - .L_193)
.L_193:
        /*006c*/ 	.word	0x00000008
.L_194:


//--------------------- .nv.info._ZN3cub18CUB_300001_SM_10006detail11EmptyKernelIvEEvv --------------------------
	.section	.nv.info._ZN3cub18CUB_300001_SM_10006detail11EmptyKernelIvEEvv,"",@"SHT_CUDA_INFO"
	.sectionflags	@""
	.align	4


	//----- nvinfo : EIATTR_CUDA_API_VERSION
	.align		4
        /*0000*/ 	.byte	0x04, 0x37
        /*0002*/ 	.short	(.L_196 - .L_195)
.L_195:
        /*0004*/ 	.word	0x00000082


	//----- nvinfo : EIATTR_SPARSE_MMA_MASK
	.align		4
.L_196:
        /*0008*/ 	.byte	0x03, 0x50
        /*000a*/ 	.short	0x0000


	//----- nvinfo : EIATTR_MAXREG_COUNT
	.align		4
        /*000c*/ 	.byte	0x03, 0x1b
        /*000e*/ 	.short	0x00ff


	//----- nvinfo : EIATTR_MERCURY_ISA_VERSION
	.align		4
        /*0010*/ 	.byte	0x03, 0x5f
        /*0012*/ 	.short	0x0101


	//----- nvinfo : EIATTR_VRC_CTA_INIT_COUNT
	.align		4
        /*0014*/ 	.byte	0x02, 0x4a
	.zero		1
	.zero		1


	//----- nvinfo : EIATTR_EXIT_INSTR_OFFSETS
	.align		4
        /*0018*/ 	.byte	0x04, 0x1c
        /*001a*/ 	.short	(.L_198 - .L_197)


	//   ....[0]....
.L_197:
        /*001c*/ 	.word	0x00000010


	//----- nvinfo : EIATTR_SW_WAR
	.align		4
.L_198:
        /*0020*/ 	.byte	0x04, 0x36
        /*0022*/ 	.short	(.L_200 - .L_199)
.L_199:
        /*0024*/ 	.word	0x00000008
.L_200:


//--------------------- .nv.info._Z19check_bucket_kerneliPKiS0_S0_PKyPKxPi --------------------------
	.section	.nv.info._Z19check_bucket_kerneliPKiS0_S0_PKyPKxPi,"",@"SHT_CUDA_INFO"
	.sectionflags	@""
	.align	4


	//----- nvinfo : EIATTR_CUDA_API_VERSION
	.align		4
        /*0000*/ 	.byte	0x04, 0x37
        /*0002*/ 	.short	(.L_202 - .L_201)
.L_201:
        /*0004*/ 	.word	0x00000082


	//----- nvinfo : EIATTR_KPARAM_INFO
	.align		4
.L_202:
        /*0008*/ 	.byte	0x04, 0x17
        /*000a*/ 	.short	(.L_204 - .L_203)
.L_203:
        /*000c*/ 	.word	0x00000000
        /*0010*/ 	.short	0x0006
        /*0012*/ 	.short	0x0030
        /*0014*/ 	.byte	0x00, 0xf5, 0x21, 0x00


	//----- nvinfo : EIATTR_KPARAM_INFO
	.align		4
.L_204:
        /*0018*/ 	.byte	0x04, 0x17
        /*001a*/ 	.short	(.L_206 - .L_205)
.L_205:
        /*001c*/ 	.word	0x00000000
        /*0020*/ 	.short	0x0005
        /*0022*/ 	.short	0x0028
        /*0024*/ 	.byte	0x00, 0xf5, 0x21, 0x00


	//----- nvinfo : EIATTR_KPARAM_INFO
	.align		4
.L_206:
        /*0028*/ 	.byte	0x04, 0x17
        /*002a*/ 	.short	(.L_208 - .L_207)
.L_207:
        /*002c*/ 	.word	0x00000000
        /*0030*/ 	.short	0x0004
        /*0032*/ 	.short	0x0020
        /*0034*/ 	.byte	0x00, 0xf5, 0x21, 0x00


	//----- nvinfo : EIATTR_KPARAM_INFO
	.align		4
.L_208:
        /*0038*/ 	.byte	0x04, 0x17
        /*003a*/ 	.short	(.L_210 - .L_209)
.L_209:
        /*003c*/ 	.word	0x00000000
        /*0040*/ 	.short	0x0003
        /*0042*/ 	.short	0x0018
        /*0044*/ 	.byte	0x00, 0xf5, 0x21, 0x00


	//----- nvinfo : EIATTR_KPARAM_INFO
	.align		4
.L_210:
        /*0048*/ 	.byte	0x04, 0x17
        /*004a*/ 	.short	(.L_212 - .L_211)
.L_211:
        /*004c*/ 	.word	0x00000000
        /*0050*/ 	.short	0x0002
        /*0052*/ 	.short	0x0010
        /*0054*/ 	.byte	0x00, 0xf5, 0x21, 0x00


	//----- nvinfo : EIATTR_KPARAM_INFO
	.align		4
.L_212:
        /*0058*/ 	.byte	0x04, 0x17
        /*005a*/ 	.short	(.L_214 - .L_213)
.L_213:
        /*005c*/ 	.word	0x00000000
        /*0060*/ 	.short	0x0001
        /*0062*/ 	.short	0x0008
        /*0064*/ 	.byte	0x00, 0xf5, 0x21, 0x00


	//----- nvinfo : EIATTR_KPARAM_INFO
	.align		4
.L_214:
        /*0068*/ 	.byte	0x04, 0x17
        /*006a*/ 	.short	(.L_216 - .L_215)
.L_215:
        /*006c*/ 	.word	0x00000000
        /*0070*/ 	.short	0x0000
        /*0072*/ 	.short	0x0000
        /*0074*/ 	.byte	0x00, 0xf0, 0x11, 0x00


	//----- nvinfo : EIATTR_SPARSE_MMA_MASK
	.align		4
.L_216:
        /*0078*/ 	.byte	0x03, 0x50
        /*007a*/ 	.short	0x0000


	//----- nvinfo : EIATTR_MAXREG_COUNT
	.align		4
        /*007c*/ 	.byte	0x03, 0x1b
        /*007e*/ 	.short	0x00ff


	//----- nvinfo : EIATTR_MERCURY_ISA_VERSION
	.align		4
        /*0080*/ 	.byte	0x03, 0x5f
        /*0082*/ 	.short	0x0101


	//----- nvinfo : EIATTR_VRC_CTA_INIT_COUNT
	.align		4
        /*0084*/ 	.byte	0x02, 0x4a
	.zero		1
	.zero		1


	//----- nvinfo : EIATTR_EXIT_INSTR_OFFSETS
	.align		4
        /*0088*/ 	.byte	0x04, 0x1c
        /*008a*/ 	.short	(.L_218 - .L_217)


	//   ....[0]....
.L_217:
        /*008c*/ 	.word	0x00000070


	//   ....[1]....
        /*0090*/ 	.word	0x00000320


	//----- nvinfo : EIATTR_CRS_STACK_SIZE
	.align		4
.L_218:
        /*0094*/ 	.byte	0x04, 0x1e
        /*0096*/ 	.short	(.L_220 - .L_219)
.L_219:
        /*0098*/ 	.word	0x00000000


	//----- nvinfo : EIATTR_CBANK_PARAM_SIZE
	.align		4
.L_220:
        /*009c*/ 	.byte	0x03, 0x19
        /*009e*/ 	.short	0x0038


	//----- nvinfo : EIATTR_PARAM_CBANK
	.align		4
        /*00a0*/ 	.byte	0x04, 0x0a
        /*00a2*/ 	.short	(.L_222 - .L_221)
	.align		4
.L_221:
        /*00a4*/ 	.word	index@(.nv.constant0._Z19check_bucket_kerneliPKiS0_S0_PKyPKxPi)
        /*00a8*/ 	.short	0x0380
        /*00aa*/ 	.short	0x0038


	//----- nvinfo : EIATTR_SW_WAR
	.align		4
.L_222:
        /*00ac*/ 	.byte	0x04, 0x36
        /*00ae*/ 	.short	(.L_224 - .L_223)
.L_223:
        /*00b0*/ 	.word	0x00000008
.L_224:


//--------------------- .nv.info._Z22scatter_updates_kerneliiPKiS0_PKxPyi --------------------------
	.section	.nv.info._Z22scatter_updates_kerneliiPKiS0_PKxPyi,"",@"SHT_CUDA_INFO"
	.sectionflags	@""
	.align	4


	//----- nvinfo : EIATTR_CUDA_API_VERSION
	.align		4
        /*0000*/ 	.byte	0x04, 0x37
        /*0002*/ 	.short	(.L_226 - .L_225)
.L_225:
        /*0004*/ 	.word	0x00000082


	//----- nvinfo : EIATTR_KPARAM_INFO
	.align		4
.L_226:
        /*0008*/ 	.byte	0x04, 0x17
        /*000a*/ 	.short	(.L_228 - .L_227)
.L_227:
        /*000c*/ 	.word	0x00000000
        /*0010*/ 	.short	0x0006
        /*0012*/ 	.short	0x0028
        /*0014*/ 	.byte	0x00, 0xf0, 0x11, 0x00


	//----- nvinfo : EIATTR_KPARAM_INFO
	.align		4
.L_228:
        /*0018*/ 	.byte	0x04, 0x17
        /*001a*/ 	.short	(.L_230 - .L_229)
.L_229:
        /*001c*/ 	.word	0x00000000
        /*0020*/ 	.short	0x0005
        /*0022*/ 	.short	0x0020
        /*0024*/ 	.byte	0x00, 0xf5, 0x21, 0x00


	//----- nvinfo : EIATTR_KPARAM_INFO
	.align		4
.L_230:
        /*0028*/ 	.byte	0x04, 0x17
        /*002a*/ 	.short	(.L_232 - .L_231)
.L_231:
        /*002c*/ 	.word	0x00000000
        /*0030*/ 	.short	0x0004
        /*0032*/ 	.short	0x0018
        /*0034*/ 	.byte	0x00, 0xf5, 0x21, 0x00


	//----- nvinfo : EIATTR_KPARAM_INFO
	.align		4
.L_232:
        /*0038*/ 	.byte	0x04, 0x17
        /*003a*/ 	.short	(.L_234 - .L_233)
.L_233:
        /*003c*/ 	.word	0x00000000
        /*0040*/ 	.short	0x0003
        /*0042*/ 	.short	0x0010
        /*0044*/ 	.byte	0x00, 0xf5, 0x21, 0x00


	//----- nvinfo : EIATTR_KPARAM_INFO
	.align		4
.L_234:
        /*0048*/ 	.byte	0x04, 0x17
        /*004a*/ 	.short	(.L_236 - .L_235)
.L_235:
        /*004c*/ 	.word	0x00000000
        /*0050*/ 	.short	0x0002
        /*0052*/ 	.short	0x0008
        /*0054*/ 	.byte	0x00, 0xf5, 0x21, 0x00


	//----- nvinfo : EIATTR_KPARAM_INFO
	.align		4
.L_236:
        /*0058*/ 	.byte	0x04, 0x17
        /*005a*/ 	.short	(.L_238 - .L_237)
.L_237:
        /*005c*/ 	.word	0x00000000
        /*0060*/ 	.short	0x0001
        /*0062*/ 	.short	0x0004
        /*0064*/ 	.byte	0x00, 0xf0, 0x11, 0x00


	//----- nvinfo : EIATTR_KPARAM_INFO
	.align		4
.L_238:
        /*0068*/ 	.byte	0x04, 0x17
        /*006a*/ 	.short	(.L_240 - .L_239)
.L_239:
        /*006c*/ 	.word	0x00000000
        /*0070*/ 	.short	0x0000
        /*0072*/ 	.short	0x0000
        /*0074*/ 	.byte	0x00, 0xf0, 0x11, 0x00


	//----- nvinfo : EIATTR_SPARSE_MMA_MASK
	.align		4
.L_240:
        /*0078*/ 	.byte	0x03, 0x50
        /*007a*/ 	.short	0x0000


	//----- nvinfo : EIATTR_MAXREG_COUNT
	.align		4
        /*007c*/ 	.byte	0x03, 0x1b
        /*007e*/ 	.short	0x00ff


	//----- nvinfo : EIATTR_MERCURY_ISA_VERSION
	.align		4
        /*0080*/ 	.byte	0x03, 0x5f
        /*0082*/ 	.short	0x0101


	//----- nvinfo : EIATTR_VRC_CTA_INIT_COUNT
	.align		4
        /*0084*/ 	.byte	0x02, 0x4a
	.zero		1
	.zero		1


	//----- nvinfo : EIATTR_EXIT_INSTR_OFFSETS
	.align		4
        /*0088*/ 	.byte	0x04, 0x1c
        /*008a*/ 	.short	(.L_242 - .L_241)


	//   ....[0]....
.L_241:
        /*008c*/ 	.word	0x00000080


	//   ....[1]....
        /*0090*/ 	.word	0x00000210


	//   ....[2]....
        /*0094*/ 	.word	0x00000250


	//   ....[3]....
        /*0098*/ 	.word	0x00000380


	//   ....[4]....
        /*009c*/ 	.word	0x000003c0


	//----- nvinfo : EIATTR_CRS_STACK_SIZE
	.align		4
.L_242:
        /*00a0*/ 	.byte	0x04, 0x1e
        /*00a2*/ 	.short	(.L_244 - .L_243)
.L_243:
        /*00a4*/ 	.word	0x00000000


	//----- nvinfo : EIATTR_CBANK_PARAM_SIZE
	.align		4
.L_244:
        /*00a8*/ 	.byte	0x03, 0x19
        /*00aa*/ 	.short	0x002c


	//----- nvinfo : EIATTR_PARAM_CBANK
	.align		4
        /*00ac*/ 	.byte	0x04, 0x0a
        /*00ae*/ 	.short	(.L_246 - .L_245)
	.align		4
.L_245:
        /*00b0*/ 	.word	index@(.nv.constant0._Z22scatter_updates_kerneliiPKiS0_PKxPyi)
        /*00b4*/ 	.short	0x0380
        /*00b6*/ 	.short	0x002c


	//----- nvinfo : EIATTR_SW_WAR
	.align		4
.L_246:
        /*00b8*/ 	.byte	0x04, 0x36
        /*00ba*/ 	.short	(.L_248 - .L_247)
.L_247:
        /*00bc*/ 	.word	0x00000008
.L_248:


//--------------------- .nv.callgraph             --------------------------
	.section	.nv.callgraph,"",@"SHT_CUDA_CALLGRAPH"
	.align	4
	.sectionentsize	8
	.align		4
        /*0000*/ 	.word	0x00000000
	.align		4
        /*0004*/ 	.word	0xffffffff
	.align		4
        /*0008*/ 	.word	0x00000000
	.align		4
        /*000c*/ 	.word	0xfffffffe
	.align		4
        /*0010*/ 	.word	0x00000000
	.align		4
        /*0014*/ 	.word	0xfffffffd
	.align		4
        /*0018*/ 	.word	0x00000000
	.align		4
        /*001c*/ 	.word	0xfffffffc


//--------------------- .nv.constant4             --------------------------
	.section	.nv.constant4,"a",@progbits
	.align	8
	.align		8
.nv.constant4:
        /*0000*/ 	.dword	_ZN34_INTERNAL_0687591e_4_k_cu_502a128d4cuda3std3__45__cpo5beginE
	.align		8
        /*0008*/ 	.dword	_ZN34_INTERNAL_0687591e_4_k_cu_502a128d4cuda3std3__45__cpo3endE
	.align		8
        /*0010*/ 	.dword	_ZN34_INTERNAL_0687591e_4_k_cu_502a128d4cuda3std3__45__cpo6cbeginE
	.align		8
        /*0018*/ 	.dword	_ZN34_INTERNAL_0687591e_4_k_cu_502a128d4cuda3std3__45__cpo4cendE
	.align		8
        /*0020*/ 	.dword	_ZN34_INTERNAL_0687591e_4_k_cu_502a128d4cuda3std3__45__cpo6rbeginE
	.align		8
        /*0028*/ 	.dword	_ZN34_INTERNAL_0687591e_4_k_cu_502a128d4cuda3std3__45__cpo4rendE
	.align		8
        /*0030*/ 	.dword	_ZN34_INTERNAL_0687591e_4_k_cu_502a128d4cuda3std3__45__cpo7crbeginE
	.align		8
        /*0038*/ 	.dword	_ZN34_INTERNAL_0687591e_4_k_cu_502a128d4cuda3std3__45__cpo5crendE
	.align		8
        /*0040*/ 	.dword	_ZN34_INTERNAL_0687591e_4_k_cu_502a128d4cuda3std3__436_GLOBAL__N__0687591e_4_k_cu_502a128d6ignoreE
	.align		8
        /*0048*/ 	.dword	_ZN34_INTERNAL_0687591e_4_k_cu_502a128d4cuda3std3__419piecewise_constructE
	.align		8
        /*0050*/ 	.dword	_ZN34_INTERNAL_0687591e_4_k_cu_502a128d4cuda3std3__48in_placeE
	.align		8
        /*0058*/ 	.dword	_ZN34_INTERNAL_0687591e_4_k_cu_502a128d4cuda3std3__420unreachable_sentinelE
	.align		8
        /*0060*/ 	.dword	_ZN34_INTERNAL_0687591e_4_k_cu_502a128d4cuda3std3__47nulloptE
	.align		8
        /*0068*/ 	.dword	_ZN34_INTERNAL_0687591e_4_k_cu_502a128d4cuda3std3__48unexpectE
	.align		8
        /*0070*/ 	.dword	_ZN34_INTERNAL_0687591e_4_k_cu_502a128d4cuda3std6ranges3__45__cpo4swapE
	.align		8
        /*0078*/ 	.dword	_ZN34_INTERNAL_0687591e_4_k_cu_502a128d4cuda3std6ranges3__45__cpo9iter_moveE
	.align		8
        /*0080*/ 	.dword	_ZN34_INTERNAL_0687591e_4_k_cu_502a128d4cuda3std6ranges3__45__cpo5beginE
	.align		8
        /*0088*/ 	.dword	_ZN34_INTERNAL_0687591e_4_k_cu_502a128d4cuda3std6ranges3__45__cpo3endE
	.align		8
        /*0090*/ 	.dword	_ZN34_INTERNAL_0687591e_4_k_cu_502a128d4cuda3std6ranges3__45__cpo6cbeginE
	.align		8
        /*0098*/ 	.dword	_ZN34_INTERNAL_0687591e_4_k_cu_502a128d4cuda3std6ranges3__45__cpo4cendE
	.align		8
        /*00a0*/ 	.dword	_ZN34_INTERNAL_0687591e_4_k_cu_502a128d4cuda3std6ranges3__45__cpo7advanceE
	.align		8
        /*00a8*/ 	.dword	_ZN34_INTERNAL_0687591e_4_k_cu_502a128d4cuda3std6ranges3__45__cpo9iter_swapE
	.align		8
        /*00b0*/ 	.dword	_ZN34_INTERNAL_0687591e_4_k_cu_502a128d4cuda3std6ranges3__45__cpo4nextE
	.align		8
        /*00b8*/ 	.dword	_ZN34_INTERNAL_0687591e_4_k_cu_502a128d4cuda3std6ranges3__45__cpo4prevE
	.align		8
        /*00c0*/ 	.dword	_ZN34_INTERNAL_0687591e_4_k_cu_502a128d4cuda3std6ranges3__45__cpo4dataE
	.align		8
        /*00c8*/ 	.dword	_ZN34_INTERNAL_0687591e_4_k_cu_502a128d4cuda3std6ranges3__45__cpo5cdataE
	.align		8
        /*00d0*/ 	.dword	_ZN34_INTERNAL_0687591e_4_k_cu_502a128d4cuda3std6ranges3__45__cpo4sizeE
	.align		8
        /*00d8*/ 	.dword	_ZN34_INTERNAL_0687591e_4_k_cu_502a128d4cuda3std6ranges3__45__cpo5ssizeE
	.align		8
        /*00e0*/ 	.dword	_ZN34_INTERNAL_0687591e_4_k_cu_502a128d4cuda3std6ranges3__45__cpo8distanceE
	.align		8
        /*00e8*/ 	.dword	_ZN34_INTERNAL_0687591e_4_k_cu_502a128d6thrust24THRUST_300001_SM_1000_NS8cuda_cub3parE
	.align		8
        /*00f0*/ 	.dword	_ZN34_INTERNAL_0687591e_4_k_cu_502a128d6thrust24THRUST_300001_SM_1000_NS8cuda_cub10par_nosyncE
	.align		8
        /*00f8*/ 	.dword	_ZN34_INTERNAL_0687591e_4_k_cu_502a128d6thrust24THRUST_300001_SM_1000_NS6system6detail10sequential3seqE
	.align		8
        /*0100*/ 	.dword	_ZN34_INTERNAL_0687591e_4_k_cu_502a128d6thrust24THRUST_300001_SM_1000_NS12placeholders2_1E
	.align		8
        /*0108*/ 	.dword	_ZN34_INTERNAL_0687591e_4_k_cu_502a128d6thrust24THRUST_300001_SM_1000_NS12placeholders2_2E
	.align		8
        /*0110*/ 	.dword	_ZN34_INTERNAL_0687591e_4_k_cu_502a128d6thrust24THRUST_300001_SM_1000_NS12placeholders2_3E
	.align		8
        /*0118*/ 	.dword	_ZN34_INTERNAL_0687591e_4_k_cu_502a128d6thrust24THRUST_300001_SM_1000_NS12placeholders2_4E
	.align		8
        /*0120*/ 	.dword	_ZN34_INTERNAL_0687591e_4_k_cu_502a128d6thrust24THRUST_300001_SM_1000_NS12placeholders2_5E
	.align		8
        /*0128*/ 	.dword	_ZN34_INTERNAL_0687591e_4_k_cu_502a128d6thrust24THRUST_300001_SM_1000_NS12placeholders2_6E
	.align		8
        /*0130*/ 	.dword	_ZN34_INTERNAL_0687591e_4_k_cu_502a128d6thrust24THRUST_300001_SM_1000_NS12placeholders2_7E
	.align		8
        /*0138*/ 	.dword	_ZN34_INTERNAL_0687591e_4_k_cu_502a128d6thrust24THRUST_300001_SM_1000_NS12placeholders2_8E
	.align		8
        /*0140*/ 	.dword	_ZN34_INTERNAL_0687591e_4_k_cu_502a128d6thrust24THRUST_300001_SM_1000_NS12placeholders2_9E
	.align		8
        /*0148*/ 	.dword	_ZN34_INTERNAL_0687591e_4_k_cu_502a128d6thrust24THRUST_300001_SM_1000_NS12placeholders3_10E
	.align		8
        /*0150*/ 	.dword	_ZN34_INTERNAL_0687591e_4_k_cu_502a128d6thrust24THRUST_300001_SM_1000_NS3seqE


//--------------------- .text._ZN3cub18CUB_300001_SM_10006detail4scan16DeviceScanKernelINS2_10policy_hubIyyymN4cuda3std3__44plusIvEEE10Policy1000EN6thrust24THRUST_300001_SM_1000_NS6detail15normal_iteratorINSD_10device_ptrIyEEEESI_NS0_13ScanTileStateIyLb1EEES9_NS0_8NullTypeEmyLb0ESL_EEvT0_T1_T2_iT3_T4_T5_ --------------------------
	.section	.text._ZN3cub18CUB_300001_SM_10006detail4scan16DeviceScanKernelINS2_10policy_hubIyyymN4cuda3std3__44plusIvEEE10Policy1000EN6thrust24THRUST_300001_SM_1000_NS6detail15normal_iteratorINSD_10device_ptrIyEEEESI_NS0_13ScanTileStateIyLb1EEES9_NS0_8NullTypeEmyLb0ESL_EEvT0_T1_T2_iT3_T4_T5_,"ax",@progbits
	.align	128
        .global         _ZN3cub18CUB_300001_SM_10006detail4scan16DeviceScanKernelINS2_10policy_hubIyyymN4cuda3std3__44plusIvEEE10Policy1000EN6thrust24THRUST_300001_SM_1000_NS6detail15normal_iteratorINSD_10device_ptrIyEEEESI_NS0_13ScanTileStateIyLb1EEES9_NS0_8NullTypeEmyLb0ESL_EEvT0_T1_T2_iT3_T4_T5_
        .type           _ZN3cub18CUB_300001_SM_10006detail4scan16DeviceScanKernelINS2_10policy_hubIyyymN4cuda3std3__44plusIvEEE10Policy1000EN6thrust24THRUST_300001_SM_1000_NS6detail15normal_iteratorINSD_10device_ptrIyEEEESI_NS0_13ScanTileStateIyLb1EEES9_NS0_8NullTypeEmyLb0ESL_EEvT0_T1_T2_iT3_T4_T5_,@function
        .size           _ZN3cub18CUB_300001_SM_10006detail4scan16DeviceScanKernelINS2_10policy_hubIyyymN4cuda3std3__44plusIvEEE10Policy1000EN6thrust24THRUST_300001_SM_1000_NS6detail15normal_iteratorINSD_10device_ptrIyEEEESI_NS0_13ScanTileStateIyLb1EEES9_NS0_8NullTypeEmyLb0ESL_EEvT0_T1_T2_iT3_T4_T5_,(.L_x_252 - _ZN3cub18CUB_300001_SM_10006detail4scan16DeviceScanKernelINS2_10policy_hubIyyymN4cuda3std3__44plusIvEEE10Policy1000EN6thrust24THRUST_300001_SM_1000_NS6detail15normal_iteratorINSD_10device_ptrIyEEEESI_NS0_13ScanTileStateIyLb1EEES9_NS0_8NullTypeEmyLb0ESL_EEvT0_T1_T2_iT3_T4_T5_)
        .other          _ZN3cub18CUB_300001_SM_10006detail4scan16DeviceScanKernelINS2_10policy_hubIyyymN4cuda3std3__44plusIvEEE10Policy1000EN6thrust24THRUST_300001_SM_1000_NS6detail15normal_iteratorINSD_10device_ptrIyEEEESI_NS0_13ScanTileStateIyLb1EEES9_NS0_8NullTypeEmyLb0ESL_EEvT0_T1_T2_iT3_T4_T5_,@"STO_CUDA_ENTRY STV_DEFAULT"
_ZN3cub18CUB_300001_SM_10006detail4scan16DeviceScanKernelINS2_10policy_hubIyyymN4cuda3std3__44plusIvEEE10Policy1000EN6thrust24THRUST_300001_SM_1000_NS6detail15normal_iteratorINSD_10device_ptrIyEEEESI_NS0_13ScanTileStateIyLb1EEES9_NS0_8NullTypeEmyLb0ESL_EEvT0_T1_T2_iT3_T4_T5_:
.text._ZN3cub18CUB_300001_SM_10006detail4scan16DeviceScanKernelINS2_10policy_hubIyyymN4cuda3std3__44plusIvEEE10Policy1000EN6thrust24THRUST_300001_SM_1000_NS6detail15normal_iteratorINSD_10device_ptrIyEEEESI_NS0_13ScanTileStateIyLb1EEES9_NS0_8NullTypeEmyLb0ESL_EEvT0_T1_T2_iT3_T4_T5_:
[----:B------:R-:W0:Y:S08]  /*0000*/  LDC R1, c[0x0][0x37c] ;  /* 0x0000df00ff017b82 */ /* 0x000e300000000800 */
[----:B------:R-:W1:Y:S01]  /*0010*/  S2UR UR8, SR_CTAID.X ;  /* 0x00000000000879c3 */ /* 0x000e620000002500 */
[----:B------:R-:W1:Y:S01]  /*0020*/  LDCU UR6, c[0x0][0x398] ;  /* 0x00007300ff0677ac */ /* 0x000e620008000800 */
[----:B0-----:R-:W-:Y:S01]  /*0030*/  VIADD R1, R1, 0xfffffff8 ;  /* 0xfffffff801017836 */ /* 0x001fe20000000000 */
[----:B------:R-:W0:Y:S01]  /*0040*/  LDCU.64 UR4, c[0x0][0x3a0] ;  /* 0x00007400ff0477ac */ /* 0x000e220008000a00 */
[----:B------:R-:W2:Y:S01]  /*0050*/  LDCU.64 UR10, c[0x0][0x358] ;  /* 0x00006b00ff0a77ac */ /* 0x000ea20008000a00 */
[----:B-1----:R-:W-:-:S04]  /*0060*/  UIADD3 UR6, UPT, UPT, UR8, UR6, URZ ;  /* 0x0000000608067290 */ /* 0x002fc8000fffe0ff */
[----:B------:R-:W-:-:S04]  /*0070*/  UIMAD.WIDE UR12, UR6, 0xdc0, URZ ;  /* 0x00000dc0060c78a5 */ /* 0x000fc8000f8e02ff */
[----:B0-----:R-:W-:-:S04]  /*0080*/  UIADD3 UR4, UP0, UPT, -UR12, UR4, URZ ;  /* 0x000000040c047290 */ /* 0x001fc8000ff1e1ff */
[----:B------:R-:W-:Y:S02]  /*0090*/  UIADD3.X UR5, UPT, UPT, ~UR13, UR5, URZ, UP0, !UPT ;  /* 0x000000050d057290 */ /* 0x000fe400087fe5ff */
[----:B------:R-:W-:-:S04]  /*00a0*/  UISETP.GE.U32.AND UP0, UPT, UR4, 0xdc1, UPT ;  /* 0x00000dc10400788c */ /* 0x000fc8000bf06070 */
[----:B------:R-:W-:-:S09]  /*00b0*/  UISETP.GE.U32.AND.EX UP0, UPT, UR5, URZ, UPT, UP0 ;  /* 0x000000ff0500728c */ /* 0x000fd2000bf06100 */
[----:B--2---:R-:W-:Y:S05]  /*00c0*/  BRA.U !UP0, `(.L_x_0) ;  /* 0x0000002108a87547 */ /* 0x004fea000b800000 */
[----:B------:R-:W0:Y:S01]  /*00d0*/  S2R R16, SR_TID.X ;  /* 0x0000000000107919 */ /* 0x000e220000002100 */
[----:B------:R-:W1:Y:S01]  /*00e0*/  LDCU.64 UR4, c[0x0][0x380] ;  /* 0x00007000ff0477ac */ /* 0x000e620008000a00 */
[C---:B0-----:R-:W-:Y:S02]  /*00f0*/  LOP3.LUT R0, R16.reuse, 0x1f, RZ, 0xc0, !PT ;  /* 0x0000001f10007812 */ /* 0x041fe400078ec0ff */
[----:B------:R-:W-:-:S05]  /*0100*/  LOP3.LUT R3, R16, 0x3e0, RZ, 0xc0, !PT ;  /* 0x000003e010037812 */ /* 0x000fca00078ec0ff */
[----:B------:R-:W-:-:S05]  /*0110*/  IMAD R0, R3, 0xb, R0 ;  /* 0x0000000b03007824 */ /* 0x000fca00078e0200 */
[----:B------:R-:W-:-:S05]  /*0120*/  IADD3 R0, P0, PT, R0, UR12, RZ ;  /* 0x0000000c00007c10 */ /* 0x000fca000ff1e0ff */
[----:B------:R-:W-:Y:S02]  /*0130*/  IMAD.SHL.U32 R2, R0, 0x8, RZ ;  /* 0x0000000800027824 */ /* 0x000fe400078e00ff */
[----:B------:R-:W-:-:S03]  /*0140*/  IMAD.X R3, RZ, RZ, UR13, P0 ;  /* 0x0000000dff037e24 */ /* 0x000fc600080e06ff */
[----:B------:R1:W-:Y:S02]  /*0150*/  STL [R1+0x4], R2 ;  /* 0x0000040201007387 */ /* 0x0003e40000100800 */
[----:B------:R-:W-:-:S05]  /*0160*/  SHF.L.U64.HI R4, R0, 0x3, R3 ;  /* 0x0000000300047819 */ /* 0x000fca0000010203 */
[----:B------:R0:W-:Y:S01]  /*0170*/  STL [R1], R4 ;  /* 0x0000000401007387 */ /* 0x0001e20000100800 */
[----:B-1----:R-:W-:-:S04]  /*0180*/  IADD3 R2, P0, PT, R2, UR4, RZ ;  /* 0x0000000402027c10 */ /* 0x002fc8000ff1e0ff */
[----:B------:R-:W-:-:S05]  /*0190*/  IADD3.X R3, PT, PT, R4, UR5, RZ, P0, !PT ;  /* 0x0000000504037c10 */ /* 0x000fca00087fe4ff */
[----:B0-----:R-:W2:Y:S04]  /*01a0*/  LDG.E.64 R4, desc[UR10][R2.64] ;  /* 0x0000000a02047981 */ /* 0x001ea8000c1e1b00 */
[----:B------:R-:W3:Y:S04]  /*01b0*/  LDG.E.64 R6, desc[UR10][R2.64+0x100] ;  /* 0x0001000a02067981 */ /* 0x000ee8000c1e1b00 */
[----:B------:R-:W4:Y:S04]  /*01c0*/  LDG.E.64 R8, desc[UR10][R2.64+0x200] ;  /* 0x0002000a02087981 */ /* 0x000f28000c1e1b00 */
[----:B------:R-:W5:Y:S04]  /*01d0*/  LDG.E.64 R10, desc[UR10][R2.64+0x300] ;  /* 0x0003000a020a7981 */ /* 0x000f68000c1e1b00 */
[----:B------:R-:W5:Y:S04]  /*01e0*/  LDG.E.64 R12, desc[UR10][R2.64+0x400] ;  /* 0x0004000a020c7981 */ /* 0x000f68000c1e1b00 */
[----:B------:R-:W5:Y:S04]  /*01f0*/  LDG.E.64 R14, desc[UR10][R2.64+0x500] ;  /* 0x0005000a020e7981 */ /* 0x000f68000c1e1b00 */
[----:B------:R-:W5:Y:S04]  /*0200*/  LDG.E.64 R18, desc[UR10][R2.64+0x600] ;  /* 0x0006000a02127981 */ /* 0x000f68000c1e1b00 */
[----:B------:R-:W5:Y:S04]  /*0210*/  LDG.E.64 R20, desc[UR10][R2.64+0x700] ;  /* 0x0007000a02147981 */ /* 0x000f68000c1e1b00 */
[----:B------:R-:W5:Y:S04]  /*0220*/  LDG.E.64 R22, desc[UR10][R2.64+0x800] ;  /* 0x0008000a02167981 */ /* 0x000f68000c1e1b00 */
[----:B------:R-:W5:Y:S04]  /*0230*/  LDG.E.64 R24, desc[UR10][R2.64+0x900] ;  /* 0x0009000a02187981 */ /* 0x000f68000c1e1b00 */
[----:B------:R-:W5:Y:S01]  /*0240*/  LDG.E.64 R26, desc[UR10][R2.64+0xa00] ;  /* 0x000a000a021a7981 */ /* 0x000f62000c1e1b00 */
[----:B------:R-:W0:Y:S01]  /*0250*/  S2UR UR5, SR_CgaCtaId ;  /* 0x00000000000579c3 */ /* 0x000e220000008800 */
[----:B------:R-:W-:Y:S01]  /*0260*/  SHF.R.U32.HI R45, RZ, 0x5, R16 ;  /* 0x00000005ff2d7819 */ /* 0x000fe20000011610 */
[----:B------:R-:W-:Y:S01]  /*0270*/  UMOV UR4, 0x400 ;  /* 0x0000040000047882 */ /* 0x000fe20000000000 */
[----:B------:R-:W1:Y:S01]  /*0280*/  S2R R28, SR_LANEID ;  /* 0x00000000001c7919 */ /* 0x000e620000000000 */
[----:B------:R-:W-:Y:S01]  /*0290*/  UISETP.NE.AND UP0, UPT, UR6, URZ, UPT ;  /* 0x000000ff0600728c */ /* 0x000fe2000bf05270 */
[----:B------:R-:W-:Y:S01]  /*02a0*/  BSSY.RECONVERGENT B0, `(.L_x_1) ;  /* 0x00001c5000007945 */ /* 0x000fe20003800200 */
[----:B0-----:R-:W-:Y:S01]  /*02b0*/  ULEA UR4, UR5, UR4, 0x18 ;  /* 0x0000000405047291 */ /* 0x001fe2000f8ec0ff */
[----:B-1----:R-:W-:-:S05]  /*02c0*/  IMAD R0, R45, 0x160, R28 ;  /* 0x000001602d007824 */ /* 0x002fca00078e021c */
[----:B------:R-:W-:-:S05]  /*02d0*/  LEA R29, R0, UR4, 0x3 ;  /* 0x00000004001d7c11 */ /* 0x000fca000f8e18ff */
[----:B------:R-:W-:Y:S01]  /*02e0*/  IMAD R0, R28, 0x50, R29 ;  /* 0x000000501c007824 */ /* 0x000fe200078e021d */
[----:B--2---:R0:W-:Y:S04]  /*02f0*/  STS.64 [R29], R4 ;  /* 0x000000041d007388 */ /* 0x0041e80000000a00 */
[----:B---3--:R0:W-:Y:S04]  /*0300*/  STS.64 [R29+0x100], R6 ;  /* 0x000100061d007388 */ /* 0x0081e80000000a00 */
[----:B----4-:R0:W-:Y:S04]  /*0310*/  STS.64 [R29+0x200], R8 ;  /* 0x000200081d007388 */ /* 0x0101e80000000a00 */
[----:B-----5:R0:W-:Y:S04]  /*0320*/  STS.64 [R29+0x300], R10 ;  /* 0x0003000a1d007388 */ /* 0x0201e80000000a00 */
[----:B------:R0:W-:Y:S04]  /*0330*/  STS.64 [R29+0x400], R12 ;  /* 0x0004000c1d007388 */ /* 0x0001e80000000a00 */
[----:B------:R0:W-:Y:S04]  /*0340*/  STS.64 [R29+0x500], R14 ;  /* 0x0005000e1d007388 */ /* 0x0001e80000000a00 */
[----:B------:R0:W-:Y:S04]  /*0350*/  STS.64 [R29+0x600], R18 ;  /* 0x000600121d007388 */ /* 0x0001e80000000a00 */
[----:B------:R0:W-:Y:S04]  /*0360*/  STS.64 [R29+0x700], R20 ;  /* 0x000700141d007388 */ /* 0x0001e80000000a00 */
[----:B------:R0:W-:Y:S04]  /*0370*/  STS.64 [R29+0x800], R22 ;  /* 0x000800161d007388 */ /* 0x0001e80000000a00 */
[----:B------:R0:W-:Y:S04]  /*0380*/  STS.64 [R29+0x900], R24 ;  /* 0x000900181d007388 */ /* 0x0001e80000000a00 */
[----:B------:R0:W-:Y:S01]  /*0390*/  STS.64 [R29+0xa00], R26 ;  /* 0x000a001a1d007388 */ /* 0x0001e20000000a00 */
[----:B------:R-:W-:-:S03]  /*03a0*/  NOP ;  /* 0x0000000000007918 */ /* 0x000fc60000000000 */
[----:B------:R0:W1:Y:S04]  /*03b0*/  LDS.64 R16, [R0] ;  /* 0x0000000000107984 */ /* 0x0000680000000a00 */
[----:B------:R0:W2:Y:S04]  /*03c0*/  LDS.64 R40, [R0+0x8] ;  /* 0x0000080000287984 */ /* 0x0000a80000000a00 */
[----:B------:R0:W3:Y:S04]  /*03d0*/  LDS.64 R36, [R0+0x10] ;  /* 0x0000100000247984 */ /* 0x0000e80000000a00 */
[----:B------:R0:W4:Y:S04]  /*03e0*/  LDS.64 R34, [R0+0x18] ;  /* 0x0000180000227984 */ /* 0x0001280000000a00 */
[----:B------:R0:W0:Y:S04]  /*03f0*/  LDS.64 R32, [R0+0x20] ;  /* 0x0000200000207984 */ /* 0x0000280000000a00 */
[----:B------:R0:W0:Y:S04]  /*0400*/  LDS.64 R18, [R0+0x28] ;  /* 0x0000280000127984 */ /* 0x0000280000000a00 */
[----:B------:R0:W0:Y:S04]  /*0410*/  LDS.64 R2, [R0+0x30] ;  /* 0x0000300000027984 */ /* 0x0000280000000a00 */
[----:B------:R0:W0:Y:S04]  /*0420*/  LDS.64 R4, [R0+0x38] ;  /* 0x0000380000047984 */ /* 0x0000280000000a00 */
[----:B------:R0:W0:Y:S04]  /*0430*/  LDS.64 R6, [R0+0x40] ;  /* 0x0000400000067984 */ /* 0x0000280000000a00 */
[----:B------:R0:W0:Y:S04]  /*0440*/  LDS.64 R12, [R0+0x48] ;  /* 0x00004800000c7984 */ /* 0x0000280000000a00 */
[----:B------:R0:W0:Y:S01]  /*0450*/  LDS.64 R14, [R0+0x50] ;  /* 0x00005000000e7984 */ /* 0x0000220000000a00 */
[----:B------:R-:W-:Y:S06]  /*0460*/  BAR.SYNC.DEFER_BLOCKING 0x0 ;  /* 0x0000000000007b1d */ /* 0x000fec0000010000 */
[----:B-1----:R-:W-:Y:S05]  /*0470*/  BRA.U UP0, `(.L_x_2) ;  /* 0x0000000500cc7547 */ /* 0x002fea000b800000 */
[----:B0-23--:R-:W-:Y:S02]  /*0480*/  IADD3 R9, P0, P1, R36, R40, R16 ;  /* 0x0000002824097210 */ /* 0x00dfe4000791e010 */
[----:B------:R-:W-:Y:S02]  /*0490*/  ISETP.NE.AND P5, PT, R45, 0x5, PT ;  /* 0x000000052d00780c */ /* 0x000fe40003fa5270 */
[----:B----4-:R-:W-:Y:S02]  /*04a0*/  IADD3 R9, P2, P3, R32, R34, R9 ;  /* 0x0000002220097210 */ /* 0x010fe40007b5e009 */
[----:B------:R-:W-:Y:S02]  /*04b0*/  IADD3.X R11, PT, PT, R37, R41, R17, P0, P1 ;  /* 0x00000029250b7210 */ /* 0x000fe400007e2411 */
[----:B------:R-:W-:Y:S02]  /*04c0*/  IADD3 R9, P0, P1, R2, R18, R9 ;  /* 0x0000001202097210 */ /* 0x000fe4000791e009 */
[----:B------:R-:W-:-:S02]  /*04d0*/  IADD3.X R11, PT, PT, R33, R35, R11, P2, P3 ;  /* 0x00000023210b7210 */ /* 0x000fc400017e640b */
[----:B------:R-:W-:Y:S02]  /*04e0*/  ISETP.NE.AND P3, PT, R45, 0x9, PT ;  /* 0x000000092d00780c */ /* 0x000fe40003f65270 */
[----:B------:R-:W-:Y:S02]  /*04f0*/  IADD3.X R11, PT, PT, R3, R19, R11, P0, P1 ;  /* 0x00000013030b7210 */ /* 0x000fe400007e240b */
[----:B------:R-:W-:-:S04]  /*0500*/  IADD3 R9, P0, P1, R6, R4, R9 ;  /* 0x0000000406097210 */ /* 0x000fc8000791e009 */
[----:B------:R-:W-:Y:S02]  /*0510*/  IADD3.X R11, PT, PT, R7, R5, R11, P0, P1 ;  /* 0x00000005070b7210 */ /* 0x000fe400007e240b */
[----:B------:R-:W-:-:S04]  /*0520*/  IADD3 R42, P0, P1, R14, R12, R9 ;  /* 0x0000000c0e2a7210 */ /* 0x000fc8000791e009 */
[----:B------:R-:W-:Y:S01]  /*0530*/  IADD3.X R0, PT, PT, R15, R13, R11, P0, P1 ;  /* 0x0000000d0f007210 */ /* 0x000fe200007e240b */
[----:B------:R-:W0:Y:S07]  /*0540*/  SHFL.UP PT, R9, R42, 0x1, RZ ;  /* 0x042000002a097989 */ /* 0x000e2e00000e00ff */
[----:B------:R-:W1:Y:S01]  /*0550*/  SHFL.UP P0, R11, R0, 0x1, RZ ;  /* 0x04200000000b7989 */ /* 0x000e6200000000ff */
[----:B0-----:R-:W-:-:S04]  /*0560*/  IADD3 R8, P1, PT, R9, R42, RZ ;  /* 0x0000002a09087210 */ /* 0x001fc80007f3e0ff */
[----:B-1----:R-:W-:Y:S01]  /*0570*/  SEL R25, R8, R9, P0 ;  /* 0x0000000908197207 */ /* 0x002fe20000000000 */
[----:B------:R-:W-:-:S04]  /*0580*/  IMAD.X R22, R11, 0x1, R0, P1 ;  /* 0x000000010b167824 */ /* 0x000fc800008e0600 */
[----:B------:R-:W0:Y:S01]  /*0590*/  SHFL.UP PT, R8, R25, 0x2, RZ ;  /* 0x0440000019087989 */ /* 0x000e2200000e00ff */
[----:B------:R-:W-:-:S05]  /*05a0*/  SEL R22, R22, R11, P0 ;  /* 0x0000000b16167207 */ /* 0x000fca0000000000 */
[----:B------:R-:W1:Y:S01]  /*05b0*/  SHFL.UP P0, R9, R22, 0x2, RZ ;  /* 0x0440000016097989 */ /* 0x000e6200000000ff */
[----:B0-----:R-:W-:-:S04]  /*05c0*/  IADD3 R21, P1, PT, R8, R25, RZ ;  /* 0x0000001908157210 */ /* 0x001fc80007f3e0ff */
[----:B-1----:R-:W-:Y:S01]  /*05d0*/  SEL R21, R21, R8, P0 ;  /* 0x0000000815157207 */ /* 0x002fe20000000000 */
[----:B------:R-:W-:-:S04]  /*05e0*/  IMAD.X R20, R9, 0x1, R22, P1 ;  /* 0x0000000109147824 */ /* 0x000fc800008e0616 */
[----:B------:R-:W0:Y:S01]  /*05f0*/  SHFL.UP PT, R8, R21, 0x4, RZ ;  /* 0x0480000015087989 */ /* 0x000e2200000e00ff */
[----:B------:R-:W-:-:S05]  /*0600*/  SEL R20, R20, R9, P0 ;  /* 0x0000000914147207 */ /* 0x000fca0000000000 */
[----:B------:R-:W1:Y:S01]  /*0610*/  SHFL.UP P0, R9, R20, 0x4, RZ ;  /* 0x0480000014097989 */ /* 0x000e6200000000ff */
[----:B0-----:R-:W-:-:S05]  /*0620*/  IADD3 R23, P1, PT, R8, R21, RZ ;  /* 0x0000001508177210 */ /* 0x001fca0007f3e0ff */
[----:B-1----:R-:W-:Y:S01]  /*0630*/  IMAD.X R10, R9, 0x1, R20, P1 ;  /* 0x00000001090a7824 */ /* 0x002fe200008e0614 */
[----:B------:R-:W-:-:S04]  /*0640*/  SEL R23, R23, R8, P0 ;  /* 0x0000000817177207 */ /* 0x000fc80000000000 */
[----:B------:R-:W-:Y:S01]  /*0650*/  SEL R10, R10, R9, P0 ;  /* 0x000000090a0a7207 */ /* 0x000fe20000000000 */
[----:B------:R-:W0:Y:S04]  /*0660*/  SHFL.UP PT, R8, R23, 0x8, RZ ;  /* 0x0500000017087989 */ /* 0x000e2800000e00ff */
[----:B------:R-:W1:Y:S01]  /*0670*/  SHFL.UP P0, R9, R10, 0x8, RZ ;  /* 0x050000000a097989 */ /* 0x000e6200000000ff */
[----:B0-----:R-:W-:-:S04]  /*0680*/  IADD3 R11, P1, PT, R8, R23, RZ ;  /* 0x00000017080b7210 */ /* 0x001fc80007f3e0ff */
[----:B-1----:R-:W-:Y:S01]  /*0690*/  SEL R11, R11, R8, P0 ;  /* 0x000000080b0b7207 */ /* 0x002fe20000000000 */
[----:B------:R-:W-:Y:S01]  /*06a0*/  IMAD.X R8, R9, 0x1, R10, P1 ;  /* 0x0000000109087824 */ /* 0x000fe200008e060a */
[----:B------:R-:W-:-:S03]  /*06b0*/  ISETP.NE.AND P1, PT, R28, 0x1f, PT ;  /* 0x0000001f1c00780c */ /* 0x000fc60003f25270 */
[----:B------:R-:W0:Y:S01]  /*06c0*/  SHFL.UP PT, R38, R11, 0x10, RZ ;  /* 0x060000000b267989 */ /* 0x000e2200000e00ff */
[----:B------:R-:W-:-:S05]  /*06d0*/  SEL R21, R8, R9, P0 ;  /* 0x0000000908157207 */ /* 0x000fca0000000000 */
[----:B------:R-:W1:Y:S04]  /*06e0*/  SHFL.UP P0, R8, R21, 0x10, RZ ;  /* 0x0600000015087989 */ /* 0x000e6800000000ff */
[----:B------:R-:W-:Y:S02]  /*06f0*/  @!P1 LEA R44, R45, UR4, 0x3 ;  /* 0x000000042d2c9c11 */ /* 0x000fe4000f8e18ff */
[----:B0-----:R-:W-:-:S05]  /*0700*/  IADD3 R39, P2, PT, R38, R11, RZ ;  /* 0x0000000b26277210 */ /* 0x001fca0007f5e0ff */
[----:B-1----:R-:W-:Y:S01]  /*0710*/  IMAD.X R9, R8, 0x1, R21, P2 ;  /* 0x0000000108097824 */ /* 0x002fe200010e0615 */
[----:B------:R-:W-:Y:S02]  /*0720*/  SEL R38, R39, R38, P0 ;  /* 0x0000002627267207 */ /* 0x000fe40000000000 */
[----:B------:R-:W-:Y:S02]  /*0730*/  ISETP.NE.AND P2, PT, R45, 0x8, PT ;  /* 0x000000082d00780c */ /* 0x000fe40003f45270 */
[----:B------:R-:W-:-:S05]  /*0740*/  SEL R39, R9, R8, P0 ;  /* 0x0000000809277207 */ /* 0x000fca0000000000 */
[----:B------:R-:W-:Y:S01]  /*0750*/  @!P1 STS.64 [R44+0x20], R38 ;  /* 0x000020262c009388 */ /* 0x000fe20000000a00 */
[----:B------:R-:W-:Y:S06]  /*0760*/  BAR.SYNC.DEFER_BLOCKING 0x0 ;  /* 0x0000000000007b1d */ /* 0x000fec0000010000 */
[----:B------:R-:W0:Y:S04]  /*0770*/  LDS.128 R28, [UR4+0x20] ;  /* 0x00002004ff1c7984 */ /* 0x000e280008000c00 */
[----:B------:R-:W1:Y:S04]  /*0780*/  LDS.128 R8, [UR4+0x30] ;  /* 0x00003004ff087984 */ /* 0x000e680008000c00 */
[----:B------:R-:W2:Y:S04]  /*0790*/  LDS.128 R20, [UR4+0x40] ;  /* 0x00004004ff147984 */ /* 0x000ea80008000c00 */
[----:B------:R-:W3:Y:S01]  /*07a0*/  LDS.128 R24, [UR4+0x50] ;  /* 0x00005004ff187984 */ /* 0x000ee20008000c00 */
[----:B0-----:R-:W-:-:S04]  /*07b0*/  IADD3 R43, P0, PT, R28, R30, RZ ;  /* 0x0000001e1c2b7210 */ /* 0x001fc80007f1e0ff */
[----:B-1----:R-:W-:Y:S01]  /*07c0*/  IADD3 R8, P1, PT, R8, R43, RZ ;  /* 0x0000002b08087210 */ /* 0x002fe20007f3e0ff */
[----:B------:R-:W-:Y:S01]  /*07d0*/  IMAD.X R30, R29, 0x1, R31, P0 ;  /* 0x000000011d1e7824 */ /* 0x000fe200000e061f */
[----:B------:R-:W-:-:S03]  /*07e0*/  ISETP.NE.AND P0, PT, R45, 0x2, PT ;  /* 0x000000022d00780c */ /* 0x000fc60003f05270 */
[----:B------:R-:W-:Y:S01]  /*07f0*/  IMAD.X R9, R9, 0x1, R30, P1 ;  /* 0x0000000109097824 */ /* 0x000fe200008e061e */
[----:B------:R-:W-:Y:S02]  /*0800*/  SEL R43, R43, R28, !P0 ;  /* 0x0000001c2b2b7207 */ /* 0x000fe40004000000 */
[----:B------:R-:W-:Y:S02]  /*0810*/  SEL R44, R30, R29, !P0 ;  /* 0x0000001d1e2c7207 */ /* 0x000fe40004000000 */
[----:B------:R-:W-:Y:S01]  /*0820*/  IADD3 R10, P1, PT, R10, R8, RZ ;  /* 0x000000080a0a7210 */ /* 0x000fe20007f3e0ff */
[----:B------:R-:W0:Y:S01]  /*0830*/  LDS.128 R28, [UR4+0x60] ;  /* 0x00006004ff1c7984 */ /* 0x000e220008000c00 */
[----:B------:R-:W-:-:S03]  /*0840*/  ISETP.NE.AND P0, PT, R45, 0x3, PT ;  /* 0x000000032d00780c */ /* 0x000fc60003f05270 */
[----:B------:R-:W-:Y:S01]  /*0850*/  IMAD.X R11, R11, 0x1, R9, P1 ;  /* 0x000000010b0b7824 */ /* 0x000fe200008e0609 */
[----:B------:R-:W-:Y:S02]  /*0860*/  SEL R44, R9, R44, !P0 ;  /* 0x0000002c092c7207 */ /* 0x000fe40004000000 */
[----:B------:R-:W1:Y:S01]  /*0870*/  S2R R9, SR_LANEID ;  /* 0x0000000000097919 */ /* 0x000e620000000000 */
[----:B------:R-:W-:Y:S02]  /*0880*/  SEL R43, R8, R43, !P0 ;  /* 0x0000002b082b7207 */ /* 0x000fe40004000000 */
[----:B--2---:R-:W-:Y:S02]  /*0890*/  IADD3 R8, P1, PT, R20, R10, RZ ;  /* 0x0000000a14087210 */ /* 0x004fe40007f3e0ff */
[----:B------:R-:W-:-:S03]  /*08a0*/  ISETP.NE.AND P0, PT, R45, 0x4, PT ;  /* 0x000000042d00780c */ /* 0x000fc60003f05270 */
[----:B------:R-:W-:Y:S01]  /*08b0*/  IMAD.X R20, R21, 0x1, R11, P1 ;  /* 0x0000000115147824 */ /* 0x000fe200008e060b */
[----:B------:R-:W-:Y:S02]  /*08c0*/  SEL R43, R10, R43, !P0 ;  /* 0x0000002b0a2b7207 */ /* 0x000fe40004000000 */
[----:B------:R-:W-:Y:S02]  /*08d0*/  SEL R11, R11, R44, !P0 ;  /* 0x0000002c0b0b7207 */ /* 0x000fe40004000000 */
[----:B------:R-:W2:Y:S01]  /*08e0*/  S2R R44, SR_TID.X ;  /* 0x00000000002c7919 */ /* 0x000ea20000002100 */
[----:B------:R-:W-:Y:S02]  /*08f0*/  SEL R43, R8, R43, !P5 ;  /* 0x0000002b082b7207 */ /* 0x000fe40006800000 */
[----:B------:R-:W-:Y:S02]  /*0900*/  ISETP.NE.AND P0, PT, R45, 0x6, PT ;  /* 0x000000062d00780c */ /* 0x000fe40003f05270 */
[----:B------:R-:W-:-:S02]  /*0910*/  IADD3 R8, P6, PT, R22, R8, RZ ;  /* 0x0000000816087210 */ /* 0x000fc40007fde0ff */
[----:B------:R-:W-:Y:S02]  /*0920*/  ISETP.NE.AND P1, PT, R45, 0x7, PT ;  /* 0x000000072d00780c */ /* 0x000fe40003f25270 */
[----:B------:R-:W-:Y:S01]  /*0930*/  SEL R43, R8, R43, !P0 ;  /* 0x0000002b082b7207 */ /* 0x000fe20004000000 */
[----:B------:R-:W-:Y:S01]  /*0940*/  IMAD.X R23, R23, 0x1, R20, P6 ;  /* 0x0000000117177824 */ /* 0x000fe200030e0614 */
[----:B---3--:R-:W-:Y:S02]  /*0950*/  IADD3 R8, P4, PT, R24, R8, RZ ;  /* 0x0000000818087210 */ /* 0x008fe40007f9e0ff */
[----:B------:R-:W-:Y:S02]  /*0960*/  SEL R20, R20, R11, !P5 ;  /* 0x0000000b14147207 */ /* 0x000fe40006800000 */
[----:B------:R-:W-:Y:S02]  /*0970*/  SEL R10, R8, R43, !P1 ;  /* 0x0000002b080a7207 */ /* 0x000fe40004800000 */
[----:B-1----:R-:W-:-:S02]  /*0980*/  ISETP.NE.AND P5, PT, R9, RZ, PT ;  /* 0x000000ff0900720c */ /* 0x002fc40003fa5270 */
[----:B------:R-:W-:Y:S02]  /*0990*/  IADD3 R9, P6, PT, R26, R8, RZ ;  /* 0x000000081a097210 */ /* 0x000fe40007fde0ff */
[----:B------:R-:W-:Y:S01]  /*09a0*/  SEL R8, R23, R20, !P0 ;  /* 0x0000001417087207 */ /* 0x000fe20004000000 */
[----:B------:R-:W-:Y:S01]  /*09b0*/  IMAD.X R23, R25, 0x1, R23, P4 ;  /* 0x0000000119177824 */ /* 0x000fe200020e0617 */
[----:B------:R-:W-:Y:S02]  /*09c0*/  SEL R10, R9, R10, !P2 ;  /* 0x0000000a090a7207 */ /* 0x000fe40005000000 */
[----:B------:R-:W-:Y:S01]  /*09d0*/  IADD3 R42, P0, PT, R38, -R42, RZ ;  /* 0x8000002a262a7210 */ /* 0x000fe20007f1e0ff */
[----:B------:R-:W-:Y:S01]  /*09e0*/  IMAD.X R27, R27, 0x1, R23, P6 ;  /* 0x000000011b1b7824 */ /* 0x000fe200030e0617 */
[----:B0-----:R-:W-:Y:S02]  /*09f0*/  IADD3 R9, P4, PT, R28, R9, RZ ;  /* 0x000000091c097210 */ /* 0x001fe40007f9e0ff */
[----:B------:R-:W-:Y:S01]  /*0a00*/  SEL R20, R23, R8, !P1 ;  /* 0x0000000817147207 */ /* 0x000fe20004800000 */
[----:B------:R-:W-:Y:S01]  /*0a10*/  IMAD.X R39, R39, 0x1, ~R0, P0 ;  /* 0x0000000127277824 */ /* 0x000fe200000e0e00 */
[----:B------:R-:W-:Y:S01]  /*0a20*/  SEL R11, R42, RZ, P5 ;  /* 0x000000ff2a0b7207 */ /* 0x000fe20002800000 */
[----:B------:R-:W-:Y:S01]  /*0a30*/  IMAD.X R29, R29, 0x1, R27, P4 ;  /* 0x000000011d1d7824 */ /* 0x000fe200020e061b */
[----:B------:R-:W-:-:S02]  /*0a40*/  SEL R8, R9, R10, !P3 ;  /* 0x0000000a09087207 */ /* 0x000fc40005800000 */
[----:B------:R-:W-:Y:S02]  /*0a50*/  SEL R0, R27, R20, !P2 ;  /* 0x000000141b007207 */ /* 0x000fe40005000000 */
[----:B------:R-:W-:Y:S02]  /*0a60*/  IADD3 R11, P2, PT, R11, R8, RZ ;  /* 0x000000080b0b7210 */ /* 0x000fe40007f5e0ff */
[----:B------:R-:W-:Y:S02]  /*0a70*/  SEL R8, R39, RZ, P5 ;  /* 0x000000ff27087207 */ /* 0x000fe40002800000 */
[----:B------:R-:W-:Y:S02]  /*0a80*/  SEL R21, R29, R0, !P3 ;  /* 0x000000001d157207 */ /* 0x000fe40005800000 */
[C---:B--2---:R-:W-:Y:S02]  /*0a90*/  ISETP.GE.U32.AND P0, PT, R44.reuse, 0x20, PT ;  /* 0x000000202c00780c */ /* 0x044fe40003f06070 */
[----:B------:R-:W-:Y:S01]  /*0aa0*/  ISETP.NE.AND P1, PT, R44, RZ, PT ;  /* 0x000000ff2c00720c */ /* 0x000fe20003f25270 */
[----:B------:R-:W-:Y:S01]  /*0ab0*/  IMAD.X R8, R8, 0x1, R21, P2 ;  /* 0x0000000108087824 */ /* 0x000fe200010e0615 */
[----:B------:R-:W-:-:S02]  /*0ac0*/  ISETP.NE.AND P2, PT, R44, RZ, PT ;  /* 0x000000ff2c00720c */ /* 0x000fc40003f45270 */
[----:B------:R-:W-:Y:S02]  /*0ad0*/  SEL R11, R42, R11, !P0 ;  /* 0x0000000b2a0b7207 */ /* 0x000fe40004000000 */
[----:B------:R-:W-:Y:S02]  /*0ae0*/  SEL R8, R39, R8, !P0 ;  /* 0x0000000827087207 */ /* 0x000fe40004000000 */
[----:B------:R-:W-:Y:S02]  /*0af0*/  SEL R11, R11, RZ, P1 ;  /* 0x000000ff0b0b7207 */ /* 0x000fe40000800000 */
[----:B------:R-:W-:Y:S02]  /*0b00*/  IADD3 R10, P0, PT, R30, R9, RZ ;  /* 0x000000091e0a7210 */ /* 0x000fe40007f1e0ff */
[----:B------:R-:W-:Y:S02]  /*0b10*/  IADD3 R0, P3, PT, R16, R11, RZ ;  /* 0x0000000b10007210 */ /* 0x000fe40007f7e0ff */
[----:B------:R-:W-:Y:S01]  /*0b20*/  SEL R9, R8, RZ, P1 ;  /* 0x000000ff08097207 */ /* 0x000fe20000800000 */
[----:B------:R-:W-:-:S04]  /*0b30*/  IMAD.X R11, R31, 0x1, R29, P0 ;  /* 0x000000011f0b7824 */ /* 0x000fc800000e061d */
[----:B------:R-:W-:Y:S01]  /*0b40*/  IMAD.X R17, R17, 0x1, R9, P3 ;  /* 0x0000000111117824 */ /* 0x000fe200018e0609 */
[----:B------:R-:W-:Y:S06]  /*0b50*/  @P2 BRA `(.L_x_3) ;  /* 0x0000001000e42947 */ /* 0x000fec0003800000 */
[----:B------:R-:W0:Y:S01]  /*0b60*/  LDC.64 R20, c[0x0][0x390] ;  /* 0x0000e400ff147b82 */ /* 0x000e220000000a00 */
[----:B------:R-:W-:Y:S02]  /*0b70*/  IMAD.MOV.U32 R8, RZ, RZ, 0x65 ;  /* 0x00000065ff087424 */ /* 0x000fe400078e00ff */
[----:B------:R-:W-:-:S05]  /*0b80*/  IMAD.MOV.U32 R9, RZ, RZ, 0x0 ;  /* 0x00000000ff097424 */ /* 0x000fca00078e00ff */
[----:B0-----:R0:W-:Y:S01]  /*0b90*/  ST.E.128.STRONG.GPU desc[UR10][R20.64+0x200], R8 ;  /* 0x0002000814007985 */ /* 0x0011e2000c10fd0a */
[----:B------:R-:W-:Y:S05]  /*0ba0*/  BRA `(.L_x_3) ;  /* 0x0000001000d07947 */ /* 0x000fea0003800000 */
.L_x_2:
[----:B0-23--:R-:W-:Y:S01]  /*0bb0*/  IADD3 R9, P0, P1, R36, R40, R16 ;  /* 0x0000002824097210 */ /* 0x00dfe2000791e010 */
[----:B------:R-:W0:Y:S01]  /*0bc0*/  S2R R24, SR_LANEID ;  /* 0x0000000000187919 */ /* 0x000e220000000000 */
        /* <DEDUP_REMOVED lines=10> */
[----:B------:R-:W-:Y:S02]  /*0c70*/  IADD3.X R0, PT, PT, R15, R13, R9, P0, P1 ;  /* 0x0000000d0f007210 */ /* 0x000fe400007e2409 */
[----:B------:R-:W1:Y:S01]  /*0c80*/  SHFL.UP PT, R9, R42, 0x1, RZ ;  /* 0x042000002a097989 */ /* 0x000e6200000e00ff */
[----:B0-----:R-:W-:-:S05]  /*0c90*/  ISETP.NE.AND P2, PT, R24, 0x1f, PT ;  /* 0x0000001f1800780c */ /* 0x001fca0003f45270 */
[----:B------:R-:W0:Y:S08]  /*0ca0*/  SHFL.UP P0, R11, R0, 0x1, RZ ;  /* 0x04200000000b7989 */ /* 0x000e3000000000ff */
[----:B------:R-:W-:Y:S02]  /*0cb0*/  @!P2 LEA R44, R45, UR4, 0x3 ;  /* 0x000000042d2cac11 */ /* 0x000fe4000f8e18ff */
[----:B-1----:R-:W-:-:S04]  /*0cc0*/  IADD3 R8, P1, PT, R9, R42, RZ ;  /* 0x0000002a09087210 */ /* 0x002fc80007f3e0ff */
[----:B0-----:R-:W-:Y:S01]  /*0cd0*/  SEL R25, R8, R9, P0 ;  /* 0x0000000908197207 */ /* 0x001fe20000000000 */
        /* <DEDUP_REMOVED lines=24> */
[----:B------:R-:W-:Y:S02]  /*0e60*/  SEL R38, R39, R38, P0 ;  /* 0x0000002627267207 */ /* 0x000fe40000000000 */
[----:B------:R-:W-:Y:S02]  /*0e70*/  ISETP.NE.AND P1, PT, R45, 0x2, PT ;  /* 0x000000022d00780c */ /* 0x000fe40003f25270 */
[----:B------:R-:W-:-:S05]  /*0e80*/  SEL R39, R9, R8, P0 ;  /* 0x0000000809277207 */ /* 0x000fca0000000000 */
[----:B------:R-:W-:Y:S01]  /*0e90*/  @!P2 STS.64 [R44+0x20], R38 ;  /* 0x000020262c00a388 */ /* 0x000fe20000000a00 */
[----:B------:R-:W-:Y:S01]  /*0ea0*/  BAR.SYNC.DEFER_BLOCKING 0x0 ;  /* 0x0000000000007b1d */ /* 0x000fe20000010000 */
[----:B------:R-:W-:-:S05]  /*0eb0*/  ISETP.NE.AND P2, PT, R45, 0x4, PT ;  /* 0x000000042d00780c */ /* 0x000fca0003f45270 */
[----:B------:R-:W0:Y:S04]  /*0ec0*/  LDS.128 R28, [UR4+0x20] ;  /* 0x00002004ff1c7984 */ /* 0x000e280008000c00 */
[----:B------:R-:W1:Y:S04]  /*0ed0*/  LDS.128 R8, [UR4+0x30] ;  /* 0x00003004ff087984 */ /* 0x000e680008000c00 */
[----:B------:R-:W2:Y:S04]  /*0ee0*/  LDS.128 R20, [UR4+0x40] ;  /* 0x00004004ff147984 */ /* 0x000ea80008000c00 */
[----:B------:R-:W3:Y:S01]  /*0ef0*/  LDS.128 R24, [UR4+0x50] ;  /* 0x00005004ff187984 */ /* 0x000ee20008000c00 */
[----:B0-----:R-:W-:-:S05]  /*0f00*/  IADD3 R43, P0, PT, R28, R30, RZ ;  /* 0x0000001e1c2b7210 */ /* 0x001fca0007f1e0ff */
[----:B------:R-:W-:Y:S01]  /*0f10*/  IMAD.X R30, R29, 0x1, R31, P0 ;  /* 0x000000011d1e7824 */ /* 0x000fe200000e061f */
[----:B-1----:R-:W-:Y:S02]  /*0f20*/  IADD3 R8, P0, PT, R8, R43, RZ ;  /* 0x0000002b08087210 */ /* 0x002fe40007f1e0ff */
[----:B------:R-:W-:Y:S02]  /*0f30*/  SEL R43, R43, R28, !P1 ;  /* 0x0000001c2b2b7207 */ /* 0x000fe40004800000 */
[----:B------:R-:W-:Y:S01]  /*0f40*/  SEL R44, R30, R29, !P1 ;  /* 0x0000001d1e2c7207 */ /* 0x000fe20004800000 */
[----:B------:R-:W-:Y:S01]  /*0f50*/  IMAD.X R9, R9, 0x1, R30, P0 ;  /* 0x0000000109097824 */ /* 0x000fe200000e061e */
[----:B------:R-:W-:Y:S01]  /*0f60*/  IADD3 R10, P0, PT, R10, R8, RZ ;  /* 0x000000080a0a7210 */ /* 0x000fe20007f1e0ff */
[----:B------:R-:W0:Y:S01]  /*0f70*/  LDS.128 R28, [UR4+0x60] ;  /* 0x00006004ff1c7984 */ /* 0x000e220008000c00 */
[----:B------:R-:W-:-:S03]  /*0f80*/  ISETP.NE.AND P1, PT, R45, 0x3, PT ;  /* 0x000000032d00780c */ /* 0x000fc60003f25270 */
[----:B------:R-:W-:Y:S01]  /*0f90*/  IMAD.X R11, R11, 0x1, R9, P0 ;  /* 0x000000010b0b7824 */ /* 0x000fe200000e0609 */
[----:B------:R-:W-:Y:S02]  /*0fa0*/  SEL R43, R8, R43, !P1 ;  /* 0x0000002b082b7207 */ /* 0x000fe40004800000 */
[----:B--2---:R-:W-:Y:S02]  /*0fb0*/  IADD3 R8, P0, PT, R20, R10, RZ ;  /* 0x0000000a14087210 */ /* 0x004fe40007f1e0ff */
[----:B------:R-:W-:Y:S02]  /*0fc0*/  SEL R44, R9, R44, !P1 ;  /* 0x0000002c092c7207 */ /* 0x000fe40004800000 */
[----:B------:R-:W-:Y:S01]  /*0fd0*/  SEL R43, R10, R43, !P2 ;  /* 0x0000002b0a2b7207 */ /* 0x000fe20005000000 */
[----:B------:R-:W-:Y:S01]  /*0fe0*/  IMAD.X R20, R21, 0x1, R11, P0 ;  /* 0x0000000115147824 */ /* 0x000fe200000e060b */
[----:B------:R-:W-:Y:S01]  /*0ff0*/  SEL R11, R11, R44, !P2 ;  /* 0x0000002c0b0b7207 */ /* 0x000fe20005000000 */
[----:B------:R-:W1:Y:S01]  /*1000*/  S2R R21, SR_LANEID ;  /* 0x0000000000157919 */ /* 0x000e620000000000 */
[----:B------:R-:W-:-:S02]  /*1010*/  ISETP.NE.AND P1, PT, R45, 0x5, PT ;  /* 0x000000052d00780c */ /* 0x000fc40003f25270 */
[C---:B------:R-:W-:Y:S01]  /*1020*/  ISETP.NE.AND P2, PT, R45.reuse, 0x8, PT ;  /* 0x000000082d00780c */ /* 0x040fe20003f45270 */
[----:B------:R-:W2:Y:S01]  /*1030*/  S2R R44, SR_TID.X ;  /* 0x00000000002c7919 */ /* 0x000ea20000002100 */
[----:B------:R-:W-:Y:S02]  /*1040*/  SEL R43, R8, R43, !P1 ;  /* 0x0000002b082b7207 */ /* 0x000fe40004800000 */
[----:B------:R-:W-:Y:S02]  /*1050*/  IADD3 R8, P3, PT, R22, R8, RZ ;  /* 0x0000000816087210 */ /* 0x000fe40007f7e0ff */
[----:B------:R-:W-:Y:S02]  /*1060*/  ISETP.NE.AND P0, PT, R45, 0x9, PT ;  /* 0x000000092d00780c */ /* 0x000fe40003f05270 */
[----:B------:R-:W-:Y:S01]  /*1070*/  SEL R43, R8, R43, !P5 ;  /* 0x0000002b082b7207 */ /* 0x000fe20006800000 */
[----:B------:R-:W-:Y:S01]  /*1080*/  IMAD.X R23, R23, 0x1, R20, P3 ;  /* 0x0000000117177824 */ /* 0x000fe200018e0614 */
[----:B---3--:R-:W-:-:S02]  /*1090*/  IADD3 R8, P6, PT, R24, R8, RZ ;  /* 0x0000000818087210 */ /* 0x008fc40007fde0ff */
[----:B------:R-:W-:Y:S02]  /*10a0*/  SEL R20, R20, R11, !P1 ;  /* 0x0000000b14147207 */ /* 0x000fe40004800000 */
[----:B------:R-:W-:Y:S02]  /*10b0*/  SEL R10, R8, R43, !P4 ;  /* 0x0000002b080a7207 */ /* 0x000fe40006000000 */
[----:B------:R-:W-:Y:S02]  /*10c0*/  IADD3 R9, P1, PT, R26, R8, RZ ;  /* 0x000000081a097210 */ /* 0x000fe40007f3e0ff */
[----:B------:R-:W-:Y:S01]  /*10d0*/  SEL R8, R23, R20, !P5 ;  /* 0x0000001417087207 */ /* 0x000fe20006800000 */
[----:B------:R-:W-:Y:S01]  /*10e0*/  IMAD.X R23, R25, 0x1, R23, P6 ;  /* 0x0000000119177824 */ /* 0x000fe200030e0617 */
[----:B------:R-:W-:Y:S02]  /*10f0*/  SEL R10, R9, R10, !P2 ;  /* 0x0000000a090a7207 */ /* 0x000fe40005000000 */
[----:B------:R-:W-:Y:S01]  /*1100*/  IADD3 R45, P3, PT, R38, -R42, RZ ;  /* 0x8000002a262d7210 */ /* 0x000fe20007f7e0ff */
[----:B------:R-:W-:Y:S01]  /*1110*/  IMAD.X R27, R27, 0x1, R23, P1 ;  /* 0x000000011b1b7824 */ /* 0x000fe200008e0617 */
[----:B0-----:R-:W-:-:S02]  /*1120*/  IADD3 R9, P6, PT, R28, R9, RZ ;  /* 0x000000091c097210 */ /* 0x001fc40007fde0ff */
[----:B------:R-:W-:Y:S01]  /*1130*/  SEL R20, R23, R8, !P4 ;  /* 0x0000000817147207 */ /* 0x000fe20006000000 */
[----:B------:R-:W-:Y:S01]  /*1140*/  IMAD.X R0, R39, 0x1, ~R0, P3 ;  /* 0x0000000127007824 */ /* 0x000fe200018e0e00 */
[----:B------:R-:W-:Y:S01]  /*1150*/  SEL R11, R9, R10, !P0 ;  /* 0x0000000a090b7207 */ /* 0x000fe20004000000 */
[----:B------:R-:W-:Y:S01]  /*1160*/  IMAD.X R29, R29, 0x1, R27, P6 ;  /* 0x000000011d1d7824 */ /* 0x000fe200030e061b */
[----:B-1----:R-:W-:Y:S02]  /*1170*/  ISETP.NE.AND P5, PT, R21, RZ, PT ;  /* 0x000000ff1500720c */ /* 0x002fe40003fa5270 */
[----:B------:R-:W-:Y:S02]  /*1180*/  SEL R20, R27, R20, !P2 ;  /* 0x000000141b147207 */ /* 0x000fe40005000000 */
[----:B------:R-:W-:Y:S02]  /*1190*/  SEL R8, R45, RZ, P5 ;  /* 0x000000ff2d087207 */ /* 0x000fe40002800000 */
[----:B------:R-:W-:-:S02]  /*11a0*/  SEL R10, R0, RZ, P5 ;  /* 0x000000ff000a7207 */ /* 0x000fc40002800000 */
[----:B------:R-:W-:Y:S02]  /*11b0*/  IADD3 R8, P2, PT, R8, R11, RZ ;  /* 0x0000000b08087210 */ /* 0x000fe40007f5e0ff */
[----:B------:R-:W-:Y:S02]  /*11c0*/  SEL R11, R29, R20, !P0 ;  /* 0x000000141d0b7207 */ /* 0x000fe40004000000 */
[----:B--2---:R-:W-:Y:S02]  /*11d0*/  ISETP.GT.U32.AND P0, PT, R44, 0x1f, PT ;  /* 0x0000001f2c00780c */ /* 0x004fe40003f04070 */
[----:B------:R-:W-:Y:S01]  /*11e0*/  IADD3 R42, P1, PT, R30, R9, RZ ;  /* 0x000000091e2a7210 */ /* 0x000fe20007f3e0ff */
[----:B------:R-:W-:Y:S01]  /*11f0*/  IMAD.X R9, R10, 0x1, R11, P2 ;  /* 0x000000010a097824 */ /* 0x000fe200010e060b */
[----:B------:R-:W-:-:S03]  /*1200*/  ISETP.GE.U32.AND P3, PT, R44, 0x20, PT ;  /* 0x000000202c00780c */ /* 0x000fc60003f66070 */
[----:B------:R-:W-:Y:S01]  /*1210*/  IMAD.X R39, R31, 0x1, R29, P1 ;  /* 0x000000011f277824 */ /* 0x000fe200008e061d */
[----:B------:R-:W-:Y:S02]  /*1220*/  SEL R45, R45, R8, !P3 ;  /* 0x000000082d2d7207 */ /* 0x000fe40005800000 */
[----:B------:R-:W-:-:S03]  /*1230*/  SEL R43, R0, R9, !P3 ;  /* 0x00000009002b7207 */ /* 0x000fc60005800000 */
[----:B------:R-:W-:Y:S05]  /*1240*/  @P0 BRA `(.L_x_4) ;  /* 0x0000000800f80947 */ /* 0x000fea0003800000 */
[----:B------:R-:W0:Y:S01]  /*1250*/  LDC.64 R20, c[0x0][0x390] ;  /* 0x0000e400ff147b82 */ /* 0x000e220000000a00 */
[----:B------:R-:W-:Y:S01]  /*1260*/  ISETP.NE.AND P0, PT, R44, RZ, PT ;  /* 0x000000ff2c00720c */ /* 0x000fe20003f05270 */
[----:B------:R-:W-:Y:S01]  /*1270*/  IMAD.U32 R23, RZ, RZ, UR6 ;  /* 0x00000006ff177e24 */ /* 0x000fe2000f8e00ff */
[----:B------:R-:W-:-:S05]  /*1280*/  LOP3.LUT R24, RZ, R44, RZ, 0x33, !PT ;  /* 0x0000002cff187212 */ /* 0x000fca00078e33ff */
[----:B------:R-:W-:-:S06]  /*1290*/  VIADD R24, R24, UR6 ;  /* 0x0000000618187c36 */ /* 0x000fcc0008000000 */
[----:B------:R-:W-:Y:S02]  /*12a0*/  @!P0 IMAD.MOV.U32 R10, RZ, RZ, R42 ;  /* 0x000000ffff0a8224 */ /* 0x000fe400078e002a */
[----:B------:R-:W-:Y:S02]  /*12b0*/  @!P0 IMAD.MOV.U32 R11, RZ, RZ, R39 ;  /* 0x000000ffff0b8224 */ /* 0x000fe400078e0027 */
[----:B------:R-:W-:Y:S02]  /*12c0*/  @!P0 IMAD.MOV.U32 R8, RZ, RZ, 0x64 ;  /* 0x00000064ff088424 */ /* 0x000fe400078e00ff */
[----:B------:R-:W-:Y:S01]  /*12d0*/  @!P0 IMAD.MOV.U32 R9, RZ, RZ, 0x0 ;  /* 0x00000000ff098424 */ /* 0x000fe200078e00ff */
[----:B------:R-:W-:Y:S01]  /*12e0*/  @!P0 STS.64 [UR4+0x18], R10 ;  /* 0x0000180aff008988 */ /* 0x000fe20008000a04 */
[----:B0-----:R-:W-:-:S04]  /*12f0*/  IMAD.WIDE R22, R23, 0x10, R20 ;  /* 0x0000001017167825 */ /* 0x001fc800078e0214 */
[----:B------:R-:W-:Y:S01]  /*1300*/  IMAD.WIDE R20, R24, 0x10, R20 ;  /* 0x0000001018147825 */ /* 0x000fe200078e0214 */
[----:B------:R0:W-:Y:S01]  /*1310*/  @!P0 ST.E.128.STRONG.GPU desc[UR10][R22.64+0x200], R8 ;  /* 0x0002000816008985 */ /* 0x0001e2000c10fd0a */
[----:B------:R-:W-:Y:S05]  /*1320*/  NANOSLEEP 0x3c5 ;  /* 0x000003c50000795d */ /* 0x000fea0003800000 */
[----:B0-----:R-:W2:Y:S01]  /*1330*/  LD.E.128.STRONG.GPU R8, desc[UR10][R20.64+0x200] ;  /* 0x0002000a14087980 */ /* 0x001ea2000c10fd00 */
[----:B------:R-:W-:Y:S01]  /*1340*/  UMOV UR5, 0xffffffff ;  /* 0xffffffff00057882 */ /* 0x000fe20000000000 */
[----:B--2---:R-:W-:-:S04]  /*1350*/  ISETP.NE.U32.AND P0, PT, R8, 0x63, PT ;  /* 0x000000630800780c */ /* 0x004fc80003f05070 */
[----:B------:R-:W-:Y:S01]  /*1360*/  ISETP.NE.AND.EX P0, PT, R9, RZ, PT, P0 ;  /* 0x000000ff0900720c */ /* 0x000fe20003f05300 */
[----:B------:R-:W-:-:S12]  /*1370*/  BRA.DIV UR5, `(.L_x_5) ;  /* 0x0000003605ac7947 */ /* 0x000fd8000b800000 */
[----:B------:R-:W-:-:S13]  /*1380*/  VOTE.ANY P0, !P0 ;  /* 0x0000000000ff7806 */ /* 0x000fda0004000100 */
.L_x_38:
[----:B------:R-:W-:Y:S05]  /*1390*/  @!P0 BRA `(.L_x_6) ;  /* 0x0000000000288947 */ /* 0x000fea0003800000 */
[----:B------:R-:W-:-:S07]  /*13a0*/  IMAD.MOV.U32 R22, RZ, RZ, 0x148 ;  /* 0x00000148ff167424 */ /* 0x000fce00078e00ff */
.L_x_8:
[----:B------:R-:W-:Y:S05]  /*13b0*/  NANOSLEEP R22 ;  /* 0x000000160000735d */ /* 0x000fea0003800000 */
[----:B------:R-:W2:Y:S01]  /*13c0*/  LD.E.128.STRONG.GPU R8, desc[UR10][R20.64+0x200] ;  /* 0x0002000a14087980 */ /* 0x000ea2000c10fd00 */
[----:B------:R-:W-:Y:S01]  /*13d0*/  UMOV UR5, 0xffffffff ;  /* 0xffffffff00057882 */ /* 0x000fe20000000000 */
[----:B------:R-:W-:Y:S01]  /*13e0*/  IMAD.SHL.U32 R22, R22, 0x2, RZ ;  /* 0x0000000216167824 */ /* 0x000fe200078e00ff */
[----:B--2---:R-:W-:-:S04]  /*13f0*/  ISETP.NE.U32.AND P0, PT, R8, 0x63, PT ;  /* 0x000000630800780c */ /* 0x004fc80003f05070 */
[----:B------:R-:W-:Y:S01]  /*1400*/  ISETP.NE.AND.EX P0, PT, R9, RZ, PT, P0 ;  /* 0x000000ff0900720c */ /* 0x000fe20003f05300 */
[----:B------:R-:W-:-:S12]  /*1410*/  BRA.DIV UR5, `(.L_x_7) ;  /* 0x0000003605a47947 */ /* 0x000fd8000b800000 */
[----:B------:R-:W-:-:S13]  /*1420*/  VOTE.ANY P0, !P0 ;  /* 0x0000000000ff7806 */ /* 0x000fda0004000100 */
.L_x_41:
[----:B------:R-:W-:Y:S05]  /*1430*/  @P0 BRA `(.L_x_8) ;  /* 0xfffffffc00dc0947 */ /* 0x000fea000383ffff */
.L_x_6:
[----:B------:R-:W-:Y:S01]  /*1440*/  UMOV UR5, 0xffffffff ;  /* 0xffffffff00057882 */ /* 0x000fe20000000000 */
[----:B------:R-:W-:-:S04]  /*1450*/  ISETP.NE.U32.AND P0, PT, R8, 0x65, PT ;  /* 0x000000650800780c */ /* 0x000fc80003f05070 */
[----:B------:R-:W-:Y:S01]  /*1460*/  ISETP.NE.AND.EX P0, PT, R9, RZ, PT, P0 ;  /* 0x000000ff0900720c */ /* 0x000fe20003f05300 */
[----:B------:R-:W-:-:S12]  /*1470*/  BRA.DIV UR5, `(.L_x_9) ;  /* 0x0000003605ac7947 */ /* 0x000fd8000b800000 */
[----:B------:R-:W0:Y:S01]  /*1480*/  S2R R20, SR_GEMASK ;  /* 0x0000000000147919 */ /* 0x000e220000003c00 */
[----:B------:R-:W-:-:S04]  /*1490*/  VOTE.ANY R0, PT, !P0 ;  /* 0x0000000000007806 */ /* 0x000fc800040e0100 */
[----:B0-----:R-:W-:Y:S02]  /*14a0*/  LOP3.LUT R0, R0, 0x80000000, R20, 0xec, !PT ;  /* 0x8000000000007812 */ /* 0x001fe400078eec14 */
[----:B------:R-:W0:Y:S03]  /*14b0*/  S2R R20, SR_LANEID ;  /* 0x0000000000147919 */ /* 0x000e260000000000 */
[----:B------:R-:W-:-:S05]  /*14c0*/  VIADD R21, R0, 0xffffffff ;  /* 0xffffffff00157836 */ /* 0x000fca0000000000 */
[----:B------:R-:W-:-:S04]  /*14d0*/  LOP3.LUT R21, R0, R21, RZ, 0xc, !PT ;  /* 0x0000001500157212 */ /* 0x000fc800078e0cff */
[----:B------:R-:W1:Y:S02]  /*14e0*/  POPC R23, R21 ;  /* 0x0000001500177309 */ /* 0x000e640000000000 */
[----:B-1----:R-:W1:Y:S04]  /*14f0*/  SHFL.DOWN PT, R26, R10, 0x1, R23 ;  /* 0x082000000a1a7989 */ /* 0x002e6800000e0017 */
[----:B------:R-:W2:Y:S01]  /*1500*/  SHFL.DOWN PT, R25, R11, 0x1, R23 ;  /* 0x082000000b197989 */ /* 0x000ea200000e0017 */
[C---:B0-----:R-:W-:Y:S01]  /*1510*/  ISETP.GE.AND P0, PT, R20.reuse, R23, PT ;  /* 0x000000171400720c */ /* 0x041fe20003f06270 */
[----:B------:R-:W-:-:S03]  /*1520*/  VIADD R28, R20, 0x2 ;  /* 0x00000002141c7836 */ /* 0x000fc60000000000 */
[----:B-1----:R-:W-:-:S04]  /*1530*/  SEL R27, R26, RZ, !P0 ;  /* 0x000000ff1a1b7207 */ /* 0x002fc80004000000 */
[----:B------:R-:W-:Y:S01]  /*1540*/  IADD3 R38, P1, PT, R10, R27, RZ ;  /* 0x0000001b0a267210 */ /* 0x000fe20007f3e0ff */
[----:B------:R-:W-:Y:S01]  /*1550*/  VIADD R27, R20, 0x4 ;  /* 0x00000004141b7836 */ /* 0x000fe20000000000 */
[----:B--2---:R-:W-:Y:S02]  /*1560*/  SEL R25, R25, RZ, !P0 ;  /* 0x000000ff19197207 */ /* 0x004fe40004000000 */
[----:B------:R-:W-:Y:S01]  /*1570*/  ISETP.GT.AND P0, PT, R28, R23, PT ;  /* 0x000000171c00720c */ /* 0x000fe20003f04270 */
[----:B------:R-:W0:Y:S02]  /*1580*/  SHFL.DOWN PT, R22, R38, 0x2, R23 ;  /* 0x0840000026167989 */ /* 0x000e2400000e0017 */
[----:B------:R-:W-:-:S05]  /*1590*/  IMAD.X R44, R11, 0x1, R25, P1 ;  /* 0x000000010b2c7824 */ /* 0x000fca00008e0619 */
[----:B------:R-:W1:Y:S01]  /*15a0*/  SHFL.DOWN PT, R25, R44, 0x2, R23 ;  /* 0x084000002c197989 */ /* 0x000e6200000e0017 */
[----:B0-----:R-:W-:-:S04]  /*15b0*/  SEL R21, R22, RZ, !P0 ;  /* 0x000000ff16157207 */ /* 0x001fc80004000000 */
[----:B------:R-:W-:Y:S02]  /*15c0*/  IADD3 R26, P1, PT, R21, R38, RZ ;  /* 0x00000026151a7210 */ /* 0x000fe40007f3e0ff */
[----:B-1----:R-:W-:-:S03]  /*15d0*/  SEL R25, R25, RZ, !P0 ;  /* 0x000000ff19197207 */ /* 0x002fc60004000000 */
[----:B------:R-:W0:Y:S01]  /*15e0*/  SHFL.DOWN PT, R22, R26, 0x4, R23 ;  /* 0x088000001a167989 */ /* 0x000e2200000e0017 */
[----:B------:R-:W-:Y:S01]  /*15f0*/  ISETP.GT.AND P0, PT, R27, R23, PT ;  /* 0x000000171b00720c */ /* 0x000fe20003f04270 */
[----:B------:R-:W-:Y:S02]  /*1600*/  IMAD.X R30, R25, 0x1, R44, P1 ;  /* 0x00000001191e7824 */ /* 0x000fe400008e062c */
[----:B------:R-:W-:-:S03]  /*1610*/  VIADD R25, R20, 0x10 ;  /* 0x0000001014197836 */ /* 0x000fc60000000000 */
[----:B------:R-:W1:Y:S01]  /*1620*/  SHFL.DOWN PT, R10, R30, 0x4, R23 ;  /* 0x088000001e0a7989 */ /* 0x000e6200000e0017 */
[----:B0-----:R-:W-:-:S04]  /*1630*/  SEL R11, R22, RZ, !P0 ;  /* 0x000000ff160b7207 */ /* 0x001fc80004000000 */
[----:B------:R-:W-:Y:S01]  /*1640*/  IADD3 R38, P1, PT, R11, R26, RZ ;  /* 0x0000001a0b267210 */ /* 0x000fe20007f3e0ff */
[----:B------:R-:W-:Y:S01]  /*1650*/  VIADD R26, R20, 0x8 ;  /* 0x00000008141a7836 */ /* 0x000fe20000000000 */
[----:B-1----:R-:W-:-:S03]  /*1660*/  SEL R11, R10, RZ, !P0 ;  /* 0x000000ff0a0b7207 */ /* 0x002fc60004000000 */
[----:B------:R-:W0:Y:S01]  /*1670*/  SHFL.DOWN PT, R22, R38, 0x8, R23 ;  /* 0x0900000026167989 */ /* 0x000e2200000e0017 */
[----:B------:R-:W-:Y:S01]  /*1680*/  ISETP.GT.AND P0, PT, R26, R23, PT ;  /* 0x000000171a00720c */ /* 0x000fe20003f04270 */
[----:B------:R-:W-:Y:S02]  /*1690*/  IMAD.X R11, R11, 0x1, R30, P1 ;  /* 0x000000010b0b7824 */ /* 0x000fe400008e061e */
[----:B------:R-:W1:Y:S03]  /*16a0*/  LDC.64 R30, c[0x0][0x390] ;  /* 0x0000e400ff1e7b82 */ /* 0x000e660000000a00 */
[----:B------:R-:W2:Y:S01]  /*16b0*/  SHFL.DOWN PT, R10, R11, 0x8, R23 ;  /* 0x090000000b0a7989 */ /* 0x000ea200000e0017 */
[----:B0-----:R-:W-:-:S04]  /*16c0*/  SEL R29, R22, RZ, !P0 ;  /* 0x000000ff161d7207 */ /* 0x001fc80004000000 */
[----:B------:R-:W-:Y:S02]  /*16d0*/  IADD3 R29, P1, PT, R29, R38, RZ ;  /* 0x000000261d1d7210 */ /* 0x000fe40007f3e0ff */
[----:B-1----:R-:W-:Y:S02]  /*16e0*/  IADD3 R30, P3, PT, R30, 0x200, RZ ;  /* 0x000002001e1e7810 */ /* 0x002fe40007f7e0ff */
[----:B--2---:R-:W-:Y:S01]  /*16f0*/  SEL R10, R10, RZ, !P0 ;  /* 0x000000ff0a0a7207 */ /* 0x004fe20004000000 */
[----:B------:R-:W0:Y:S01]  /*1700*/  SHFL.DOWN PT, R0, R29, 0x10, R23 ;  /* 0x0a0000001d007989 */ /* 0x000e2200000e0017 */
[----:B------:R-:W-:Y:S01]  /*1710*/  ISETP.NE.U32.AND P0, PT, R8, 0x65, PT ;  /* 0x000000650800780c */ /* 0x000fe20003f05070 */
[----:B------:R-:W-:Y:S02]  /*1720*/  IMAD.X R38, RZ, RZ, R31, P3 ;  /* 0x000000ffff267224 */ /* 0x000fe400018e061f */
[----:B------:R-:W-:Y:S01]  /*1730*/  IMAD.X R10, R10, 0x1, R11, P1 ;  /* 0x000000010a0a7824 */ /* 0x000fe200008e060b */
[----:B------:R-:W-:-:S02]  /*1740*/  ISETP.NE.AND.EX P0, PT, R9, RZ, PT, P0 ;  /* 0x000000ff0900720c */ /* 0x000fc40003f05300 */
[----:B------:R-:W-:Y:S02]  /*1750*/  ISETP.GT.AND P1, PT, R25, R23, PT ;  /* 0x000000171900720c */ /* 0x000fe40003f24270 */
[----:B------:R-:W1:Y:S09]  /*1760*/  SHFL.DOWN PT, R22, R10, 0x10, R23 ;  /* 0x0a0000000a167989 */ /* 0x000e7200000e0017 */
[----:B------:R-:W-:-:S02]  /*1770*/  VOTE.ALL P0, P0 ;  /* 0x0000000000ff7806 */ /* 0x000fc40000000000 */
[----:B0-----:R-:W-:-:S04]  /*1780*/  SEL R0, R0, RZ, !P1 ;  /* 0x000000ff00007207 */ /* 0x001fc80004800000 */
[----:B------:R-:W-:Y:S02]  /*1790*/  IADD3 R29, P2, PT, R0, R29, RZ ;  /* 0x0000001d001d7210 */ /* 0x000fe40007f5e0ff */
[----:B-1----:R-:W-:-:S05]  /*17a0*/  SEL R9, R22, RZ, !P1 ;  /* 0x000000ff16097207 */ /* 0x002fca0004800000 */
[----:B------:R-:W-:-:S07]  /*17b0*/  IMAD.X R31, R9, 0x1, R10, P2 ;  /* 0x00000001091f7824 */ /* 0x000fce00010e060a */
.L_x_55:
[----:B------:R-:W-:Y:S05]  /*17c0*/  @!P0 BRA `(.L_x_10) ;  /* 0x0000000400208947 */ /* 0x000fea0003800000 */
.L_x_16:
[----:B------:R-:W-:Y:S02]  /*17d0*/  IMAD.MOV.U32 R8, RZ, RZ, R30 ;  /* 0x000000ffff087224 */ /* 0x000fe400078e001e */
[----:B------:R-:W-:Y:S02]  /*17e0*/  IMAD.MOV.U32 R9, RZ, RZ, R38 ;  /* 0x000000ffff097224 */ /* 0x000fe400078e0026 */
[----:B------:R-:W-:-:S05]  /*17f0*/  IMAD.WIDE R20, R24, 0x10, R8 ;  /* 0x0000001018147825 */ /* 0x000fca00078e0208 */
[----:B------:R-:W2:Y:S01]  /*1800*/  LD.E.128.STRONG.GPU R8, desc[UR10][R20.64+-0x200] ;  /* 0xfffe000a14087980 */ /* 0x000ea2000c10fd00 */
[----:B------:R-:W-:Y:S05]  /*1810*/  YIELD ;  /* 0x0000000000007946 */ /* 0x000fea0003800000 */
[----:B------:R-:W-:Y:S01]  /*1820*/  UMOV UR5, 0xffffffff ;  /* 0xffffffff00057882 */ /* 0x000fe20000000000 */
[----:B--2---:R-:W-:-:S04]  /*1830*/  ISETP.NE.U32.AND P0, PT, R8, 0x63, PT ;  /* 0x000000630800780c */ /* 0x004fc80003f05070 */
[----:B------:R-:W-:Y:S01]  /*1840*/  ISETP.NE.AND.EX P0, PT, R9, RZ, PT, P0 ;  /* 0x000000ff0900720c */ /* 0x000fe20003f05300 */
[----:B------:R-:W-:-:S12]  /*1850*/  BRA.DIV UR5, `(.L_x_11) ;  /* 0x0000003a05547947 */ /* 0x000fd8000b800000 */
[----:B------:R-:W-:-:S13]  /*1860*/  VOTE.ANY P0, !P0 ;  /* 0x0000000000ff7806 */ /* 0x000fda0004000100 */
.L_x_58:
[----:B------:R-:W-:Y:S05]  /*1870*/  @!P0 BRA `(.L_x_12) ;  /* 0x0000000000288947 */ /* 0x000fea0003800000 */
[----:B------:R-:W-:-:S07]  /*1880*/  IMAD.MOV.U32 R22, RZ, RZ, 0x148 ;  /* 0x00000148ff167424 */ /* 0x000fce00078e00ff */
.L_x_14:
        /* <DEDUP_REMOVED lines=8> */
.L_x_61:
[----:B------:R-:W-:Y:S05]  /*1910*/  @P0 BRA `(.L_x_14) ;  /* 0xfffffffc00dc0947 */ /* 0x000fea000383ffff */
.L_x_12:
[----:B------:R-:W-:Y:S01]  /*1920*/  UMOV UR5, 0xffffffff ;  /* 0xffffffff00057882 */ /* 0x000fe20000000000 */
[----:B------:R-:W-:-:S04]  /*1930*/  ISETP.NE.U32.AND P0, PT, R8, 0x65, PT ;  /* 0x000000650800780c */ /* 0x000fc80003f05070 */
[----:B------:R-:W-:Y:S01]  /*1940*/  ISETP.NE.AND.EX P0, PT, R9, RZ, PT, P0 ;  /* 0x000000ff0900720c */ /* 0x000fe20003f05300 */
[----:B------:R-:W-:-:S12]  /*1950*/  BRA.DIV UR5, `(.L_x_15) ;  /* 0x0000003a05547947 */ /* 0x000fd8000b800000 */
[----:B------:R-:W0:Y:S01]  /*1960*/  S2R R20, SR_GEMASK ;  /* 0x0000000000147919 */ /* 0x000e220000003c00 */
[----:B------:R-:W-:Y:S01]  /*1970*/  VOTE.ANY R0, PT, !P0 ;  /* 0x0000000000007806 */ /* 0x000fe200040e0100 */
[----:B------:R-:W-:-:S03]  /*1980*/  VIADD R24, R24, 0xffffffe0 ;  /* 0xffffffe018187836 */ /* 0x000fc60000000000 */
[----:B0-----:R-:W-:Y:S02]  /*1990*/  LOP3.LUT R0, R0, 0x80000000, R20, 0xec, !PT ;  /* 0x8000000000007812 */ /* 0x001fe400078eec14 */
[----:B------:R-:W0:Y:S03]  /*19a0*/  S2R R20, SR_LANEID ;  /* 0x0000000000147919 */ /* 0x000e260000000000 */
[----:B------:R-:W-:-:S05]  /*19b0*/  VIADD R21, R0, 0xffffffff ;  /* 0xffffffff00157836 */ /* 0x000fca0000000000 */
[----:B------:R-:W-:-:S04]  /*19c0*/  LOP3.LUT R21, R0, R21, RZ, 0xc, !PT ;  /* 0x0000001500157212 */ /* 0x000fc800078e0cff */
[----:B------:R-:W1:Y:S02]  /*19d0*/  POPC R23, R21 ;  /* 0x0000001500177309 */ /* 0x000e640000000000 */
[----:B-1----:R-:W1:Y:S04]  /*19e0*/  SHFL.DOWN PT, R44, R10, 0x1, R23 ;  /* 0x082000000a2c7989 */ /* 0x002e6800000e0017 */
[----:B------:R-:W2:Y:S01]  /*19f0*/  SHFL.DOWN PT, R0, R11, 0x1, R23 ;  /* 0x082000000b007989 */ /* 0x000ea200000e0017 */
[----:B0-----:R-:W-:-:S04]  /*1a00*/  ISETP.GE.AND P0, PT, R20, R23, PT ;  /* 0x000000171400720c */ /* 0x001fc80003f06270 */
[----:B-1----:R-:W-:Y:S02]  /*1a10*/  SEL R44, R44, RZ, !P0 ;  /* 0x000000ff2c2c7207 */ /* 0x002fe40004000000 */
[----:B--2---:R-:W-:Y:S02]  /*1a20*/  SEL R0, R0, RZ, !P0 ;  /* 0x000000ff00007207 */ /* 0x004fe40004000000 */
[----:B------:R-:W-:-:S05]  /*1a30*/  IADD3 R10, P0, PT, R10, R44, RZ ;  /* 0x0000002c0a0a7210 */ /* 0x000fca0007f1e0ff */
[----:B------:R-:W-:Y:S01]  /*1a40*/  IMAD.X R11, R11, 0x1, R0, P0 ;  /* 0x000000010b0b7824 */ /* 0x000fe200000e0600 */
[----:B------:R-:W-:Y:S01]  /*1a50*/  ISETP.GT.AND P0, PT, R28, R23, PT ;  /* 0x000000171c00720c */ /* 0x000fe20003f04270 */
[----:B------:R-:W0:Y:S04]  /*1a60*/  SHFL.DOWN PT, R0, R10, 0x2, R23 ;  /* 0x084000000a007989 */ /* 0x000e2800000e0017 */
[----:B------:R-:W1:Y:S01]  /*1a70*/  SHFL.DOWN PT, R22, R11, 0x2, R23 ;  /* 0x084000000b167989 */ /* 0x000e6200000e0017 */
[----:B0-----:R-:W-:-:S04]  /*1a80*/  SEL R0, R0, RZ, !P0 ;  /* 0x000000ff00007207 */ /* 0x001fc80004000000 */
[----:B------:R-:W-:Y:S02]  /*1a90*/  IADD3 R10, P1, PT, R0, R10, RZ ;  /* 0x0000000a000a7210 */ /* 0x000fe40007f3e0ff */
[----:B-1----:R-:W-:Y:S02]  /*1aa0*/  SEL R0, R22, RZ, !P0 ;  /* 0x000000ff16007207 */ /* 0x002fe40004000000 */
        /* <DEDUP_REMOVED lines=9> */
[----:B------:R-:W-:-:S05]  /*1b40*/  IMAD.X R10, R0, 0x1, R11, P1 ;  /* 0x00000001000a7824 */ /* 0x000fca00008e060b */
[----:B------:R-:W1:Y:S01]  /*1b50*/  SHFL.DOWN PT, R0, R10, 0x8, R23 ;  /* 0x090000000a007989 */ /* 0x000e6200000e0017 */
[----:B0-----:R-:W-:-:S04]  /*1b60*/  SEL R11, R22, RZ, !P0 ;  /* 0x000000ff160b7207 */ /* 0x001fc80004000000 */
[----:B------:R-:W-:Y:S02]  /*1b70*/  IADD3 R11, P1, PT, R11, R44, RZ ;  /* 0x0000002c0b0b7210 */ /* 0x000fe40007f3e0ff */
[----:B-1----:R-:W-:-:S03]  /*1b80*/  SEL R0, R0, RZ, !P0 ;  /* 0x000000ff00007207 */ /* 0x002fc60004000000 */
[----:B------:R-:W0:Y:S01]  /*1b90*/  SHFL.DOWN PT, R44, R11, 0x10, R23 ;  /* 0x0a0000000b2c7989 */ /* 0x000e2200000e0017 */
[----:B------:R-:W-:Y:S01]  /*1ba0*/  ISETP.NE.U32.AND P0, PT, R8, 0x65, PT ;  /* 0x000000650800780c */ /* 0x000fe20003f05070 */
[----:B------:R-:W-:-:S03]  /*1bb0*/  IMAD.X R10, R0, 0x1, R10, P1 ;  /* 0x00000001000a7824 */ /* 0x000fc600008e060a */
[----:B------:R-:W-:Y:S02]  /*1bc0*/  ISETP.NE.AND.EX P0, PT, R9, RZ, PT, P0 ;  /* 0x000000ff0900720c */ /* 0x000fe40003f05300 */
[----:B------:R-:W-:Y:S01]  /*1bd0*/  ISETP.GT.AND P1, PT, R25, R23, PT ;  /* 0x000000171900720c */ /* 0x000fe20003f24270 */
[----:B------:R-:W1:Y:S10]  /*1be0*/  SHFL.DOWN PT, R0, R10, 0x10, R23 ;  /* 0x0a0000000a007989 */ /* 0x000e7400000e0017 */
[----:B------:R-:W-:-:S02]  /*1bf0*/  VOTE.ALL P0, P0 ;  /* 0x0000000000ff7806 */ /* 0x000fc40000000000 */
[----:B0-----:R-:W-:-:S04]  /*1c00*/  SEL R44, R44, RZ, !P1 ;  /* 0x000000ff2c2c7207 */ /* 0x001fc80004800000 */
[----:B------:R-:W-:Y:S02]  /*1c10*/  IADD3 R29, P2, P3, R44, R11, R29 ;  /* 0x0000000b2c1d7210 */ /* 0x000fe40007b5e01d */
[----:B-1----:R-:W-:-:S04]  /*1c20*/  SEL R0, R0, RZ, !P1 ;  /* 0x000000ff00007207 */ /* 0x002fc80004800000 */
[----:B------:R-:W-:-:S07]  /*1c30*/  IADD3.X R31, PT, PT, R0, R10, R31, P2, P3 ;  /* 0x0000000a001f7210 */ /* 0x000fce00017e641f */
.L_x_75:
[----:B------:R-:W-:Y:S05]  /*1c40*/  @P0 BRA `(.L_x_16) ;  /* 0xfffffff800e00947 */ /* 0x000fea000383ffff */
.L_x_10:
[----:B------:R-:W0:Y:S01]  /*1c50*/  S2R R0, SR_LANEID ;  /* 0x0000000000007919 */ /* 0x000e220000000000 */
[----:B------:R-:W-:Y:S01]  /*1c60*/  BSSY.RECONVERGENT B1, `(.L_x_17) ;  /* 0x0000017000017945 */ /* 0x000fe20003800200 */
[----:B------:R-:W-:Y:S01]  /*1c70*/  IMAD.MOV.U32 R30, RZ, RZ, R29 ;  /* 0x000000ffff1e7224 */ /* 0x000fe200078e001d */
[----:B0-----:R-:W-:Y:S02]  /*1c80*/  ISETP.NE.AND P0, PT, R0, RZ, PT ;  /* 0x000000ff0000720c */ /* 0x001fe40003f05270 */
[----:B------:R-:W0:Y:S11]  /*1c90*/  S2R R0, SR_TID.X ;  /* 0x0000000000007919 */ /* 0x000e360000002100 */
[----:B------:R-:W1:Y:S01]  /*1ca0*/  @!P0 S2R R9, SR_CgaCtaId ;  /* 0x0000000000098919 */ /* 0x000e620000008800 */
[----:B0-----:R-:W-:-:S02]  /*1cb0*/  ISETP.NE.AND P1, PT, R0, RZ, PT ;  /* 0x000000ff0000720c */ /* 0x001fc40003f25270 */
[----:B------:R-:W-:-:S04]  /*1cc0*/  @!P0 MOV R0, 0x400 ;  /* 0x0000040000008802 */ /* 0x000fc80000000f00 */
[----:B-1----:R-:W-:-:S07]  /*1cd0*/  @!P0 LEA R23, R9, R0, 0x18 ;  /* 0x0000000009178211 */ /* 0x002fce00078ec0ff */
[----:B------:R-:W-:Y:S05]  /*1ce0*/  @P1 BRA `(.L_x_18) ;  /* 0x0000000000381947 */ /* 0x000fea0003800000 */
[----:B------:R-:W0:Y:S01]  /*1cf0*/  LDC R0, c[0x0][0x398] ;  /* 0x0000e600ff007b82 */ /* 0x000e220000000800 */
[----:B------:R-:W-:Y:S01]  /*1d00*/  IADD3 R10, P1, PT, R30, R42, RZ ;  /* 0x0000002a1e0a7210 */ /* 0x000fe20007f3e0ff */
[----:B------:R-:W-:-:S04]  /*1d10*/  UMOV UR5, 0x400 ;  /* 0x0000040000057882 */ /* 0x000fc80000000000 */
[----:B------:R-:W-:Y:S02]  /*1d20*/  IMAD.X R11, R31, 0x1, R39, P1 ;  /* 0x000000011f0b7824 */ /* 0x000fe400008e0627 */
[----:B------:R-:W1:Y:S08]  /*1d30*/  S2UR UR7, SR_CgaCtaId ;  /* 0x00000000000779c3 */ /* 0x000e700000008800 */
[----:B------:R-:W2:Y:S01]  /*1d40*/  LDC.64 R8, c[0x0][0x390] ;  /* 0x0000e400ff087b82 */ /* 0x000ea20000000a00 */
[----:B0-----:R-:W-:Y:S01]  /*1d50*/  VIADD R21, R0, UR8 ;  /* 0x0000000800157c36 */ /* 0x001fe20008000000 */
[----:B-1----:R-:W-:-:S03]  /*1d60*/  ULEA UR5, UR7, UR5, 0x18 ;  /* 0x0000000507057291 */ /* 0x002fc6000f8ec0ff */
[----:B--2---:R-:W-:-:S04]  /*1d70*/  IMAD.WIDE R20, R21, 0x10, R8 ;  /* 0x0000001015147825 */ /* 0x004fc800078e0208 */
[----:B------:R-:W-:Y:S02]  /*1d80*/  IMAD.MOV.U32 R8, RZ, RZ, 0x65 ;  /* 0x00000065ff087424 */ /* 0x000fe400078e00ff */
[----:B------:R-:W-:-:S05]  /*1d90*/  IMAD.MOV.U32 R9, RZ, RZ, 0x0 ;  /* 0x00000000ff097424 */ /* 0x000fca00078e00ff */
[----:B------:R0:W-:Y:S04]  /*1da0*/  ST.E.128.STRONG.GPU desc[UR10][R20.64+0x200], R8 ;  /* 0x0002000814007985 */ /* 0x0001e8000c10fd0a */
[----:B------:R0:W-:Y:S04]  /*1db0*/  STS.64 [UR5+0x10], R10 ;  /* 0x0000100aff007988 */ /* 0x0001e80008000a05 */
[----:B------:R0:W-:Y:S02]  /*1dc0*/  STS.64 [UR5+0x8], R30 ;  /* 0x0000081eff007988 */ /* 0x0001e40008000a05 */
.L_x_18:
[----:B------:R-:W-:Y:S05]  /*1dd0*/  BSYNC.RECONVERGENT B1 ;  /* 0x0000000000017941 */ /* 0x000fea0003800200 */
.L_x_17:
[----:B------:R1:W-:Y:S01]  /*1de0*/  @!P0 STS.64 [R23+0x80], R30 ;  /* 0x0000801e17008388 */ /* 0x0003e20000000a00 */
[----:B0-----:R-:W-:Y:S02]  /*1df0*/  IMAD.MOV.U32 R8, RZ, RZ, R45 ;  /* 0x000000ffff087224 */ /* 0x001fe400078e002d */
[----:B------:R-:W-:Y:S02]  /*1e00*/  IMAD.MOV.U32 R9, RZ, RZ, R43 ;  /* 0x000000ffff097224 */ /* 0x000fe400078e002b */
[----:B------:R-:W-:Y:S02]  /*1e10*/  @!P0 IMAD.MOV.U32 R8, RZ, RZ, R30 ;  /* 0x000000ffff088224 */ /* 0x000fe400078e001e */
[----:B------:R-:W-:-:S07]  /*1e20*/  @!P0 IMAD.MOV.U32 R9, RZ, RZ, R31 ;  /* 0x000000ffff098224 */ /* 0x000fce00078e001f */
.L_x_4:
[----:B------:R-:W0:Y:S01]  /*1e30*/  S2R R0, SR_TID.X ;  /* 0x0000000000007919 */ /* 0x000e220000002100 */
[----:B------:R-:W-:Y:S05]  /*1e40*/  WARPSYNC.ALL ;  /* 0x0000000000007948 */ /* 0x000fea0003800000 */
[----:B------:R-:W-:Y:S01]  /*1e50*/  BAR.SYNC.DEFER_BLOCKING 0x0 ;  /* 0x0000000000007b1d */ /* 0x000fe20000010000 */
[----:B0-----:R-:W-:-:S13]  /*1e60*/  ISETP.NE.AND P2, PT, R0, RZ, PT ;  /* 0x000000ff0000720c */ /* 0x001fda0003f45270 */
[----:B------:R-:W0:Y:S01]  /*1e70*/  @P2 S2R R11, SR_CgaCtaId ;  /* 0x00000000000b2919 */ /* 0x000e220000008800 */
[----:B------:R-:W-:-:S04]  /*1e80*/  @P2 MOV R0, 0x400 ;  /* 0x0000040000002802 */ /* 0x000fc80000000f00 */
[----:B0-----:R-:W-:-:S06]  /*1e90*/  @P2 LEA R11, R11, R0, 0x18 ;  /* 0x000000000b0b2211 */ /* 0x001fcc00078ec0ff */
[----:B------:R-:W0:Y:S02]  /*1ea0*/  @P2 LDS.64 R10, [R11+0x80] ;  /* 0x000080000b0a2984 */ /* 0x000e240000000a00 */
[----:B0-----:R-:W-:-:S04]  /*1eb0*/  @P2 IADD3 R8, P0, PT, R10, R8, RZ ;  /* 0x000000080a082210 */ /* 0x001fc80007f1e0ff */
[----:B------:R-:W-:Y:S01]  /*1ec0*/  IADD3 R0, P1, PT, R16, R8, RZ ;  /* 0x0000000810007210 */ /* 0x000fe20007f3e0ff */
[----:B------:R-:W-:-:S04]  /*1ed0*/  @P2 IMAD.X R9, R11, 0x1, R9, P0 ;  /* 0x000000010b092824 */ /* 0x000fc800000e0609 */
[----:B------:R-:W-:-:S08]  /*1ee0*/  IMAD.X R17, R17, 0x1, R9, P1 ;  /* 0x0000000111117824 */ /* 0x000fd000008e0609 */
.L_x_3:
[----:B------:R-:W-:Y:S05]  /*1ef0*/  BSYNC.RECONVERGENT B0 ;  /* 0x0000000000007941 */ /* 0x000fea0003800200 */
.L_x_1:
[----:B------:R-:W2:Y:S01]  /*1f00*/  LDL.LU R39, [R1+0x4] ;  /* 0x0000040001277983 */ /* 0x000ea20000300800 */
[----:B0-----:R-:W-:Y:S01]  /*1f10*/  IADD3 R10, P0, PT, R40, R0, RZ ;  /* 0x00000000280a7210 */ /* 0x001fe20007f1e0ff */
[----:B------:R-:W0:Y:S01]  /*1f20*/  S2R R8, SR_TID.X ;  /* 0x0000000000087919 */ /* 0x000e220000002100 */
[----:B------:R-:W3:Y:S01]  /*1f30*/  S2R R9, SR_LANEID ;  /* 0x0000000000097919 */ /* 0x000ee20000000000 */
[----:B------:R-:W4:Y:S01]  /*1f40*/  S2UR UR7, SR_CgaCtaId ;  /* 0x00000000000779c3 */ /* 0x000f220000008800 */
[----:B------:R-:W-:Y:S01]  /*1f50*/  UMOV UR5, 0x400 ;  /* 0x0000040000057882 */ /* 0x000fe20000000000 */
[----:B------:R-:W-:Y:S01]  /*1f60*/  IMAD.MOV.U32 R16, RZ, RZ, R0 ;  /* 0x000000ffff107224 */ /* 0x000fe200078e0000 */
[----:B------:R-:W5:Y:S01]  /*1f70*/  LDL.LU R38, [R1] ;  /* 0x0000000001267983 */ /* 0x000f620000300800 */
[----:B------:R-:W-:-:S04]  /*1f80*/  IMAD.X R11, R41, 0x1, R17, P0 ;  /* 0x00000001290b7824 */ /* 0x000fc800000e0611 */
[----:B------:R-:W-:Y:S01]  /*1f90*/  BAR.SYNC.DEFER_BLOCKING 0x0 ;  /* 0x0000000000007b1d */ /* 0x000fe20000010000 */
[----:B------:R-:W-:-:S05]  /*1fa0*/  IADD3 R20, P0, PT, R36, R10, RZ ;  /* 0x0000000a24147210 */ /* 0x000fca0007f1e0ff */
[----:B------:R-:W-:Y:S01]  /*1fb0*/  IMAD.X R21, R37, 0x1, R11, P0 ;  /* 0x0000000125157824 */ /* 0x000fe200000e060b */
[----:B------:R-:W-:Y:S01]  /*1fc0*/  IADD3 R22, P0, PT, R34, R20, RZ ;  /* 0x0000001422167210 */ /* 0x000fe20007f1e0ff */
[----:B------:R-:W2:Y:S04]  /*1fd0*/  LDCU.64 UR12, c[0x0][0x388] ;  /* 0x00007100ff0c77ac */ /* 0x000ea80008000a00 */
[----:B-1----:R-:W-:Y:S01]  /*1fe0*/  IMAD.X R23, R35, 0x1, R21, P0 ;  /* 0x0000000123177824 */ /* 0x002fe200000e0615 */
[----:B------:R-:W-:Y:S01]  /*1ff0*/  IADD3 R24, P0, PT, R32, R22, RZ ;  /* 0x0000001620187210 */ /* 0x000fe20007f1e0ff */
[----:B----4-:R-:W-:-:S04]  /*2000*/  ULEA UR5, UR7, UR5, 0x18 ;  /* 0x0000000507057291 */ /* 0x010fc8000f8ec0ff */
[----:B------:R-:W-:Y:S01]  /*2010*/  IMAD.X R25, R33, 0x1, R23, P0 ;  /* 0x0000000121197824 */ /* 0x000fe200000e0617 */
[----:B------:R-:W-:Y:S02]  /*2020*/  IADD3 R18, P0, PT, R18, R24, RZ ;  /* 0x0000001812127210 */ /* 0x000fe40007f1e0ff */
[----:B0-----:R-:W-:-:S03]  /*2030*/  SHF.R.U32.HI R8, RZ, 0x5, R8 ;  /* 0x00000005ff087819 */ /* 0x001fc60000011608 */
[----:B------:R-:W-:Y:S01]  /*2040*/  IMAD.X R19, R19, 0x1, R25, P0 ;  /* 0x0000000113137824 */ /* 0x000fe200000e0619 */
[----:B------:R-:W-:Y:S01]  /*2050*/  IADD3 R26, P0, PT, R2, R18, RZ ;  /* 0x00000012021a7210 */ /* 0x000fe20007f1e0ff */
[----:B---3--:R-:W-:-:S04]  /*2060*/  IMAD R8, R8, 0x160, R9 ;  /* 0x0000016008087824 */ /* 0x008fc800078e0209 */
[----:B------:R-:W-:Y:S01]  /*2070*/  IMAD.X R27, R3, 0x1, R19, P0 ;  /* 0x00000001031b7824 */ /* 0x000fe200000e0613 */
[----:B------:R-:W-:Y:S02]  /*2080*/  IADD3 R28, P0, PT, R4, R26, RZ ;  /* 0x0000001a041c7210 */ /* 0x000fe40007f1e0ff */
[----:B------:R-:W-:-:S03]  /*2090*/  LEA R8, R8, UR5, 0x3 ;  /* 0x0000000508087c11 */ /* 0x000fc6000f8e18ff */
[----:B------:R-:W-:Y:S01]  /*20a0*/  IMAD.X R29, R5, 0x1, R27, P0 ;  /* 0x00000001051d7824 */ /* 0x000fe200000e061b */
[----:B------:R-:W-:Y:S01]  /*20b0*/  IADD3 R30, P0, PT, R6, R28, RZ ;  /* 0x0000001c061e7210 */ /* 0x000fe20007f1e0ff */
[----:B------:R-:W-:-:S04]  /*20c0*/  IMAD R9, R9, 0x50, R8 ;  /* 0x0000005009097824 */ /* 0x000fc800078e0208 */
[----:B------:R-:W-:Y:S01]  /*20d0*/  IMAD.X R31, R7, 0x1, R29, P0 ;  /* 0x00000001071f7824 */ /* 0x000fe200000e061d */
[----:B------:R-:W-:Y:S01]  /*20e0*/  IADD3 R32, P0, PT, R12, R30, RZ ;  /* 0x0000001e0c207210 */ /* 0x000fe20007f1e0ff */
[----:B------:R-:W-:Y:S04]  /*20f0*/  STS.64 [R9], R16 ;  /* 0x0000001009007388 */ /* 0x000fe80000000a00 */
[----:B------:R-:W-:Y:S01]  /*2100*/  IMAD.X R33, R13, 0x1, R31, P0 ;  /* 0x000000010d217824 */ /* 0x000fe200000e061f */
[----:B------:R-:W-:Y:S01]  /*2110*/  IADD3 R34, P0, PT, R14, R32, RZ ;  /* 0x000000200e227210 */ /* 0x000fe20007f1e0ff */
[----:B------:R-:W-:Y:S04]  /*2120*/  STS.64 [R9+0x8], R10 ;  /* 0x0000080a09007388 */ /* 0x000fe80000000a00 */
[----:B------:R-:W-:Y:S01]  /*2130*/  IMAD.X R35, R15, 0x1, R33, P0 ;  /* 0x000000010f237824 */ /* 0x000fe200000e0621 */
[----:B------:R-:W-:Y:S04]  /*2140*/  STS.64 [R9+0x10], R20 ;  /* 0x0000101409007388 */ /* 0x000fe80000000a00 */
[----:B------:R-:W-:Y:S04]  /*2150*/  STS.64 [R9+0x18], R22 ;  /* 0x0000181609007388 */ /* 0x000fe80000000a00 */
[----:B------:R-:W-:Y:S04]  /*2160*/  STS.64 [R9+0x20], R24 ;  /* 0x0000201809007388 */ /* 0x000fe80000000a00 */
[----:B------:R-:W-:Y:S04]  /*2170*/  STS.64 [R9+0x28], R18 ;  /* 0x0000281209007388 */ /* 0x000fe80000000a00 */
[----:B------:R2:W-:Y:S04]  /*2180*/  STS.64 [R9+0x30], R26 ;  /* 0x0000301a09007388 */ /* 0x0005e80000000a00 */
[----:B------:R-:W-:Y:S04]  /*2190*/  STS.64 [R9+0x38], R28 ;  /* 0x0000381c09007388 */ /* 0x000fe80000000a00 */
[----:B------:R-:W-:Y:S04]  /*21a0*/  STS.64 [R9+0x40], R30 ;  /* 0x0000401e09007388 */ /* 0x000fe80000000a00 */
[----:B------:R-:W-:Y:S04]  /*21b0*/  STS.64 [R9+0x48], R32 ;  /* 0x0000482009007388 */ /* 0x000fe80000000a00 */
[----:B------:R-:W-:Y:S01]  /*21c0*/  STS.64 [R9+0x50], R34 ;  /* 0x0000502209007388 */ /* 0x000fe20000000a00 */
[----:B------:R-:W-:-:S03]  /*21d0*/  NOP ;  /* 0x0000000000007918 */ /* 0x000fc60000000000 */
[----:B------:R-:W0:Y:S04]  /*21e0*/  LDS.64 R2, [R8] ;  /* 0x0000000008027984 */ /* 0x000e280000000a00 */
[----:B------:R-:W1:Y:S04]  /*21f0*/  LDS.64 R4, [R8+0x100] ;  /* 0x0001000008047984 */ /* 0x000e680000000a00 */
[----:B------:R-:W3:Y:S04]  /*2200*/  LDS.64 R6, [R8+0x200] ;  /* 0x0002000008067984 */ /* 0x000ee80000000a00 */
[----:B------:R-:W4:Y:S04]  /*2210*/  LDS.64 R10, [R8+0x300] ;  /* 0x00030000080a7984 */ /* 0x000f280000000a00 */
[----:B------:R-:W4:Y:S04]  /*2220*/  LDS.64 R12, [R8+0x400] ;  /* 0x00040000080c7984 */ /* 0x000f280000000a00 */
[----:B------:R-:W4:Y:S04]  /*2230*/  LDS.64 R14, [R8+0x500] ;  /* 0x00050000080e7984 */ /* 0x000f280000000a00 */
[----:B------:R-:W4:Y:S04]  /*2240*/  LDS.64 R16, [R8+0x600] ;  /* 0x0006000008107984 */ /* 0x000f280000000a00 */
[----:B------:R-:W4:Y:S04]  /*2250*/  LDS.64 R18, [R8+0x700] ;  /* 0x0007000008127984 */ /* 0x000f280000000a00 */
[----:B------:R-:W4:Y:S04]  /*2260*/  LDS.64 R20, [R8+0x800] ;  /* 0x0008000008147984 */ /* 0x000f280000000a00 */
[----:B------:R-:W4:Y:S04]  /*2270*/  LDS.64 R22, [R8+0x900] ;  /* 0x0009000008167984 */ /* 0x000f280000000a00 */
[----:B------:R-:W4:Y:S01]  /*2280*/  LDS.64 R24, [R8+0xa00] ;  /* 0x000a000008187984 */ /* 0x000f220000000a00 */
[----:B--2---:R-:W-:-:S04]  /*2290*/  IADD3 R26, P0, PT, R39, UR12, RZ ;  /* 0x0000000c271a7c10 */ /* 0x004fc8000ff1e0ff */
[----:B-----5:R-:W-:-:S05]  /*22a0*/  IADD3.X R27, PT, PT, R38, UR13, RZ, P0, !PT ;  /* 0x0000000d261b7c10 */ /* 0x020fca00087fe4ff */
[----:B0-----:R-:W-:Y:S04]  /*22b0*/  STG.E.64 desc[UR10][R26.64], R2 ;  /* 0x000000021a007986 */ /* 0x001fe8000c101b0a */
[----:B-1----:R-:W-:Y:S04]  /*22c0*/  STG.E.64 desc[UR10][R26.64+0x100], R4 ;  /* 0x000100041a007986 */ /* 0x002fe8000c101b0a */
[----:B---3--:R-:W-:Y:S04]  /*22d0*/  STG.E.64 desc[UR10][R26.64+0x200], R6 ;  /* 0x000200061a007986 */ /* 0x008fe8000c101b0a */
[----:B----4-:R-:W-:Y:S04]  /*22e0*/  STG.E.64 desc[UR10][R26.64+0x300], R10 ;  /* 0x0003000a1a007986 */ /* 0x010fe8000c101b0a */
[----:B------:R-:W-:Y:S04]  /*22f0*/  STG.E.64 desc[UR10][R26.64+0x400], R12 ;  /* 0x0004000c1a007986 */ /* 0x000fe8000c101b0a */
[----:B------:R-:W-:Y:S04]  /*2300*/  STG.E.64 desc[UR10][R26.64+0x500], R14 ;  /* 0x0005000e1a007986 */ /* 0x000fe8000c101b0a */
[----:B------:R-:W-:Y:S04]  /*2310*/  STG.E.64 desc[UR10][R26.64+0x600], R16 ;  /* 0x000600101a007986 */ /* 0x000fe8000c101b0a */
[----:B------:R-:W-:Y:S04]  /*2320*/  STG.E.64 desc[UR10][R26.64+0x700], R18 ;  /* 0x000700121a007986 */ /* 0x000fe8000c101b0a */
[----:B------:R-:W-:Y:S04]  /*2330*/  STG.E.64 desc[UR10][R26.64+0x800], R20 ;  /* 0x000800141a007986 */ /* 0x000fe8000c101b0a */
[----:B------:R-:W-:Y:S04]  /*2340*/  STG.E.64 desc[UR10][R26.64+0x900], R22 ;  /* 0x000900161a007986 */ /* 0x000fe8000c101b0a */
[----:B------:R-:W-:Y:S01]  /*2350*/  STG.E.64 desc[UR10][R26.64+0xa00], R24 ;  /* 0x000a00181a007986 */ /* 0x000fe2000c101b0a */
[----:B------:R-:W-:Y:S05]  /*2360*/  EXIT ;  /* 0x000000000000794d */ /* 0x000fea0003800000 */
.L_x_0:
[----:B------:R-:W0:Y:S02]  /*2370*/  LDCU UR4, c[0x0][0x3a0] ;  /* 0x00007400ff0477ac */ /* 0x000e240008000800 */
[----:B0-----:R-:W-:-:S06]  /*2380*/  UIADD3 UR7, UPT, UPT, -UR12, UR4, URZ ;  /* 0x000000040c077290 */ /* 0x001fcc000fffe1ff */
[----:B------:R-:W-:-:S04]  /*2390*/  ISETP.NE.U32.AND P0, PT, RZ, UR7, PT ;  /* 0x00000007ff007c0c */ /* 0x000fc8000bf05070 */
[----:B------:R-:W-:-:S13]  /*23a0*/  ISETP.NE.AND.EX P0, PT, RZ, UR5, PT, P0 ;  /* 0x00000005ff007c0c */ /* 0x000fda000bf05300 */
[----:B------:R-:W-:Y:S05]  /*23b0*/  @!P0 EXIT ;  /* 0x000000000000894d */ /* 0x000fea0003800000 */
[----:B------:R-:W0:Y:S02]  /*23c0*/  LDCU.64 UR4, c[0x0][0x380] ;  /* 0x00007000ff0477ac */ /* 0x000e240008000a00 */
[----:B0-----:R-:W-:-:S06]  /*23d0*/  UIMAD.WIDE UR4, UR6, 0x6e00, UR4 ;  /* 0x00006e00060478a5 */ /* 0x001fcc000f8e0204 */
[----:B------:R-:W-:Y:S02]  /*23e0*/  IMAD.U32 R2, RZ, RZ, UR4 ;  /* 0x00000004ff027e24 */ /* 0x000fe4000f8e00ff */
[----:B------:R-:W-:-:S06]  /*23f0*/  IMAD.U32 R3, RZ, RZ, UR5 ;  /* 0x00000005ff037e24 */ /* 0x000fcc000f8e00ff */
[----:B------:R-:W2:Y:S01]  /*2400*/  LDG.E.64 R2, desc[UR10][R2.64] ;  /* 0x0000000a02027981 */ /* 0x000ea2000c1e1b00 */
[----:B------:R-:W0:Y:S02]  /*2410*/  S2R R26, SR_TID.X ;  /* 0x00000000001a7919 */ /* 0x000e240000002100 */
[C---:B0-----:R-:W-:Y:S02]  /*2420*/  LOP3.LUT R0, R26.reuse, 0x1f, RZ, 0xc0, !PT ;  /* 0x0000001f1a007812 */ /* 0x041fe400078ec0ff */
[----:B------:R-:W-:-:S05]  /*2430*/  LOP3.LUT R5, R26, 0x3e0, RZ, 0xc0, !PT ;  /* 0x000003e01a057812 */ /* 0x000fca00078ec0ff */
[----:B------:R-:W-:-:S04]  /*2440*/  IMAD R15, R5, 0xb, R0 ;  /* 0x0000000b050f7824 */ /* 0x000fc800078e0200 */
[C---:B------:R-:W-:Y:S01]  /*2450*/  VIADD R0, R15.reuse, 0x20 ;  /* 0x000000200f007836 */ /* 0x040fe20000000000 */
[C---:B------:R-:W-:Y:S01]  /*2460*/  ISETP.GE.U32.AND P5, PT, R15.reuse, UR7, PT ;  /* 0x000000070f007c0c */ /* 0x040fe2000bfa6070 */
[C---:B------:R-:W-:Y:S02]  /*2470*/  VIADD R4, R15.reuse, 0x40 ;  /* 0x000000400f047836 */ /* 0x040fe40000000000 */
[C---:B------:R-:W-:Y:S01]  /*2480*/  VIADD R5, R15.reuse, 0x60 ;  /* 0x000000600f057836 */ /* 0x040fe20000000000 */
[----:B------:R-:W-:Y:S01]  /*2490*/  ISETP.GE.U32.AND P6, PT, R0, UR7, PT ;  /* 0x0000000700007c0c */ /* 0x000fe2000bfc6070 */
[C---:B------:R-:W-:Y:S01]  /*24a0*/  VIADD R0, R15.reuse, 0x80 ;  /* 0x000000800f007836 */ /* 0x040fe20000000000 */
[----:B------:R-:W-:Y:S01]  /*24b0*/  ISETP.GE.U32.AND P0, PT, R4, UR7, PT ;  /* 0x0000000704007c0c */ /* 0x000fe2000bf06070 */
[C---:B------:R-:W-:Y:S01]  /*24c0*/  VIADD R6, R15.reuse, 0xa0 ;  /* 0x000000a00f067836 */ /* 0x040fe20000000000 */
[C---:B------:R-:W-:Y:S01]  /*24d0*/  LEA R4, P3, R15.reuse, UR4, 0x3 ;  /* 0x000000040f047c11 */ /* 0x040fe2000f8618ff */
[----:B------:R-:W-:Y:S01]  /*24e0*/  VIADD R7, R15, 0xc0 ;  /* 0x000000c00f077836 */ /* 0x000fe20000000000 */
[----:B------:R-:W-:-:S02]  /*24f0*/  ISETP.GE.U32.AND P1, PT, R5, UR7, PT ;  /* 0x0000000705007c0c */ /* 0x000fc4000bf26070 */
[----:B------:R-:W-:Y:S01]  /*2500*/  ISETP.GE.U32.AND P2, PT, R0, UR7, PT ;  /* 0x0000000700007c0c */ /* 0x000fe2000bf46070 */
[----:B------:R-:W-:Y:S01]  /*2510*/  IMAD.X R5, RZ, RZ, UR5, P3 ;  /* 0x00000005ff057e24 */ /* 0x000fe200098e06ff */
[----:B------:R-:W-:Y:S01]  /*2520*/  ISETP.GE.U32.AND P3, PT, R6, UR7, PT ;  /* 0x0000000706007c0c */ /* 0x000fe2000bf66070 */
[----:B------:R-:W-:Y:S01]  /*2530*/  VIADD R0, R15, 0xe0 ;  /* 0x000000e00f007836 */ /* 0x000fe20000000000 */
[----:B------:R-:W-:Y:S01]  /*2540*/  ISETP.GE.U32.AND P4, PT, R7, UR7, PT ;  /* 0x0000000707007c0c */ /* 0x000fe2000bf86070 */
[----:B------:R-:W-:Y:S02]  /*2550*/  VIADD R14, R15, 0x120 ;  /* 0x000001200f0e7836 */ /* 0x000fe40000000000 */
[----:B--2---:R-:W-:Y:S02]  /*2560*/  IMAD.MOV.U32 R8, RZ, RZ, R2 ;  /* 0x000000ffff087224 */ /* 0x004fe400078e0002 */
[----:B------:R-:W-:Y:S02]  /*2570*/  IMAD.MOV.U32 R9, RZ, RZ, R3 ;  /* 0x000000ffff097224 */ /* 0x000fe400078e0003 */
[----:B------:R-:W2:Y:S01]  /*2580*/  @!P5 LDG.E.64 R2, desc[UR10][R4.64] ;  /* 0x0000000a0402d981 */ /* 0x000ea2000c1e1b00 */
[----:B------:R-:W-:Y:S01]  /*2590*/  IMAD.MOV.U32 R6, RZ, RZ, R8 ;  /* 0x000000ffff067224 */ /* 0x000fe200078e0008 */
[----:B------:R-:W-:Y:S01]  /*25a0*/  ISETP.GE.U32.AND P5, PT, R0, UR7, PT ;  /* 0x0000000700007c0c */ /* 0x000fe2000bfa6070 */
[----:B------:R-:W-:-:S02]  /*25b0*/  IMAD.MOV.U32 R7, RZ, RZ, R9 ;  /* 0x000000ffff077224 */ /* 0x000fc400078e0009 */
[C---:B------:R-:W-:Y:S02]  /*25c0*/  VIADD R0, R15.reuse, 0x100 ;  /* 0x000001000f007836 */ /* 0x040fe40000000000 */
[--C-:B------:R-:W-:Y:S02]  /*25d0*/  IMAD.MOV.U32 R10, RZ, RZ, R8.reuse ;  /* 0x000000ffff0a7224 */ /* 0x100fe400078e0008 */
[--C-:B------:R-:W-:Y:S01]  /*25e0*/  IMAD.MOV.U32 R11, RZ, RZ, R9.reuse ;  /* 0x000000ffff0b7224 */ /* 0x100fe200078e0009 */
[----:B------:R-:W3:Y:S01]  /*25f0*/  @!P6 LDG.E.64 R6, desc[UR10][R4.64+0x100] ;  /* 0x0001000a0406e981 */ /* 0x000ee2000c1e1b00 */
[----:B------:R-:W-:Y:S01]  /*2600*/  IMAD.MOV.U32 R12, RZ, RZ, R8 ;  /* 0x000000ffff0c7224 */ /* 0x000fe200078e0008 */
[----:B------:R-:W-:Y:S01]  /*2610*/  ISETP.GE.U32.AND P6, PT, R0, UR7, PT ;  /* 0x0000000700007c0c */ /* 0x000fe2000bfc6070 */
[----:B------:R-:W-:Y:S02]  /*2620*/  IMAD.MOV.U32 R13, RZ, RZ, R9 ;  /* 0x000000ffff0d7224 */ /* 0x000fe400078e0009 */
[----:B------:R-:W-:Y:S01]  /*2630*/  VIADD R0, R15, 0x140 ;  /* 0x000001400f007836 */ /* 0x000fe20000000000 */
[----:B------:R-:W4:Y:S01]  /*2640*/  @!P0 LDG.E.64 R10, desc[UR10][R4.64+0x200] ;  /* 0x0002000a040a8981 */ /* 0x000f22000c1e1b00 */
[----:B------:R-:W-:-:S03]  /*2650*/  ISETP.GE.U32.AND P0, PT, R14, UR7, PT ;  /* 0x000000070e007c0c */ /* 0x000fc6000bf06070 */
[----:B------:R-:W5:Y:S01]  /*2660*/  @!P1 LDG.E.64 R12, desc[UR10][R4.64+0x300] ;  /* 0x0003000a040c9981 */ /* 0x000f62000c1e1b00 */
[----:B------:R-:W-:Y:S01]  /*2670*/  ISETP.GE.U32.AND P1, PT, R0, UR7, PT ;  /* 0x0000000700007c0c */ /* 0x000fe2000bf26070 */
[--C-:B------:R-:W-:Y:S02]  /*2680*/  IMAD.MOV.U32 R14, RZ, RZ, R8.reuse ;  /* 0x000000ffff0e7224 */ /* 0x100fe400078e0008 */
[--C-:B------:R-:W-:Y:S02]  /*2690*/  IMAD.MOV.U32 R15, RZ, RZ, R9.reuse ;  /* 0x000000ffff0f7224 */ /* 0x100fe400078e0009 */
[--C-:B------:R-:W-:Y:S02]  /*26a0*/  IMAD.MOV.U32 R16, RZ, RZ, R8.reuse ;  /* 0x000000ffff107224 */ /* 0x100fe400078e0008 */
[--C-:B------:R-:W-:Y:S02]  /*26b0*/  IMAD.MOV.U32 R17, RZ, RZ, R9.reuse ;  /* 0x000000ffff117224 */ /* 0x100fe400078e0009 */
[----:B------:R-:W-:Y:S01]  /*26c0*/  IMAD.MOV.U32 R18, RZ, RZ, R8 ;  /* 0x000000ffff127224 */ /* 0x000fe200078e0008 */
[----:B------:R-:W5:Y:S01]  /*26d0*/  @!P2 LDG.E.64 R14, desc[UR10][R4.64+0x400] ;  /* 0x0004000a040ea981 */ /* 0x000f62000c1e1b00 */
[----:B------:R-:W-:-:S02]  /*26e0*/  IMAD.MOV.U32 R19, RZ, RZ, R9 ;  /* 0x000000ffff137224 */ /* 0x000fc400078e0009 */
[--C-:B------:R-:W-:Y:S01]  /*26f0*/  IMAD.MOV.U32 R20, RZ, RZ, R8.reuse ;  /* 0x000000ffff147224 */ /* 0x100fe200078e0008 */
[----:B------:R-:W5:Y:S01]  /*2700*/  @!P3 LDG.E.64 R16, desc[UR10][R4.64+0x500] ;  /* 0x0005000a0410b981 */ /* 0x000f62000c1e1b00 */
[--C-:B------:R-:W-:Y:S02]  /*2710*/  IMAD.MOV.U32 R21, RZ, RZ, R9.reuse ;  /* 0x000000ffff157224 */ /* 0x100fe400078e0009 */
[--C-:B------:R-:W-:Y:S01]  /*2720*/  IMAD.MOV.U32 R22, RZ, RZ, R8.reuse ;  /* 0x000000ffff167224 */ /* 0x100fe200078e0008 */
[----:B------:R-:W5:Y:S01]  /*2730*/  @!P4 LDG.E.64 R18, desc[UR10][R4.64+0x600] ;  /* 0x0006000a0412c981 */ /* 0x000f62000c1e1b00 */
[--C-:B------:R-:W-:Y:S02]  /*2740*/  IMAD.MOV.U32 R23, RZ, RZ, R9.reuse ;  /* 0x000000ffff177224 */ /* 0x100fe400078e0009 */
[----:B------:R-:W-:Y:S01]  /*2750*/  IMAD.MOV.U32 R24, RZ, RZ, R8 ;  /* 0x000000ffff187224 */ /* 0x000fe200078e0008 */
[----:B------:R-:W5:Y:S01]  /*2760*/  @!P5 LDG.E.64 R20, desc[UR10][R4.64+0x700] ;  /* 0x0007000a0414d981 */ /* 0x000f62000c1e1b00 */
[----:B------:R-:W-:-:S03]  /*2770*/  IMAD.MOV.U32 R25, RZ, RZ, R9 ;  /* 0x000000ffff197224 */ /* 0x000fc600078e0009 */
[----:B------:R-:W5:Y:S04]  /*2780*/  @!P6 LDG.E.64 R22, desc[UR10][R4.64+0x800] ;  /* 0x0008000a0416e981 */ /* 0x000f68000c1e1b00 */
[----:B------:R-:W5:Y:S04]  /*2790*/  @!P0 LDG.E.64 R24, desc[UR10][R4.64+0x900] ;  /* 0x0009000a04188981 */ /* 0x000f68000c1e1b00 */
[----:B------:R-:W5:Y:S01]  /*27a0*/  @!P1 LDG.E.64 R8, desc[UR10][R4.64+0xa00] ;  /* 0x000a000a04089981 */ /* 0x000f62000c1e1b00 */
[----:B------:R-:W0:Y:S01]  /*27b0*/  S2R R45, SR_LANEID ;  /* 0x00000000002d7919 */ /* 0x000e220000000000 */
[----:B------:R-:W1:Y:S01]  /*27c0*/  S2UR UR5, SR_CgaCtaId ;  /* 0x00000000000579c3 */ /* 0x000e620000008800 */
[----:B------:R-:W-:Y:S01]  /*27d0*/  SHF.R.U32.HI R27, RZ, 0x5, R26 ;  /* 0x00000005ff1b7819 */ /* 0x000fe2000001161a */
[----:B------:R-:W-:-:S02]  /*27e0*/  UMOV UR4, 0x400 ;  /* 0x0000040000047882 */ /* 0x000fc40000000000 */
[----:B-1----:R-:W-:Y:S02]  /*27f0*/  ULEA UR4, UR5, UR4, 0x18 ;  /* 0x0000000405047291 */ /* 0x002fe4000f8ec0ff */
[----:B0-----:R-:W-:-:S05]  /*2800*/  IMAD R0, R27, 0x160, R45 ;  /* 0x000001601b007824 */ /* 0x001fca00078e022d */
[----:B------:R-:W-:-:S05]  /*2810*/  LEA R27, R0, UR4, 0x3 ;  /* 0x00000004001b7c11 */ /* 0x000fca000f8e18ff */
[----:B------:R-:W-:Y:S01]  /*2820*/  IMAD R0, R45, 0x50, R27 ;  /* 0x000000502d007824 */ /* 0x000fe200078e021b */
[----:B------:R-:W-:Y:S01]  /*2830*/  UISETP.NE.AND UP0, UPT, UR6, URZ, UPT ;  /* 0x000000ff0600728c */ /* 0x000fe2000bf05270 */
        /* <DEDUP_REMOVED lines=25> */
[----:B0-23--:R-:W-:-:S04]  /*29d0*/  IADD3 R17, P0, P1, R36, R38, R2 ;  /* 0x0000002624117210 */ /* 0x00dfc8000791e002 */
[----:B----4-:R-:W-:Y:S02]  /*29e0*/  IADD3 R17, P2, P3, R32, R34, R17 ;  /* 0x0000002220117210 */ /* 0x010fe40007b5e011 */
[----:B------:R-:W-:Y:S02]  /*29f0*/  IADD3.X R19, PT, PT, R37, R39, R3, P0, P1 ;  /* 0x0000002725137210 */ /* 0x000fe400007e2403 */
[----:B------:R-:W-:Y:S02]  /*2a00*/  IADD3 R17, P0, P1, R4, R14, R17 ;  /* 0x0000000e04117210 */ /* 0x000fe4000791e011 */
[----:B------:R-:W-:Y:S02]  /*2a10*/  IADD3.X R19, PT, PT, R33, R35, R19, P2, P3 ;  /* 0x0000002321137210 */ /* 0x000fe400017e6413 */
[----:B------:R-:W-:Y:S02]  /*2a20*/  ISETP.NE.AND P2, PT, R45, 0x1f, PT ;  /* 0x0000001f2d00780c */ /* 0x000fe40003f45270 */
[----:B------:R-:W-:-:S02]  /*2a30*/  IADD3.X R19, PT, PT, R5, R15, R19, P0, P1 ;  /* 0x0000000f05137210 */ /* 0x000fc400007e2413 */
[----:B------:R-:W-:Y:S02]  /*2a40*/  IADD3 R17, P0, P1, R8, R6, R17 ;  /* 0x0000000608117210 */ /* 0x000fe4000791e011 */
[----:B------:R-:W-:Y:S02]  /*2a50*/  SHF.R.U32.HI R45, RZ, 0x5, R26 ;  /* 0x00000005ff2d7819 */ /* 0x000fe4000001161a */
        /* <DEDUP_REMOVED lines=33> */
[----:B------:R-:W-:Y:S02]  /*2c70*/  SEL R41, R17, R16, P0 ;  /* 0x0000001011297207 */ /* 0x000fe40000000000 */
[----:B------:R-:W-:Y:S02]  /*2c80*/  @!P2 LEA R17, R45, UR4, 0x3 ;  /* 0x000000042d11ac11 */ /* 0x000fe4000f8e18ff */
[----:B------:R-:W0:Y:S03]  /*2c90*/  S2R R45, SR_LANEID ;  /* 0x00000000002d7919 */ /* 0x000e260000000000 */
[----:B------:R-:W-:Y:S01]  /*2ca0*/  @!P2 STS.64 [R17+0x20], R40 ;  /* 0x000020281100a388 */ /* 0x000fe20000000a00 */
[----:B------:R-:W-:Y:S06]  /*2cb0*/  BAR.SYNC.DEFER_BLOCKING 0x0 ;  /* 0x0000000000007b1d */ /* 0x000fec0000010000 */
[----:B------:R-:W1:Y:S04]  /*2cc0*/  LDS.128 R16, [UR4+0x20] ;  /* 0x00002004ff107984 */ /* 0x000e680008000c00 */
[----:B------:R-:W2:Y:S04]  /*2cd0*/  LDS.128 R20, [UR4+0x30] ;  /* 0x00003004ff147984 */ /* 0x000ea80008000c00 */
[----:B------:R-:W3:Y:S04]  /*2ce0*/  LDS.128 R24, [UR4+0x40] ;  /* 0x00004004ff187984 */ /* 0x000ee80008000c00 */
[----:B------:R-:W4:Y:S04]  /*2cf0*/  LDS.128 R28, [UR4+0x50] ;  /* 0x00005004ff1c7984 */ /* 0x000f280008000c00 */
[----:B------:R-:W5:Y:S01]  /*2d00*/  LDS.64 R42, [UR4+0x60] ;  /* 0x00006004ff2a7984 */ /* 0x000f620008000a00 */
[----:B-1----:R-:W-:-:S05]  /*2d10*/  IADD3 R18, P0, PT, R16, R18, RZ ;  /* 0x0000001210127210 */ /* 0x002fca0007f1e0ff */
[----:B------:R-:W-:Y:S01]  /*2d20*/  IMAD.X R19, R17, 0x1, R19, P0 ;  /* 0x0000000111137824 */ /* 0x000fe200000e0613 */
[----:B--2---:R-:W-:Y:S02]  /*2d30*/  IADD3 R20, P0, PT, R20, R18, RZ ;  /* 0x0000001214147210 */ /* 0x004fe40007f1e0ff */
[----:B------:R-:W-:Y:S02]  /*2d40*/  SEL R18, R18, R16, !P1 ;  /* 0x0000001012127207 */ /* 0x000fe40004800000 */
[----:B------:R-:W-:Y:S01]  /*2d50*/  SEL R16, R19, R17, !P1 ;  /* 0x0000001113107207 */ /* 0x000fe20004800000 */
[----:B------:R-:W-:Y:S01]  /*2d60*/  IMAD.X R19, R21, 0x1, R19, P0 ;  /* 0x0000000115137824 */ /* 0x000fe200000e0613 */
[----:B------:R-:W1:Y:S02]  /*2d70*/  S2R R17, SR_TID.X ;  /* 0x0000000000117919 */ /* 0x000e640000002100 */
[----:B-1----:R-:W-:Y:S02]  /*2d80*/  SHF.R.U32.HI R21, RZ, 0x5, R17 ;  /* 0x00000005ff157819 */ /* 0x002fe40000011611 */
[----:B------:R-:W-:-:S02]  /*2d90*/  IADD3 R17, P0, PT, R22, R20, RZ ;  /* 0x0000001416117210 */ /* 0x000fc40007f1e0ff */
[C---:B------:R-:W-:Y:S02]  /*2da0*/  ISETP.NE.AND P1, PT, R21.reuse, 0x3, PT ;  /* 0x000000031500780c */ /* 0x040fe40003f25270 */
[----:B------:R-:W-:Y:S01]  /*2db0*/  ISETP.NE.AND P2, PT, R21, 0x4, PT ;  /* 0x000000041500780c */ /* 0x000fe20003f45270 */
[----:B------:R-:W-:Y:S01]  /*2dc0*/  IMAD.X R23, R23, 0x1, R19, P0 ;  /* 0x0000000117177824 */ /* 0x000fe200000e0613 */
[----:B------:R-:W-:Y:S02]  /*2dd0*/  SEL R16, R19, R16, !P1 ;  /* 0x0000001013107207 */ /* 0x000fe40004800000 */
[----:B---3--:R-:W-:Y:S02]  /*2de0*/  IADD3 R19, P0, PT, R24, R17, RZ ;  /* 0x0000001118137210 */ /* 0x008fe40007f1e0ff */
[----:B------:R-:W-:Y:S02]  /*2df0*/  SEL R16, R23, R16, !P2 ;  /* 0x0000001017107207 */ /* 0x000fe40005000000 */
[----:B------:R-:W-:Y:S01]  /*2e00*/  SEL R18, R20, R18, !P1 ;  /* 0x0000001214127207 */ /* 0x000fe20004800000 */
[----:B------:R-:W-:Y:S01]  /*2e10*/  IMAD.X R23, R25, 0x1, R23, P0 ;  /* 0x0000000119177824 */ /* 0x000fe200000e0617 */
[----:B------:R-:W-:Y:S01]  /*2e20*/  ISETP.NE.AND P4, PT, R21, 0x5, PT ;  /* 0x000000051500780c */ /* 0x000fe20003f85270 */
[----:B------:R-:W1:Y:S01]  /*2e30*/  S2R R25, SR_TID.X ;  /* 0x0000000000197919 */ /* 0x000e620000002100 */
[----:B------:R-:W-:-:S02]  /*2e40*/  SEL R18, R17, R18, !P2 ;  /* 0x0000001211127207 */ /* 0x000fc40005000000 */
[----:B------:R-:W-:Y:S02]  /*2e50*/  IADD3 R17, P2, PT, R26, R19, RZ ;  /* 0x000000131a117210 */ /* 0x000fe40007f5e0ff */
[C---:B------:R-:W-:Y:S02]  /*2e60*/  ISETP.NE.AND P1, PT, R21.reuse, 0x9, PT ;  /* 0x000000091500780c */ /* 0x040fe40003f25270 */
[----:B------:R-:W-:Y:S01]  /*2e70*/  ISETP.NE.AND P5, PT, R21, 0x6, PT ;  /* 0x000000061500780c */ /* 0x000fe20003fa5270 */
[----:B------:R-:W-:Y:S01]  /*2e80*/  IMAD.X R27, R27, 0x1, R23, P2 ;  /* 0x000000011b1b7824 */ /* 0x000fe200010e0617 */
[----:B------:R-:W-:Y:S02]  /*2e90*/  SEL R18, R19, R18, !P4 ;  /* 0x0000001213127207 */ /* 0x000fe40006000000 */
[----:B------:R-:W-:Y:S02]  /*2ea0*/  SEL R16, R23, R16, !P4 ;  /* 0x0000001017107207 */ /* 0x000fe40006000000 */
[----:B----4-:R-:W-:-:S02]  /*2eb0*/  IADD3 R19, P6, PT, R28, R17, RZ ;  /* 0x000000111c137210 */ /* 0x010fc40007fde0ff */
[----:B------:R-:W-:Y:S02]  /*2ec0*/  ISETP.NE.AND P3, PT, R21, 0x7, PT ;  /* 0x000000071500780c */ /* 0x000fe40003f65270 */
[----:B------:R-:W-:Y:S01]  /*2ed0*/  SEL R18, R17, R18, !P5 ;  /* 0x0000001211127207 */ /* 0x000fe20006800000 */
[----:B------:R-:W-:Y:S01]  /*2ee0*/  IMAD.X R29, R29, 0x1, R27, P6 ;  /* 0x000000011d1d7824 */ /* 0x000fe200030e061b */
[----:B------:R-:W-:Y:S02]  /*2ef0*/  SEL R20, R27, R16, !P5 ;  /* 0x000000101b147207 */ /* 0x000fe40006800000 */
[----:B------:R-:W-:Y:S02]  /*2f00*/  IADD3 R17, P4, PT, R30, R19, RZ ;  /* 0x000000131e117210 */ /* 0x000fe40007f9e0ff */
[----:B------:R-:W-:Y:S02]  /*2f10*/  IADD3 R22, P5, PT, R40, -R0, RZ ;  /* 0x8000000028167210 */ /* 0x000fe40007fbe0ff */
[----:B------:R-:W-:Y:S01]  /*2f20*/  ISETP.NE.AND P0, PT, R21, 0x8, PT ;  /* 0x000000081500780c */ /* 0x000fe20003f05270 */
[----:B------:R-:W-:Y:S01]  /*2f30*/  IMAD.X R31, R31, 0x1, R29, P4 ;  /* 0x000000011f1f7824 */ /* 0x000fe200020e061d */
[----:B------:R-:W-:Y:S01]  /*2f40*/  SEL R18, R19, R18, !P3 ;  /* 0x0000001213127207 */ /* 0x000fe20005800000 */
[----:B------:R-:W-:Y:S01]  /*2f50*/  IMAD.X R40, R41, 0x1, ~R44, P5 ;  /* 0x0000000129287824 */ /* 0x000fe200028e0e2c */
[----:B0-----:R-:W-:-:S02]  /*2f60*/  ISETP.NE.AND P2, PT, R45, RZ, PT ;  /* 0x000000ff2d00720c */ /* 0x001fc40003f45270 */
[----:B-----5:R-:W-:Y:S02]  /*2f70*/  IADD3 R16, P6, PT, R42, R17, RZ ;  /* 0x000000112a107210 */ /* 0x020fe40007fde0ff */
[----:B------:R-:W-:Y:S02]  /*2f80*/  @P1 SEL R16, R17, R18, !P0 ;  /* 0x0000001211101207 */ /* 0x000fe40004000000 */
[----:B------:R-:W-:Y:S01]  /*2f90*/  SEL R17, R22, RZ, P2 ;  /* 0x000000ff16117207 */ /* 0x000fe20001000000 */
[----:B------:R-:W-:Y:S01]  /*2fa0*/  IMAD.X R42, R43, 0x1, R31, P6 ;  /* 0x000000012b2a7824 */ /* 0x000fe200030e061f */
[----:B------:R-:W-:Y:S02]  /*2fb0*/  SEL R0, R29, R20, !P3 ;  /* 0x000000141d007207 */ /* 0x000fe40005800000 */
[----:B------:R-:W-:Y:S02]  /*2fc0*/  IADD3 R17, P3, PT, R17, R16, RZ ;  /* 0x0000001011117210 */ /* 0x000fe40007f7e0ff */
[----:B------:R-:W-:-:S02]  /*2fd0*/  @P1 SEL R42, R31, R0, !P0 ;  /* 0x000000001f2a1207 */ /* 0x000fc40004000000 */
[----:B------:R-:W-:Y:S02]  /*2fe0*/  SEL R21, R40, RZ, P2 ;  /* 0x000000ff28157207 */ /* 0x000fe40001000000 */
[C---:B-1----:R-:W-:Y:S02]  /*2ff0*/  ISETP.GE.U32.AND P4, PT, R25.reuse, 0x20, PT ;  /* 0x000000201900780c */ /* 0x042fe40003f86070 */
[----:B------:R-:W-:Y:S01]  /*3000*/  ISETP.NE.AND P1, PT, R25, RZ, PT ;  /* 0x000000ff1900720c */ /* 0x000fe20003f25270 */
[----:B------:R-:W-:Y:S01]  /*3010*/  IMAD.X R21, R21, 0x1, R42, P3 ;  /* 0x0000000115157824 */ /* 0x000fe200018e062a */
[----:B------:R-:W-:-:S04]  /*3020*/  SEL R17, R22, R17, !P4 ;  /* 0x0000001116117207 */ /* 0x000fc80006000000 */
[----:B------:R-:W-:Y:S02]  /*3030*/  SEL R17, R17, RZ, P1 ;  /* 0x000000ff11117207 */ /* 0x000fe40000800000 */
[----:B------:R-:W-:Y:S02]  /*3040*/  SEL R21, R40, R21, !P4 ;  /* 0x0000001528157207 */ /* 0x000fe40006000000 */
[----:B------:R-:W-:Y:S02]  /*3050*/  IADD3 R20, P0, PT, R2, R17, RZ ;  /* 0x0000001102147210 */ /* 0x000fe40007f1e0ff */
[----:B------:R-:W-:-:S05]  /*3060*/  SEL R21, R21, RZ, P1 ;  /* 0x000000ff15157207 */ /* 0x000fca0000800000 */
[----:B------:R-:W-:Y:S01]  /*3070*/  IMAD.X R21, R3, 0x1, R21, P0 ;  /* 0x0000000103157824 */ /* 0x000fe200000e0615 */
[----:B------:R-:W-:Y:S06]  /*3080*/  BRA `(.L_x_20) ;  /* 0x0000001000c87947 */ /* 0x000fec0003800000 */
.L_x_19:
[----:B0-23--:R-:W-:Y:S01]  /*3090*/  IADD3 R17, P0, P1, R36, R38, R2 ;  /* 0x0000002624117210 */ /* 0x00dfe2000791e002 */
[----:B------:R-:W0:Y:S03]  /*30a0*/  S2R R24, SR_TID.X ;  /* 0x0000000000187919 */ /* 0x000e260000002100 */
        /* <DEDUP_REMOVED lines=11> */
[----:B0-----:R-:W-:-:S05]  /*3160*/  SHF.R.U32.HI R43, RZ, 0x5, R24 ;  /* 0x00000005ff2b7819 */ /* 0x001fca0000011618 */
[----:B------:R-:W0:Y:S01]  /*3170*/  SHFL.UP P0, R19, R0, 0x1, RZ ;  /* 0x0420000000137989 */ /* 0x000e2200000000ff */
        /* <DEDUP_REMOVED lines=29> */
[----:B------:R-:W-:-:S05]  /*3350*/  @!P2 LEA R17, R43, UR4, 0x3 ;  /* 0x000000042b11ac11 */ /* 0x000fca000f8e18ff */
[----:B------:R-:W-:Y:S01]  /*3360*/  @!P2 STS.64 [R17+0x20], R40 ;  /* 0x000020281100a388 */ /* 0x000fe20000000a00 */
[----:B------:R-:W-:Y:S06]  /*3370*/  BAR.SYNC.DEFER_BLOCKING 0x0 ;  /* 0x0000000000007b1d */ /* 0x000fec0000010000 */
[----:B------:R-:W0:Y:S04]  /*3380*/  LDS.128 R28, [UR4+0x20] ;  /* 0x00002004ff1c7984 */ /* 0x000e280008000c00 */
[----:B------:R-:W1:Y:S04]  /*3390*/  LDS.128 R24, [UR4+0x30] ;  /* 0x00003004ff187984 */ /* 0x000e680008000c00 */
[----:B------:R-:W2:Y:S04]  /*33a0*/  LDS.128 R20, [UR4+0x40] ;  /* 0x00004004ff147984 */ /* 0x000ea80008000c00 */
[----:B------:R-:W3:Y:S01]  /*33b0*/  LDS.128 R16, [UR4+0x50] ;  /* 0x00005004ff107984 */ /* 0x000ee20008000c00 */
[----:B0-----:R-:W-:-:S04]  /*33c0*/  IADD3 R30, P0, PT, R28, R30, RZ ;  /* 0x0000001e1c1e7210 */ /* 0x001fc80007f1e0ff */
[----:B------:R-:W-:Y:S01]  /*33d0*/  SEL R45, R30, R28, !P1 ;  /* 0x0000001c1e2d7207 */ /* 0x000fe20004800000 */
[----:B------:R-:W-:Y:S01]  /*33e0*/  IMAD.X R43, R29, 0x1, R31, P0 ;  /* 0x000000011d2b7824 */ /* 0x000fe200000e061f */
[----:B-1----:R-:W-:-:S04]  /*33f0*/  IADD3 R24, P0, PT, R24, R30, RZ ;  /* 0x0000001e18187210 */ /* 0x002fc80007f1e0ff */
[----:B------:R-:W-:Y:S01]  /*3400*/  SEL R44, R43, R29, !P1 ;  /* 0x0000001d2b2c7207 */ /* 0x000fe20004800000 */
[----:B------:R-:W-:Y:S01]  /*3410*/  IMAD.X R25, R25, 0x1, R43, P0 ;  /* 0x0000000119197824 */ /* 0x000fe200000e062b */
[----:B------:R-:W0:Y:S01]  /*3420*/  LDS.128 R28, [UR4+0x60] ;  /* 0x00006004ff1c7984 */ /* 0x000e220008000c00 */
[----:B------:R-:W-:Y:S01]  /*3430*/  IADD3 R26, P0, PT, R26, R24, RZ ;  /* 0x000000181a1a7210 */ /* 0x000fe20007f1e0ff */
[----:B------:R-:W1:Y:S04]  /*3440*/  S2R R43, SR_TID.X ;  /* 0x00000000002b7919 */ /* 0x000e680000002100 */
[----:B------:R-:W-:Y:S01]  /*3450*/  IMAD.X R27, R27, 0x1, R25, P0 ;  /* 0x000000011b1b7824 */ /* 0x000fe200000e0619 */
[----:B--2---:R-:W-:-:S05]  /*3460*/  IADD3 R20, P0, PT, R20, R26, RZ ;  /* 0x0000001a14147210 */ /* 0x004fca0007f1e0ff */
[----:B------:R-:W-:Y:S01]  /*3470*/  IMAD.X R21, R21, 0x1, R27, P0 ;  /* 0x0000000115157824 */ /* 0x000fe200000e061b */
[----:B-1----:R-:W-:-:S04]  /*3480*/  SHF.R.U32.HI R43, RZ, 0x5, R43 ;  /* 0x00000005ff2b7819 */ /* 0x002fc8000001162b */
[C---:B------:R-:W-:Y:S02]  /*3490*/  ISETP.NE.AND P1, PT, R43.reuse, 0x3, PT ;  /* 0x000000032b00780c */ /* 0x040fe40003f25270 */
[----:B------:R-:W-:Y:S02]  /*34a0*/  ISETP.NE.AND P2, PT, R43, 0x4, PT ;  /* 0x000000042b00780c */ /* 0x000fe40003f45270 */
[----:B------:R-:W-:Y:S02]  /*34b0*/  SEL R24, R24, R45, !P1 ;  /* 0x0000002d18187207 */ /* 0x000fe40004800000 */
[----:B------:R-:W-:Y:S01]  /*34c0*/  SEL R44, R25, R44, !P1 ;  /* 0x0000002c192c7207 */ /* 0x000fe20004800000 */
[----:B------:R-:W1:Y:S01]  /*34d0*/  S2R R45, SR_LANEID ;  /* 0x00000000002d7919 */ /* 0x000e620000000000 */
[----:B------:R-:W-:Y:S02]  /*34e0*/  SEL R25, R26, R24, !P2 ;  /* 0x000000181a197207 */ /* 0x000fe40005000000 */
[----:B------:R-:W-:-:S02]  /*34f0*/  SEL R44, R27, R44, !P2 ;  /* 0x0000002c1b2c7207 */ /* 0x000fc40005000000 */
[C---:B------:R-:W-:Y:S02]  /*3500*/  ISETP.NE.AND P5, PT, R43.reuse, 0x5, PT ;  /* 0x000000052b00780c */ /* 0x040fe40003fa5270 */
[C---:B------:R-:W-:Y:S02]  /*3510*/  ISETP.NE.AND P0, PT, R43.reuse, 0x6, PT ;  /* 0x000000062b00780c */ /* 0x040fe40003f05270 */
[C---:B------:R-:W-:Y:S02]  /*3520*/  ISETP.NE.AND P1, PT, R43.reuse, 0x7, PT ;  /* 0x000000072b00780c */ /* 0x040fe40003f25270 */
[C---:B------:R-:W-:Y:S02]  /*3530*/  ISETP.NE.AND P2, PT, R43.reuse, 0x8, PT ;  /* 0x000000082b00780c */ /* 0x040fe40003f45270 */
[----:B------:R-:W-:Y:S02]  /*3540*/  ISETP.NE.AND P3, PT, R43, 0x9, PT ;  /* 0x000000092b00780c */ /* 0x000fe40003f65270 */
[----:B------:R-:W2:Y:S01]  /*3550*/  S2R R43, SR_TID.X ;  /* 0x00000000002b7919 */ /* 0x000ea20000002100 */
[----:B------:R-:W-:-:S02]  /*3560*/  SEL R24, R20, R25, !P5 ;  /* 0x0000001914187207 */ /* 0x000fc40006800000 */
[----:B------:R-:W-:Y:S02]  /*3570*/  IADD3 R25, P6, PT, R22, R20, RZ ;  /* 0x0000001416197210 */ /* 0x000fe40007fde0ff */
[----:B------:R-:W-:Y:S02]  /*3580*/  SEL R44, R21, R44, !P5 ;  /* 0x0000002c152c7207 */ /* 0x000fe40006800000 */
[----:B------:R-:W-:Y:S01]  /*3590*/  SEL R20, R25, R24, !P0 ;  /* 0x0000001819147207 */ /* 0x000fe20004000000 */
[----:B------:R-:W-:Y:S01]  /*35a0*/  IMAD.X R23, R23, 0x1, R21, P6 ;  /* 0x0000000117177824 */ /* 0x000fe200030e0615 */
[----:B---3--:R-:W-:Y:S02]  /*35b0*/  IADD3 R25, P4, PT, R16, R25, RZ ;  /* 0x0000001910197210 */ /* 0x008fe40007f9e0ff */
[----:B------:R-:W-:Y:S02]  /*35c0*/  IADD3 R42, P6, PT, R40, -R42, RZ ;  /* 0x8000002a282a7210 */ /* 0x000fe40007fde0ff */
[----:B------:R-:W-:-:S02]  /*35d0*/  SEL R16, R25, R20, !P1 ;  /* 0x0000001419107207 */ /* 0x000fc40004800000 */
[----:B------:R-:W-:Y:S01]  /*35e0*/  IADD3 R25, P5, PT, R18, R25, RZ ;  /* 0x0000001912197210 */ /* 0x000fe20007fbe0ff */
[----:B------:R-:W-:Y:S01]  /*35f0*/  IMAD.X R18, R17, 0x1, R23, P4 ;  /* 0x0000000111127824 */ /* 0x000fe200020e0617 */
[----:B------:R-:W-:Y:S01]  /*3600*/  SEL R27, R23, R44, !P0 ;  /* 0x0000002c171b7207 */ /* 0x000fe20004000000 */
[----:B------:R-:W-:Y:S01]  /*3610*/  IMAD.X R20, R41, 0x1, ~R0, P6 ;  /* 0x0000000129147824 */ /* 0x000fe200030e0e00 */
[----:B0-----:R-:W-:Y:S01]  /*3620*/  IADD3 R17, P4, PT, R28, R25, RZ ;  /* 0x000000191c117210 */ /* 0x001fe20007f9e0ff */
[----:B------:R-:W-:Y:S01]  /*3630*/  IMAD.X R21, R19, 0x1, R18, P5 ;  /* 0x0000000113157824 */ /* 0x000fe200028e0612 */
[----:B------:R-:W-:Y:S02]  /*3640*/  SEL R18, R18, R27, !P1 ;  /* 0x0000001b12127207 */ /* 0x000fe40004800000 */
[----:B-1----:R-:W-:Y:S01]  /*3650*/  ISETP.NE.AND P0, PT, R45, RZ, PT ;  /* 0x000000ff2d00720c */ /* 0x002fe20003f05270 */
[----:B------:R-:W-:Y:S01]  /*3660*/  IMAD.X R29, R29, 0x1, R21, P4 ;  /* 0x000000011d1d7824 */ /* 0x000fe200020e0615 */
[----:B------:R-:W-:-:S02]  /*3670*/  SEL R16, R25, R16, !P2 ;  /* 0x0000001019107207 */ /* 0x000fc40005000000 */
[----:B------:R-:W-:Y:S02]  /*3680*/  SEL R0, R21, R18, !P2 ;  /* 0x0000001215007207 */ /* 0x000fe40005000000 */
[----:B------:R-:W-:Y:S02]  /*3690*/  SEL R19, R42, RZ, P0 ;  /* 0x000000ff2a137207 */ /* 0x000fe40000000000 */
[----:B------:R-:W-:Y:S02]  /*36a0*/  SEL R16, R17, R16, !P3 ;  /* 0x0000001011107207 */ /* 0x000fe40005800000 */
[----:B--2---:R-:W-:Y:S02]  /*36b0*/  ISETP.GT.U32.AND P2, PT, R43, 0x1f, PT ;  /* 0x0000001f2b00780c */ /* 0x004fe40003f44070 */
[----:B------:R-:W-:Y:S02]  /*36c0*/  IADD3 R19, P1, PT, R19, R16, RZ ;  /* 0x0000001013137210 */ /* 0x000fe40007f3e0ff */
[----:B------:R-:W-:-:S02]  /*36d0*/  SEL R23, R20, RZ, P0 ;  /* 0x000000ff14177207 */ /* 0x000fc40000000000 */
[----:B------:R-:W-:Y:S02]  /*36e0*/  SEL R0, R29, R0, !P3 ;  /* 0x000000001d007207 */ /* 0x000fe40005800000 */
[----:B------:R-:W-:Y:S02]  /*36f0*/  IADD3 R40, P0, PT, R30, R17, RZ ;  /* 0x000000111e287210 */ /* 0x000fe40007f1e0ff */
[----:B------:R-:W-:Y:S01]  /*3700*/  ISETP.GE.U32.AND P4, PT, R43, 0x20, PT ;  /* 0x000000202b00780c */ /* 0x000fe20003f86070 */
[----:B------:R-:W-:Y:S02]  /*3710*/  IMAD.X R23, R23, 0x1, R0, P1 ;  /* 0x0000000117177824 */ /* 0x000fe400008e0600 */
[----:B------:R-:W-:Y:S01]  /*3720*/  IMAD.X R31, R31, 0x1, R29, P0 ;  /* 0x000000011f1f7824 */ /* 0x000fe200000e061d */
[----:B------:R-:W-:Y:S02]  /*3730*/  SEL R42, R42, R19, !P4 ;  /* 0x000000132a2a7207 */ /* 0x000fe40006000000 */
[----:B------:R-:W-:Y:S01]  /*3740*/  SEL R41, R20, R23, !P4 ;  /* 0x0000001714297207 */ /* 0x000fe20006000000 */
[----:B------:R-:W-:Y:S06]  /*3750*/  @P2 BRA `(.L_x_21) ;  /* 0x0000000800e42947 */ /* 0x000fec0003800000 */
        /* <DEDUP_REMOVED lines=20> */
.L_x_78:
[----:B------:R-:W-:Y:S05]  /*38a0*/  @!P0 BRA `(.L_x_23) ;  /* 0x0000000000288947 */ /* 0x000fea0003800000 */
[----:B------:R-:W-:-:S07]  /*38b0*/  IMAD.MOV.U32 R22, RZ, RZ, 0x148 ;  /* 0x00000148ff167424 */ /* 0x000fce00078e00ff */
.L_x_25:
        /* <DEDUP_REMOVED lines=8> */
.L_x_81:
[----:B------:R-:W-:Y:S05]  /*3940*/  @P0 BRA `(.L_x_25) ;  /* 0xfffffffc00dc0947 */ /* 0x000fea000383ffff */
.L_x_23:
[----:B------:R-:W-:Y:S01]  /*3950*/  UMOV UR5, 0xffffffff ;  /* 0xffffffff00057882 */ /* 0x000fe20000000000 */
[----:B------:R-:W-:-:S04]  /*3960*/  ISETP.NE.U32.AND P0, PT, R16, 0x65, PT ;  /* 0x000000651000780c */ /* 0x000fc80003f05070 */
[----:B------:R-:W-:Y:S01]  /*3970*/  ISETP.NE.AND.EX P0, PT, R17, RZ, PT, P0 ;  /* 0x000000ff1100720c */ /* 0x000fe20003f05300 */
[----:B------:R-:W-:-:S12]  /*3980*/  BRA.DIV UR5, `(.L_x_26) ;  /* 0x0000002205247947 */ /* 0x000fd8000b800000 */
[----:B------:R-:W0:Y:S01]  /*3990*/  S2R R44, SR_GEMASK ;  /* 0x00000000002c7919 */ /* 0x000e220000003c00 */
[----:B------:R-:W-:Y:S01]  /*39a0*/  VOTE.ANY R0, PT, !P0 ;  /* 0x0000000000007806 */ /* 0x000fe200040e0100 */
[----:B------:R-:W1:Y:S02]  /*39b0*/  LDCU.64 UR8, c[0x0][0x390] ;  /* 0x00007200ff0877ac */ /* 0x000e640008000a00 */
[----:B-1----:R-:W-:-:S04]  /*39c0*/  UIADD3 UR8, UP0, UPT, UR8, 0x200, URZ ;  /* 0x0000020008087890 */ /* 0x002fc8000ff1e0ff */
[----:B------:R-:W-:Y:S01]  /*39d0*/  UIADD3.X UR9, UPT, UPT, URZ, UR9, URZ, UP0, !UPT ;  /* 0x00000009ff097290 */ /* 0x000fe200087fe4ff */
[----:B0-----:R-:W-:-:S05]  /*39e0*/  LOP3.LUT R0, R0, 0x80000000, R44, 0xec, !PT ;  /* 0x8000000000007812 */ /* 0x001fca00078eec2c */
[----:B------:R-:W-:-:S05]  /*39f0*/  VIADD R21, R0, 0xffffffff ;  /* 0xffffffff00157836 */ /* 0x000fca0000000000 */
[----:B------:R-:W-:Y:S01]  /*3a00*/  LOP3.LUT R21, R0, R21, RZ, 0xc, !PT ;  /* 0x0000001500157212 */ /* 0x000fe200078e0cff */
[----:B------:R-:W-:-:S03]  /*3a10*/  VIADD R0, R45, 0x2 ;  /* 0x000000022d007836 */ /* 0x000fc60000000000 */
[----:B------:R-:W0:Y:S02]  /*3a20*/  POPC R23, R21 ;  /* 0x0000001500177309 */ /* 0x000e240000000000 */
[----:B0-----:R-:W0:Y:S01]  /*3a30*/  SHFL.DOWN PT, R25, R18, 0x1, R23 ;  /* 0x0820000012197989 */ /* 0x001e2200000e0017 */
[----:B------:R-:W-:-:S03]  /*3a40*/  ISETP.GE.AND P0, PT, R45, R23, PT ;  /* 0x000000172d00720c */ /* 0x000fc60003f06270 */
[----:B------:R-:W1:Y:S01]  /*3a50*/  SHFL.DOWN PT, R22, R19, 0x1, R23 ;  /* 0x0820000013167989 */ /* 0x000e6200000e0017 */
[----:B0-----:R-:W-:-:S04]  /*3a60*/  SEL R25, R25, RZ, !P0 ;  /* 0x000000ff19197207 */ /* 0x001fc80004000000 */
[----:B------:R-:W-:Y:S02]  /*3a70*/  IADD3 R26, P2, PT, R18, R25, RZ ;  /* 0x00000019121a7210 */ /* 0x000fe40007f5e0ff */
[----:B-1----:R-:W-:Y:S02]  /*3a80*/  SEL R27, R22, RZ, !P0 ;  /* 0x000000ff161b7207 */ /* 0x002fe40004000000 */
[----:B------:R-:W-:Y:S01]  /*3a90*/  ISETP.GT.AND P0, PT, R0, R23, PT ;  /* 0x000000170000720c */ /* 0x000fe20003f04270 */
[----:B------:R-:W0:Y:S01]  /*3aa0*/  SHFL.DOWN PT, R25, R26, 0x2, R23 ;  /* 0x084000001a197989 */ /* 0x000e2200000e0017 */
[----:B------:R-:W-:Y:S02]  /*3ab0*/  VIADD R0, R45, 0x4 ;  /* 0x000000042d007836 */ /* 0x000fe40000000000 */
        /* <DEDUP_REMOVED lines=10> */
[----:B------:R-:W-:Y:S01]  /*3b60*/  IADD3 R25, P2, PT, R0, R19, RZ ;  /* 0x0000001300197210 */ /* 0x000fe20007f5e0ff */
[----:B------:R-:W-:Y:S01]  /*3b70*/  VIADD R0, R45, 0x8 ;  /* 0x000000082d007836 */ /* 0x000fe20000000000 */
[----:B-1----:R-:W-:-:S03]  /*3b80*/  SEL R21, R22, RZ, !P0 ;  /* 0x000000ff16157207 */ /* 0x002fc60004000000 */
[----:B------:R-:W0:Y:S01]  /*3b90*/  SHFL.DOWN PT, R27, R25, 0x8, R23 ;  /* 0x09000000191b7989 */ /* 0x000e2200000e0017 */
[----:B------:R-:W-:Y:S01]  /*3ba0*/  ISETP.GT.AND P0, PT, R0, R23, PT ;  /* 0x000000170000720c */ /* 0x000fe20003f04270 */
[----:B------:R-:W-:Y:S02]  /*3bb0*/  VIADD R0, R45, 0x10 ;  /* 0x000000102d007836 */ /* 0x000fe40000000000 */
[----:B------:R-:W-:-:S05]  /*3bc0*/  IMAD.X R26, R21, 0x1, R18, P2 ;  /* 0x00000001151a7824 */ /* 0x000fca00010e0612 */
[----:B------:R-:W1:Y:S01]  /*3bd0*/  SHFL.DOWN PT, R22, R26, 0x8, R23 ;  /* 0x090000001a167989 */ /* 0x000e6200000e0017 */
[----:B0-----:R-:W-:Y:S01]  /*3be0*/  SEL R18, R27, RZ, !P0 ;  /* 0x000000ff1b127207 */ /* 0x001fe20004000000 */
[----:B------:R-:W-:-:S03]  /*3bf0*/  IMAD.U32 R27, RZ, RZ, UR9 ;  /* 0x00000009ff1b7e24 */ /* 0x000fc6000f8e00ff */
[----:B------:R-:W-:Y:S02]  /*3c00*/  IADD3 R18, P2, PT, R18, R25, RZ ;  /* 0x0000001912127210 */ /* 0x000fe40007f5e0ff */
[----:B-1----:R-:W-:-:S03]  /*3c10*/  SEL R21, R22, RZ, !P0 ;  /* 0x000000ff16157207 */ /* 0x002fc60004000000 */
[----:B------:R-:W0:Y:S01]  /*3c20*/  SHFL.DOWN PT, R19, R18, 0x10, R23 ;  /* 0x0a00000012137989 */ /* 0x000e2200000e0017 */
[----:B------:R-:W-:Y:S01]  /*3c30*/  ISETP.NE.U32.AND P0, PT, R16, 0x65, PT ;  /* 0x000000651000780c */ /* 0x000fe20003f05070 */
[----:B------:R-:W-:-:S03]  /*3c40*/  IMAD.X R30, R21, 0x1, R26, P2 ;  /* 0x00000001151e7824 */ /* 0x000fc600010e061a */
[----:B------:R-:W-:Y:S01]  /*3c50*/  ISETP.NE.AND.EX P0, PT, R17, RZ, PT, P0 ;  /* 0x000000ff1100720c */ /* 0x000fe20003f05300 */
[----:B------:R-:W-:Y:S01]  /*3c60*/  IMAD.U32 R26, RZ, RZ, UR8 ;  /* 0x00000008ff1a7e24 */ /* 0x000fe2000f8e00ff */
[----:B------:R-:W-:Y:S01]  /*3c70*/  ISETP.GT.AND P2, PT, R0, R23, PT ;  /* 0x000000170000720c */ /* 0x000fe20003f44270 */
[----:B------:R-:W1:Y:S10]  /*3c80*/  SHFL.DOWN PT, R22, R30, 0x10, R23 ;  /* 0x0a0000001e167989 */ /* 0x000e7400000e0017 */
[----:B------:R-:W-:-:S02]  /*3c90*/  VOTE.ALL P0, P0 ;  /* 0x0000000000ff7806 */ /* 0x000fc40000000000 */
[----:B0-----:R-:W-:-:S04]  /*3ca0*/  SEL R19, R19, RZ, !P2 ;  /* 0x000000ff13137207 */ /* 0x001fc80005000000 */
[----:B------:R-:W-:Y:S02]  /*3cb0*/  IADD3 R25, P3, PT, R19, R18, RZ ;  /* 0x0000001213197210 */ /* 0x000fe40007f7e0ff */
[----:B-1----:R-:W-:-:S05]  /*3cc0*/  SEL R17, R22, RZ, !P2 ;  /* 0x000000ff16117207 */ /* 0x002fca0005000000 */
[----:B------:R-:W-:-:S07]  /*3cd0*/  IMAD.X R30, R17, 0x1, R30, P3 ;  /* 0x00000001111e7824 */ /* 0x000fce00018e061e */
.L_x_95:
[----:B------:R-:W-:Y:S05]  /*3ce0*/  @!P0 BRA `(.L_x_27) ;  /* 0x0000000400208947 */ /* 0x000fea0003800000 */
.L_x_33:
        /* <DEDUP_REMOVED lines=8> */
.L_x_98:
[----:B------:R-:W-:Y:S05]  /*3d70*/  @!P0 BRA `(.L_x_29) ;  /* 0x0000000000288947 */ /* 0x000fea0003800000 */
[----:B------:R-:W-:-:S07]  /*3d80*/  IMAD.MOV.U32 R22, RZ, RZ, 0x148 ;  /* 0x00000148ff167424 */ /* 0x000fce00078e00ff */
.L_x_31:
        /* <DEDUP_REMOVED lines=8> */
.L_x_101:
[----:B------:R-:W-:Y:S05]  /*3e10*/  @P0 BRA `(.L_x_31) ;  /* 0xfffffffc00dc0947 */ /* 0x000fea000383ffff */
.L_x_29:
[----:B------:R-:W-:Y:S01]  /*3e20*/  UMOV UR5, 0xffffffff ;  /* 0xffffffff00057882 */ /* 0x000fe20000000000 */
[----:B------:R-:W-:-:S04]  /*3e30*/  ISETP.NE.U32.AND P0, PT, R16, 0x65, PT ;  /* 0x000000651000780c */ /* 0x000fc80003f05070 */
[----:B------:R-:W-:Y:S01]  /*3e40*/  ISETP.NE.AND.EX P0, PT, R17, RZ, PT, P0 ;  /* 0x000000ff1100720c */ /* 0x000fe20003f05300 */
[----:B------:R-:W-:-:S12]  /*3e50*/  BRA.DIV UR5, `(.L_x_32) ;  /* 0x0000002205cc7947 */ /* 0x000fd8000b800000 */
[----:B------:R-:W-:Y:S01]  /*3e60*/  VOTE.ANY R0, PT, !P0 ;  /* 0x0000000000007806 */ /* 0x000fe200040e0100 */
[----:B------:R-:W-:-:S03]  /*3e70*/  VIADD R24, R24, 0xffffffe0 ;  /* 0xffffffe018187836 */ /* 0x000fc60000000000 */
[----:B------:R-:W-:-:S05]  /*3e80*/  LOP3.LUT R0, R0, 0x80000000, R44, 0xec, !PT ;  /* 0x8000000000007812 */ /* 0x000fca00078eec2c */
        /* <DEDUP_REMOVED lines=17> */
[----:B------:R-:W0:Y:S02]  /*3fa0*/  SHFL.DOWN PT, R0, R18, 0x4, R23 ;  /* 0x0880000012007989 */ /* 0x000e2400000e0017 */
[----:B------:R-:W-:Y:S02]  /*3fb0*/  IMAD.X R43, R20, 0x1, R19, P2 ;  /* 0x00000001142b7824 */ /* 0x000fe400010e0613 */
[----:B------:R-:W-:-:S03]  /*3fc0*/  VIADD R20, R45, 0x4 ;  /* 0x000000042d147836 */ /* 0x000fc60000000000 */
[----:B------:R-:W1:Y:S02]  /*3fd0*/  SHFL.DOWN PT, R22, R43, 0x4, R23 ;  /* 0x088000002b167989 */ /* 0x000e6400000e0017 */
[----:B------:R-:W-:-:S04]  /*3fe0*/  ISETP.GT.AND P0, PT, R20, R23, PT ;  /* 0x000000171400720c */ /* 0x000fc80003f04270 */
[----:B0-----:R-:W-:Y:S01]  /*3ff0*/  SEL R19, R0, RZ, !P0 ;  /* 0x000000ff00137207 */ /* 0x001fe20004000000 */
[----:B------:R-:W-:-:S03]  /*4000*/  VIADD R0, R45, 0x8 ;  /* 0x000000082d007836 */ /* 0x000fc60000000000 */
[----:B------:R-:W-:Y:S02]  /*4010*/  IADD3 R18, P2, PT, R19, R18, RZ ;  /* 0x0000001213127210 */ /* 0x000fe40007f5e0ff */
[----:B-1----:R-:W-:-:S03]  /*4020*/  SEL R22, R22, RZ, !P0 ;  /* 0x000000ff16167207 */ /* 0x002fc60004000000 */
[----:B------:R-:W0:Y:S01]  /*4030*/  SHFL.DOWN PT, R19, R18, 0x8, R23 ;  /* 0x0900000012137989 */ /* 0x000e2200000e0017 */
[----:B------:R-:W-:Y:S01]  /*4040*/  ISETP.GT.AND P0, PT, R0, R23, PT ;  /* 0x000000170000720c */ /* 0x000fe20003f04270 */
[----:B------:R-:W-:Y:S02]  /*4050*/  VIADD R0, R45, 0x10 ;  /* 0x000000102d007836 */ /* 0x000fe40000000000 */
        /* <DEDUP_REMOVED lines=16> */
.L_x_115:
[----:B------:R-:W-:Y:S05]  /*4160*/  @P0 BRA `(.L_x_33) ;  /* 0xfffffff800e00947 */ /* 0x000fea000383ffff */
.L_x_27:
[----:B------:R-:W-:Y:S01]  /*4170*/  ISETP.NE.AND P2, PT, R45, RZ, PT ;  /* 0x000000ff2d00720c */ /* 0x000fe20003f45270 */
[----:B------:R-:W-:Y:S01]  /*4180*/  BSSY.RECONVERGENT B0, `(.L_x_34) ;  /* 0x0000011000007945 */ /* 0x000fe20003800200 */
[----:B------:R-:W-:Y:S02]  /*4190*/  IMAD.MOV.U32 R20, RZ, RZ, R25 ;  /* 0x000000ffff147224 */ /* 0x000fe400078e0019 */
[----:B------:R-:W-:-:S09]  /*41a0*/  IMAD.MOV.U32 R21, RZ, RZ, R30 ;  /* 0x000000ffff157224 */ /* 0x000fd200078e001e */
[----:B------:R-:W0:Y:S01]  /*41b0*/  @!P2 S2R R17, SR_CgaCtaId ;  /* 0x000000000011a919 */ /* 0x000e220000008800 */
[----:B------:R-:W-:-:S04]  /*41c0*/  @!P2 MOV R0, 0x400 ;  /* 0x000004000000a802 */ /* 0x000fc80000000f00 */
[----:B0-----:R-:W-:Y:S01]  /*41d0*/  @!P2 LEA R27, R17, R0, 0x18 ;  /* 0x00000000111ba211 */ /* 0x001fe200078ec0ff */
[----:B------:R-:W-:Y:S06]  /*41e0*/  @P1 BRA `(.L_x_35) ;  /* 0x0000000000281947 */ /* 0x000fec0003800000 */
[----:B------:R-:W0:Y:S01]  /*41f0*/  S2UR UR7, SR_CgaCtaId ;  /* 0x00000000000779c3 */ /* 0x000e220000008800 */
[----:B------:R-:W-:Y:S01]  /*4200*/  IADD3 R18, P0, PT, R20, R40, RZ ;  /* 0x0000002814127210 */ /* 0x000fe20007f1e0ff */
[----:B------:R-:W-:Y:S01]  /*4210*/  UMOV UR5, 0x400 ;  /* 0x0000040000057882 */ /* 0x000fe20000000000 */
[----:B------:R-:W-:Y:S02]  /*4220*/  IMAD.MOV.U32 R16, RZ, RZ, 0x65 ;  /* 0x00000065ff107424 */ /* 0x000fe400078e00ff */
[----:B------:R-:W-:Y:S02]  /*4230*/  IMAD.MOV.U32 R17, RZ, RZ, 0x0 ;  /* 0x00000000ff117424 */ /* 0x000fe400078e00ff */
[----:B------:R-:W-:-:S05]  /*4240*/  IMAD.X R19, R21, 0x1, R31, P0 ;  /* 0x0000000115137824 */ /* 0x000fca00000e061f */
[----:B------:R1:W-:Y:S01]  /*4250*/  ST.E.128.STRONG.GPU desc[UR10][R28.64+0x200], R16 ;  /* 0x000200101c007985 */ /* 0x0003e2000c10fd0a */
[----:B0-----:R-:W-:-:S09]  /*4260*/  ULEA UR5, UR7, UR5, 0x18 ;  /* 0x0000000507057291 */ /* 0x001fd2000f8ec0ff */
[----:B------:R1:W-:Y:S04]  /*4270*/  STS.64 [UR5+0x10], R18 ;  /* 0x00001012ff007988 */ /* 0x0003e80008000a05 */
[----:B------:R1:W-:Y:S02]  /*4280*/  STS.64 [UR5+0x8], R20 ;  /* 0x00000814ff007988 */ /* 0x0003e40008000a05 */
.L_x_35:
[----:B------:R-:W-:Y:S05]  /*4290*/  BSYNC.RECONVERGENT B0 ;  /* 0x0000000000007941 */ /* 0x000fea0003800200 */
.L_x_34:
[----:B------:R0:W-:Y:S01]  /*42a0*/  @!P2 STS.64 [R27+0x80], R20 ;  /* 0x000080141b00a388 */ /* 0x0001e20000000a00 */
[----:B-1----:R-:W-:Y:S02]  /*42b0*/  IMAD.MOV.U32 R19, RZ, RZ, R42 ;  /* 0x000000ffff137224 */ /* 0x002fe400078e002a */
[----:B------:R-:W-:Y:S02]  /*42c0*/  IMAD.MOV.U32 R23, RZ, RZ, R41 ;  /* 0x000000ffff177224 */ /* 0x000fe400078e0029 */
[----:B------:R-:W-:Y:S02]  /*42d0*/  @!P2 IMAD.MOV.U32 R19, RZ, RZ, R20 ;  /* 0x000000ffff13a224 */ /* 0x000fe400078e0014 */
[----:B------:R-:W-:-:S07]  /*42e0*/  @!P2 IMAD.MOV.U32 R23, RZ, RZ, R21 ;  /* 0x000000ffff17a224 */ /* 0x000fce00078e0015 */
.L_x_21:
[----:B------:R-:W1:Y:S01]  /*42f0*/  S2R R0, SR_TID.X ;  /* 0x0000000000007919 */ /* 0x000e620000002100 */
[----:B------:R-:W-:Y:S05]  /*4300*/  WARPSYNC.ALL ;  /* 0x0000000000007948 */ /* 0x000fea0003800000 */
[----:B------:R-:W-:Y:S01]  /*4310*/  BAR.SYNC.DEFER_BLOCKING 0x0 ;  /* 0x0000000000007b1d */ /* 0x000fe20000010000 */
[----:B-1----:R-:W-:-:S13]  /*4320*/  ISETP.NE.AND P2, PT, R0, RZ, PT ;  /* 0x000000ff0000720c */ /* 0x002fda0003f45270 */
[----:B------:R-:W1:Y:S01]  /*4330*/  @P2 S2R R17, SR_CgaCtaId ;  /* 0x0000000000112919 */ /* 0x000e620000008800 */
[----:B------:R-:W-:-:S04]  /*4340*/  @P2 MOV R0, 0x400 ;  /* 0x0000040000002802 */ /* 0x000fc80000000f00 */
[----:B-1----:R-:W-:-:S06]  /*4350*/  @P2 LEA R17, R17, R0, 0x18 ;  /* 0x0000000011112211 */ /* 0x002fcc00078ec0ff */
[----:B------:R-:W1:Y:S02]  /*4360*/  @P2 LDS.64 R16, [R17+0x80] ;  /* 0x0000800011102984 */ /* 0x000e640000000a00 */
[----:B-1----:R-:W-:-:S04]  /*4370*/  @P2 IADD3 R19, P0, PT, R16, R19, RZ ;  /* 0x0000001310132210 */ /* 0x002fc80007f1e0ff */
[----:B0-----:R-:W-:Y:S01]  /*4380*/  IADD3 R20, P1, PT, R2, R19, RZ ;  /* 0x0000001302147210 */ /* 0x001fe20007f3e0ff */
[----:B------:R-:W-:-:S04]  /*4390*/  @P2 IMAD.X R23, R17, 0x1, R23, P0 ;  /* 0x0000000111172824 */ /* 0x000fc800000e0617 */
[----:B------:R-:W-:-:S08]  /*43a0*/  IMAD.X R21, R3, 0x1, R23, P1 ;  /* 0x0000000103157824 */ /* 0x000fd000008e0617 */
.L_x_20:
[----:B------:R-:W0:Y:S01]  /*43b0*/  S2R R24, SR_TID.X ;  /* 0x0000000000187919 */ /* 0x000e220000002100 */
[----:B------:R-:W-:Y:S01]  /*43c0*/  BAR.SYNC.DEFER_BLOCKING 0x0 ;  /* 0x0000000000007b1d */ /* 0x000fe20000010000 */
[----:B------:R-:W-:-:S07]  /*43d0*/  IADD3 R2, P0, PT, R38, R20, RZ ;  /* 0x0000001426027210 */ /* 0x000fce0007f1e0ff */
[----:B------:R-:W1:Y:S01]  /*43e0*/  S2UR UR7, SR_CgaCtaId ;  /* 0x00000000000779c3 */ /* 0x000e620000008800 */
[----:B------:R-:W-:Y:S01]  /*43f0*/  IMAD.X R3, R39, 0x1, R21, P0 ;  /* 0x0000000127037824 */ /* 0x000fe200000e0615 */
[----:B------:R-:W2:Y:S01]  /*4400*/  S2R R25, SR_LANEID ;  /* 0x0000000000197919 */ /* 0x000ea20000000000 */
[----:B------:R-:W-:Y:S01]  /*4410*/  IADD3 R18, P0, PT, R36, R2, RZ ;  /* 0x0000000224127210 */ /* 0x000fe20007f1e0ff */
[----:B------:R-:W-:-:S04]  /*4420*/  UMOV UR5, 0x400 ;  /* 0x0000040000057882 */ /* 0x000fc80000000000 */
[----:B------:R-:W-:Y:S01]  /*4430*/  IMAD.X R19, R37, 0x1, R3, P0 ;  /* 0x0000000125137824 */ /* 0x000fe200000e0603 */
[----:B------:R-:W-:-:S05]  /*4440*/  IADD3 R16, P0, PT, R34, R18, RZ ;  /* 0x0000001222107210 */ /* 0x000fca0007f1e0ff */
[----:B------:R-:W-:Y:S01]  /*4450*/  IMAD.X R17, R35, 0x1, R19, P0 ;  /* 0x0000000123117824 */ /* 0x000fe200000e0613 */
[----:B------:R-:W-:-:S05]  /*4460*/  IADD3 R22, P0, PT, R32, R16, RZ ;  /* 0x0000001020167210 */ /* 0x000fca0007f1e0ff */
[----:B------:R-:W-:Y:S01]  /*4470*/  IMAD.X R23, R33, 0x1, R17, P0 ;  /* 0x0000000121177824 */ /* 0x000fe200000e0611 */
[----:B------:R-:W-:Y:S02]  /*4480*/  IADD3 R14, P0, PT, R14, R22, RZ ;  /* 0x000000160e0e7210 */ /* 0x000fe40007f1e0ff */
[----:B0-----:R-:W-:Y:S01]  /*4490*/  SHF.R.U32.HI R0, RZ, 0x5, R24 ;  /* 0x00000005ff007819 */ /* 0x001fe20000011618 */
[----:B-1----:R-:W-:Y:S01]  /*44a0*/  ULEA UR5, UR7, UR5, 0x18 ;  /* 0x0000000507057291 */ /* 0x002fe2000f8ec0ff */
[----:B------:R-:W-:Y:S01]  /*44b0*/  ISETP.NE.AND P1, PT, R24, RZ, PT ;  /* 0x000000ff1800720c */ /* 0x000fe20003f25270 */
[----:B------:R-:W-:Y:S01]  /*44c0*/  IMAD.X R15, R15, 0x1, R23, P0 ;  /* 0x000000010f0f7824 */ /* 0x000fe200000e0617 */
[----:B------:R-:W-:-:S05]  /*44d0*/  IADD3 R4, P0, PT, R4, R14, RZ ;  /* 0x0000000e04047210 */ /* 0x000fca0007f1e0ff */
[----:B------:R-:W-:Y:S01]  /*44e0*/  IMAD.X R5, R5, 0x1, R15, P0 ;  /* 0x0000000105057824 */ /* 0x000fe200000e060f */
[----:B------:R-:W-:Y:S01]  /*44f0*/  IADD3 R6, P0, PT, R6, R4, RZ ;  /* 0x0000000406067210 */ /* 0x000fe20007f1e0ff */
[----:B--2---:R-:W-:-:S04]  /*4500*/  IMAD R0, R0, 0x160, R25 ;  /* 0x0000016000007824 */ /* 0x004fc800078e0219 */
[----:B------:R-:W-:Y:S01]  /*4510*/  IMAD.X R7, R7, 0x1, R5, P0 ;  /* 0x0000000107077824 */ /* 0x000fe200000e0605 */
[----:B------:R-:W-:Y:S01]  /*4520*/  LEA R0, R0, UR5, 0x3 ;  /* 0x0000000500007c11 */ /* 0x000fe2000f8e18ff */
[----:B------:R-:W0:Y:S01]  /*4530*/  LDCU UR5, c[0x0][0x3a0] ;  /* 0x00007400ff0577ac */ /* 0x000e220008000800 */
[----:B------:R-:W-:-:S03]  /*4540*/  IADD3 R8, P0, PT, R8, R6, RZ ;  /* 0x0000000608087210 */ /* 0x000fc60007f1e0ff */
[----:B------:R-:W-:Y:S02]  /*4550*/  IMAD R25, R25, 0x50, R0 ;  /* 0x0000005019197824 */ /* 0x000fe400078e0200 */
[----:B------:R-:W-:Y:S01]  /*4560*/  IMAD.X R9, R9, 0x1, R7, P0 ;  /* 0x0000000109097824 */ /* 0x000fe200000e0607 */
[----:B------:R-:W-:Y:S02]  /*4570*/  IADD3 R10, P0, PT, R10, R8, RZ ;  /* 0x000000080a0a7210 */ /* 0x000fe40007f1e0ff */
[----:B------:R1:W-:Y:S03]  /*4580*/  STS.64 [R25+0x8], R2 ;  /* 0x0000080219007388 */ /* 0x0003e60000000a00 */
[----:B------:R-:W-:Y:S01]  /*4590*/  IMAD.X R11, R11, 0x1, R9, P0 ;  /* 0x000000010b0b7824 */ /* 0x000fe200000e0609 */
[----:B------:R-:W-:Y:S04]  /*45a0*/  STS.64 [R25], R20 ;  /* 0x0000001419007388 */ /* 0x000fe80000000a00 */
[----:B------:R-:W-:Y:S01]  /*45b0*/  STS.64 [R25+0x10], R18 ;  /* 0x0000101219007388 */ /* 0x000fe20000000a00 */
[----:B0-----:R-:W-:Y:S01]  /*45c0*/  UIADD3 UR8, UPT, UPT, -UR12, UR5, URZ ;  /* 0x000000050c087290 */ /* 0x001fe2000fffe1ff */
[----:B-1----:R-:W-:-:S02]  /*45d0*/  IADD3 R2, P0, PT, R12, R10, RZ ;  /* 0x0000000a0c027210 */ /* 0x002fc40007f1e0ff */
[----:B------:R-:W-:Y:S01]  /*45e0*/  UMOV UR5, 0x400 ;  /* 0x0000040000057882 */ /* 0x000fe20000000000 */
[----:B------:R-:W-:Y:S01]  /*45f0*/  STS.64 [R25+0x18], R16 ;  /* 0x0000181019007388 */ /* 0x000fe20000000a00 */
[----:B------:R-:W-:Y:S01]  /*4600*/  ULEA UR5, UR7, UR5, 0x18 ;  /* 0x0000000507057291 */ /* 0x000fe2000f8ec0ff */
[----:B------:R-:W-:Y:S02]  /*4610*/  IMAD.U32 R30, RZ, RZ, UR8 ;  /* 0x00000008ff1e7e24 */ /* 0x000fe4000f8e00ff */
[----:B------:R-:W-:Y:S01]  /*4620*/  IMAD.X R3, R13, 0x1, R11, P0 ;  /* 0x000000010d037824 */ /* 0x000fe200000e060b */
[----:B------:R-:W-:Y:S02]  /*4630*/  STS.64 [R25+0x20], R22 ;  /* 0x0000201619007388 */ /* 0x000fe40000000a00 */
[----:B------:R-:W0:Y:S02]  /*4640*/  LDCU.64 UR8, c[0x0][0x388] ;  /* 0x00007100ff0877ac */ /* 0x000e240008000a00 */
[----:B------:R-:W-:Y:S04]  /*4650*/  STS.64 [R25+0x28], R14 ;  /* 0x0000280e19007388 */ /* 0x000fe80000000a00 */
[----:B------:R-:W-:Y:S04]  /*4660*/  STS.64 [R25+0x30], R4 ;  /* 0x0000300419007388 */ /* 0x000fe80000000a00 */
[----:B------:R-:W-:Y:S04]  /*4670*/  STS.64 [R25+0x38], R6 ;  /* 0x0000380619007388 */ /* 0x000fe80000000a00 */
[----:B------:R-:W-:Y:S04]  /*4680*/  STS.64 [R25+0x40], R8 ;  /* 0x0000400819007388 */ /* 0x000fe80000000a00 */
[----:B------:R-:W-:Y:S04]  /*4690*/  STS.64 [R25+0x48], R10 ;  /* 0x0000480a19007388 */ /* 0x000fe80000000a00 */
[----:B------:R1:W-:Y:S01]  /*46a0*/  STS.64 [R25+0x50], R2 ;  /* 0x0000500219007388 */ /* 0x0003e20000000a00 */
[----:B------:R-:W-:-:S03]  /*46b0*/  NOP ;  /* 0x0000000000007918 */ /* 0x000fc60000000000 */
[----:B------:R-:W-:Y:S04]  /*46c0*/  LDS.64 R20, [R0] ;  /* 0x0000000000147984 */ /* 0x000fe80000000a00 */
[----:B------:R-:W-:Y:S01]  /*46d0*/  LDS.64 R16, [R0+0x100] ;  /* 0x0001000000107984 */ /* 0x000fe20000000a00 */
[C---:B-1----:R-:W-:Y:S02]  /*46e0*/  LOP3.LUT R25, R24.reuse, 0x1f, RZ, 0xc0, !PT ;  /* 0x0000001f18197812 */ /* 0x042fe400078ec0ff */
[----:B------:R-:W-:Y:S01]  /*46f0*/  LOP3.LUT R24, R24, 0x3e0, RZ, 0xc0, !PT ;  /* 0x000003e018187812 */ /* 0x000fe200078ec0ff */
[----:B------:R-:W-:Y:S04]  /*4700*/  LDS.64 R18, [R0+0x200] ;  /* 0x0002000000127984 */ /* 0x000fe80000000a00 */
[----:B------:R-:W-:Y:S01]  /*4710*/  LDS.64 R14, [R0+0x300] ;  /* 0x00030000000e7984 */ /* 0x000fe20000000a00 */
[----:B------:R-:W-:-:S03]  /*4720*/  IMAD R27, R24, 0xb, R25 ;  /* 0x0000000b181b7824 */ /* 0x000fc600078e0219 */
[----:B------:R-:W-:Y:S01]  /*4730*/  LDS.64 R12, [R0+0x400] ;  /* 0x00040000000c7984 */ /* 0x000fe20000000a00 */
[C---:B------:R-:W-:Y:S01]  /*4740*/  VIADD R29, R27.reuse, 0x20 ;  /* 0x000000201b1d7836 */ /* 0x040fe20000000000 */
[C---:B------:R-:W-:Y:S01]  /*4750*/  IADD3 R25, P0, PT, R27.reuse, UR12, RZ ;  /* 0x0000000c1b197c10 */ /* 0x040fe2000ff1e0ff */
[C---:B------:R-:W-:Y:S01]  /*4760*/  VIADD R31, R27.reuse, 0x40 ;  /* 0x000000401b1f7836 */ /* 0x040fe20000000000 */
[----:B------:R-:W-:Y:S01]  /*4770*/  LDS.64 R10, [R0+0x500] ;  /* 0x00050000000a7984 */ /* 0x000fe20000000a00 */
[----:B------:R-:W-:Y:S02]  /*4780*/  VIADD R35, R27, 0x60 ;  /* 0x000000601b237836 */ /* 0x000fe40000000000 */
[----:B------:R-:W-:Y:S01]  /*4790*/  IMAD.X R28, RZ, RZ, UR13, P0 ;  /* 0x0000000dff1c7e24 */ /* 0x000fe200080e06ff */
[----:B------:R-:W-:Y:S01]  /*47a0*/  LDS.64 R8, [R0+0x600] ;  /* 0x0006000000087984 */ /* 0x000fe20000000a00 */
[----:B0-----:R-:W-:Y:S01]  /*47b0*/  LEA R24, P0, R25, UR8, 0x3 ;  /* 0x0000000819187c11 */ /* 0x001fe2000f8018ff */
[----:B------:R-:W-:-:S02]  /*47c0*/  VIADD R33, R27, 0x80 ;  /* 0x000000801b217836 */ /* 0x000fc40000000000 */
[----:B------:R-:W-:Y:S01]  /*47d0*/  LDS.64 R6, [R0+0x700] ;  /* 0x0007000000067984 */ /* 0x000fe20000000a00 */
[----:B------:R-:W-:-:S03]  /*47e0*/  LEA.HI.X R25, R25, UR9, R28, 0x3, P0 ;  /* 0x0000000919197c11 */ /* 0x000fc600080f1c1c */
[----:B------:R-:W-:Y:S04]  /*47f0*/  LDS.64 R4, [R0+0x800] ;  /* 0x0008000000047984 */ /* 0x000fe80000000a00 */
[----:B------:R-:W-:Y:S04]  /*4800*/  LDS.64 R2, [R0+0x900] ;  /* 0x0009000000027984 */ /* 0x000fe80000000a00 */
[----:B------:R-:W-:Y:S04]  /*4810*/  LDS.64 R22, [R0+0xa00] ;  /* 0x000a000000167984 */ /* 0x000fe80000000a00 */
[----:B------:R-:W-:Y:S01]  /*4820*/  @!P1 STS [UR5+0x6e00], R30 ;  /* 0x006e001eff009988 */ /* 0x000fe20008000805 */
[----:B------:R-:W-:Y:S06]  /*4830*/  BAR.SYNC.DEFER_BLOCKING 0x0 ;  /* 0x0000000000007b1d */ /* 0x000fec0000010000 */
[----:B------:R-:W0:Y:S02]  /*4840*/  LDS R26, [UR5+0x6e00] ;  /* 0x006e0005ff1a7984 */ /* 0x000e240008000800 */
[----:B0-----:R-:W-:-:S02]  /*4850*/  ISETP.GE.AND P5, PT, R27, R26, PT ;  /* 0x0000001a1b00720c */ /* 0x001fc40003fa6270 */
[-C--:B------:R-:W-:Y:S01]  /*4860*/  ISETP.GE.AND P6, PT, R29, R26.reuse, PT ;  /* 0x0000001a1d00720c */ /* 0x080fe20003fc6270 */
[----:B------:R-:W-:Y:S01]  /*4870*/  VIADD R29, R27, 0xa0 ;  /* 0x000000a01b1d7836 */ /* 0x000fe20000000000 */
[-C--:B------:R-:W-:Y:S01]  /*4880*/  ISETP.GE.AND P0, PT, R31, R26.reuse, PT ;  /* 0x0000001a1f00720c */ /* 0x080fe20003f06270 */
[----:B------:R-:W-:Y:S01]  /*4890*/  VIADD R31, R27, 0xc0 ;  /* 0x000000c01b1f7836 */ /* 0x000fe20000000000 */
[-C--:B------:R-:W-:Y:S02]  /*48a0*/  ISETP.GE.AND P1, PT, R35, R26.reuse, PT ;  /* 0x0000001a2300720c */ /* 0x080fe40003f26270 */
[-C--:B------:R-:W-:Y:S01]  /*48b0*/  ISETP.GE.AND P3, PT, R29, R26.reuse, PT ;  /* 0x0000001a1d00720c */ /* 0x080fe20003f66270 */
[----:B------:R-:W-:Y:S01]  /*48c0*/  VIADD R29, R27, 0xe0 ;  /* 0x000000e01b1d7836 */ /* 0x000fe20000000000 */
[-C--:B------:R-:W-:Y:S01]  /*48d0*/  ISETP.GE.AND P4, PT, R31, R26.reuse, PT ;  /* 0x0000001a1f00720c */ /* 0x080fe20003f86270 */
[----:B------:R-:W-:Y:S01]  /*48e0*/  VIADD R31, R27, 0x100 ;  /* 0x000001001b1f7836 */ /* 0x000fe20000000000 */
[-C--:B------:R-:W-:Y:S01]  /*48f0*/  ISETP.GE.AND P2, PT, R33, R26.reuse, PT ;  /* 0x0000001a2100720c */ /* 0x080fe20003f46270 */
[----:B------:R0:W-:Y:S01]  /*4900*/  @!P5 STG.E.64 desc[UR10][R24.64], R20 ;  /* 0x000000141800d986 */ /* 0x0001e2000c101b0a */
[----:B------:R-:W-:Y:S01]  /*4910*/  ISETP.GE.AND P5, PT, R29, R26, PT ;  /* 0x0000001a1d00720c */ /* 0x000fe20003fa6270 */
[----:B------:R-:W-:-:S02]  /*4920*/  VIADD R29, R27, 0x120 ;  /* 0x000001201b1d7836 */ /* 0x000fc40000000000 */
[----:B------:R-:W-:Y:S01]  /*4930*/  VIADD R27, R27, 0x140 ;  /* 0x000001401b1b7836 */ /* 0x000fe20000000000 */
[----:B------:R0:W-:Y:S01]  /*4940*/  @!P6 STG.E.64 desc[UR10][R24.64+0x100], R16 ;  /* 0x000100101800e986 */ /* 0x0001e2000c101b0a */
[----:B------:R-:W-:-:S03]  /*4950*/  ISETP.GE.AND P6, PT, R31, R26, PT ;  /* 0x0000001a1f00720c */ /* 0x000fc60003fc6270 */
[----:B------:R0:W-:Y:S01]  /*4960*/  @!P0 STG.E.64 desc[UR10][R24.64+0x200], R18 ;  /* 0x0002001218008986 */ /* 0x0001e2000c101b0a */
[----:B------:R-:W-:-:S03]  /*4970*/  ISETP.GE.AND P0, PT, R29, R26, PT ;  /* 0x0000001a1d00720c */ /* 0x000fc60003f06270 */
[----:B------:R0:W-:Y:S01]  /*4980*/  @!P1 STG.E.64 desc[UR10][R24.64+0x300], R14 ;  /* 0x0003000e18009986 */ /* 0x0001e2000c101b0a */
[----:B------:R-:W-:-:S03]  /*4990*/  ISETP.GE.AND P1, PT, R27, R26, PT ;  /* 0x0000001a1b00720c */ /* 0x000fc60003f26270 */
[----:B------:R0:W-:Y:S04]  /*49a0*/  @!P2 STG.E.64 desc[UR10][R24.64+0x400], R12 ;  /* 0x0004000c1800a986 */ /* 0x0001e8000c101b0a */
[----:B------:R0:W-:Y:S04]  /*49b0*/  @!P3 STG.E.64 desc[UR10][R24.64+0x500], R10 ;  /* 0x0005000a1800b986 */ /* 0x0001e8000c101b0a */
[----:B------:R0:W-:Y:S04]  /*49c0*/  @!P4 STG.E.64 desc[UR10][R24.64+0x600], R8 ;  /* 0x000600081800c986 */ /* 0x0001e8000c101b0a */
[----:B------:R0:W-:Y:S04]  /*49d0*/  @!P5 STG.E.64 desc[UR10][R24.64+0x700], R6 ;  /* 0x000700061800d986 */ /* 0x0001e8000c101b0a */
[----:B------:R0:W-:Y:S04]  /*49e0*/  @!P6 STG.E.64 desc[UR10][R24.64+0x800], R4 ;  /* 0x000800041800e986 */ /* 0x0001e8000c101b0a */
[----:B------:R0:W-:Y:S01]  /*49f0*/  @!P0 STG.E.64 desc[UR10][R24.64+0x900], R2 ;  /* 0x0009000218008986 */ /* 0x0001e2000c101b0a */
[----:B------:R-:W-:Y:S05]  /*4a00*/  @P1 EXIT ;  /* 0x000000000000194d */ /* 0x000fea0003800000 */
[----:B------:R-:W-:Y:S01]  /*4a10*/  STG.E.64 desc[UR10][R24.64+0xa00], R22 ;  /* 0x000a001618007986 */ /* 0x000fe2000c101b0a */
[----:B------:R-:W-:Y:S05]  /*4a20*/  EXIT ;  /* 0x000000000000794d */ /* 0x000fea0003800000 */
.L_x_5:
[----:B------:R-:W-:Y:S01]  /*4a30*/  BSSY B1, `(.L_x_36) ;  /* 0x0000006000017945 */ /* 0x000fe20003800000 */
[----:B------:R-:W-:Y:S01]  /*4a40*/  PLOP3.LUT P0, PT, P0, PT, PT, 0x8, 0x80 ;  /* 0x000000000080781c */ /* 0x000fe2000070e170 */
[----:B------:R-:W-:-:S12]  /*4a50*/  IMAD.MOV.U32 R0, RZ, RZ, -0x1 ;  /* 0xffffffffff007424 */ /* 0x000fd800078e00ff */
[----:B------:R-:W-:Y:S05]  /*4a60*/  WARPSYNC.COLLECTIVE R0, `(.L_x_37) ;  /* 0x0000000000087348 */ /* 0x000fea0003c00000 */
[----:B------:R-:W-:Y:S01]  /*4a70*/  VOTE.ANY P0, P0 ;  /* 0x0000000000ff7806 */ /* 0x000fe20000000100 */
[----:B------:R-:W-:-:S12]  /*4a80*/  ENDCOLLECTIVE ;  /* 0x000000000000791b */ /* 0x000fd80003800000 */
.L_x_37:
[----:B------:R-:W-:Y:S05]  /*4a90*/  BSYNC B1 ;  /* 0x0000000000017941 */ /* 0x000fea0003800000 */
.L_x_36:
[----:B------:R-:W-:Y:S05]  /*4aa0*/  BRA `(.L_x_38) ;  /* 0xffffffc800387947 */ /* 0x000fea000383ffff */
.L_x_7:
[----:B------:R-:W-:Y:S01]  /*4ab0*/  BSSY B1, `(.L_x_39) ;  /* 0x0000006000017945 */ /* 0x000fe20003800000 */
[----:B------:R-:W-:Y:S01]  /*4ac0*/  PLOP3.LUT P0, PT, P0, PT, PT, 0x8, 0x80 ;  /* 0x000000000080781c */ /* 0x000fe2000070e170 */
[----:B------:R-:W-:-:S12]  /*4ad0*/  IMAD.MOV.U32 R0, RZ, RZ, -0x1 ;  /* 0xffffffffff007424 */ /* 0x000fd800078e00ff */
[----:B------:R-:W-:Y:S05]  /*4ae0*/  WARPSYNC.COLLECTIVE R0, `(.L_x_40) ;  /* 0x0000000000087348 */ /* 0x000fea0003c00000 */
[----:B------:R-:W-:Y:S01]  /*4af0*/  VOTE.ANY P0, P0 ;  /* 0x0000000000ff7806 */ /* 0x000fe20000000100 */
[----:B------:R-:W-:-:S12]  /*4b00*/  ENDCOLLECTIVE ;  /* 0x000000000000791b */ /* 0x000fd80003800000 */
.L_x_40:
[----:B------:R-:W-:Y:S05]  /*4b10*/  BSYNC B1 ;  /* 0x0000000000017941 */ /* 0x000fea0003800000 */
.L_x_39:
[----:B------:R-:W-:Y:S05]  /*4b20*/  BRA `(.L_x_41) ;  /* 0xffffffc800407947 */ /* 0x000fea000383ffff */
.L_x_9:
[----:B------:R-:W0:Y:S01]  /*4b30*/  S2R R20, SR_GEMASK ;  /* 0x0000000000147919 */ /* 0x000e220000003c00 */
[----:B------:R-:W-:Y:S01]  /*4b40*/  BSSY B1, `(.L_x_42) ;  /* 0x0000006000017945 */ /* 0x000fe20003800000 */
[----:B------:R-:W-:Y:S01]  /*4b50*/  PLOP3.LUT P0, PT, P0, PT, PT, 0x8, 0x80 ;  /* 0x000000000080781c */ /* 0x000fe2000070e170 */
[----:B------:R-:W-:-:S12]  /*4b60*/  IMAD.MOV.U32 R0, RZ, RZ, -0x1 ;  /* 0xffffffffff007424 */ /* 0x000fd800078e00ff */
[----:B0-----:R-:W-:Y:S05]  /*4b70*/  WARPSYNC.COLLECTIVE R0, `(.L_x_43) ;  /* 0x0000000000087348 */ /* 0x001fea0003c00000 */
[----:B------:R-:W-:Y:S01]  /*4b80*/  VOTE.ANY R0, PT, P0 ;  /* 0x0000000000007806 */ /* 0x000fe200000e0100 */
[----:B0-----:R-:W-:Y:S06]  /*4b90*/  ENDCOLLECTIVE ;  /* 0x000000000000791b */ /* 0x001fec0003800000 */
.L_x_43:
[----:B------:R-:W-:Y:S05]  /*4ba0*/  BSYNC B1 ;  /* 0x0000000000017941 */ /* 0x000fea0003800000 */
.L_x_42:
[----:B------:R-:W-:Y:S01]  /*4bb0*/  LOP3.LUT R0, R0, 0x80000000, R20, 0xec, !PT ;  /* 0x8000000000007812 */ /* 0x000fe200078eec14 */
[----:B------:R-:W-:Y:S01]  /*4bc0*/  IMAD.MOV.U32 R20, RZ, RZ, 0x1 ;  /* 0x00000001ff147424 */ /* 0x000fe200078e00ff */
[----:B------:R-:W0:Y:S03]  /*4bd0*/  S2R R31, SR_LANEID ;  /* 0x00000000001f7919 */ /* 0x000e260000000000 */
[----:B------:R-:W-:-:S05]  /*4be0*/  VIADD R21, R0, 0xffffffff ;  /* 0xffffffff00157836 */ /* 0x000fca0000000000 */
[----:B------:R-:W-:Y:S01]  /*4bf0*/  LOP3.LUT R25, R0, R21, RZ, 0xc, !PT ;  /* 0x0000001500197212 */ /* 0x000fe200078e0cff */
[----:B------:R-:W-:Y:S02]  /*4c00*/  IMAD.MOV.U32 R21, RZ, RZ, R10 ;  /* 0x000000ffff157224 */ /* 0x000fe400078e000a */
[----:B------:R-:W-:Y:S01]  /*4c10*/  IMAD.MOV.U32 R0, RZ, RZ, -0x1 ;  /* 0xffffffffff007424 */ /* 0x000fe200078e00ff */
[----:B------:R1:W2:Y:S06]  /*4c20*/  POPC R23, R25 ;  /* 0x0000001900177309 */ /* 0x0002ac0000000000 */
[----:B012---:R-:W-:Y:S05]  /*4c30*/  WARPSYNC.COLLECTIVE R0, `(.L_x_44) ;  /* 0x0000000000087348 */ /* 0x007fea0003c00000 */
[----:B--2---:R2:W3:Y:S02]  /*4c40*/  SHFL.DOWN P3, R22, R21, R20, R23 ;  /* 0x0800001415167389 */ /* 0x0044e40000060017 */
[----:B0123--:R-:W-:Y:S05]  /*4c50*/  ENDCOLLECTIVE ;  /* 0x000000000000791b */ /* 0x00ffea0003800000 */
.L_x_44:
[C---:B------:R-:W-:Y:S01]  /*4c60*/  ISETP.GE.AND P0, PT, R31.reuse, R23, PT ;  /* 0x000000171f00720c */ /* 0x040fe20003f06270 */
[----:B------:R-:W-:Y:S02]  /*4c70*/  VIADD R28, R31, 0x2 ;  /* 0x000000021f1c7836 */ /* 0x000fe40000000000 */
[----:B------:R-:W-:Y:S02]  /*4c80*/  IMAD.MOV.U32 R21, RZ, RZ, R11 ;  /* 0x000000ffff157224 */ /* 0x000fe400078e000b */
[----:B------:R-:W-:-:S08]  /*4c90*/  IMAD.MOV.U32 R26, RZ, RZ, R22 ;  /* 0x000000ffff1a7224 */ /* 0x000fd000078e0016 */
[----:B------:R-:W-:Y:S05]  /*4ca0*/  WARPSYNC.COLLECTIVE R0, `(.L_x_45) ;  /* 0x0000000000087348 */ /* 0x000fea0003c00000 */
[----:B------:R0:W1:Y:S02]  /*4cb0*/  SHFL.DOWN P3, R22, R21, R20, R23 ;  /* 0x0800001415167389 */ /* 0x0000640000060017 */
[----:B01----:R-:W-:Y:S05]  /*4cc0*/  ENDCOLLECTIVE ;  /* 0x000000000000791b */ /* 0x003fea0003800000 */
.L_x_45:
[----:B------:R-:W-:-:S04]  /*4cd0*/  SEL R27, R26, RZ, !P0 ;  /* 0x000000ff1a1b7207 */ /* 0x000fc80004000000 */
[----:B------:R-:W-:Y:S01]  /*4ce0*/  IADD3 R38, P1, PT, R10, R27, RZ ;  /* 0x0000001b0a267210 */ /* 0x000fe20007f3e0ff */
[----:B------:R-:W-:-:S05]  /*4cf0*/  VIADD R27, R31, 0x4 ;  /* 0x000000041f1b7836 */ /* 0x000fca0000000000 */
[----:B------:R-:W-:Y:S01]  /*4d00*/  ISETP.GT.AND P2, PT, R27, R23, PT ;  /* 0x000000171b00720c */ /* 0x000fe20003f44270 */
[----:B------:R-:W-:Y:S02]  /*4d10*/  IMAD.MOV.U32 R21, RZ, RZ, R38 ;  /* 0x000000ffff157224 */ /* 0x000fe400078e0026 */
[----:B------:R-:W-:Y:S02]  /*4d20*/  IMAD.MOV.U32 R20, RZ, RZ, 0x2 ;  /* 0x00000002ff147424 */ /* 0x000fe400078e00ff */
[----:B------:R-:W-:-:S08]  /*4d30*/  IMAD.MOV.U32 R25, RZ, RZ, R22 ;  /* 0x000000ffff197224 */ /* 0x000fd000078e0016 */
[----:B------:R-:W-:Y:S05]  /*4d40*/  WARPSYNC.COLLECTIVE R0, `(.L_x_46) ;  /* 0x0000000000087348 */ /* 0x000fea0003c00000 */
[----:B------:R0:W1:Y:S02]  /*4d50*/  SHFL.DOWN P3, R22, R21, R20, R23 ;  /* 0x0800001415167389 */ /* 0x0000640000060017 */
[----:B01----:R-:W-:Y:S05]  /*4d60*/  ENDCOLLECTIVE ;  /* 0x000000000000791b */ /* 0x003fea0003800000 */
.L_x_46:
[----:B------:R-:W-:Y:S02]  /*4d70*/  SEL R25, R25, RZ, !P0 ;  /* 0x000000ff19197207 */ /* 0x000fe40004000000 */
[----:B------:R-:W-:-:S03]  /*4d80*/  ISETP.GT.AND P0, PT, R28, R23, PT ;  /* 0x000000171c00720c */ /* 0x000fc60003f04270 */
[----:B------:R-:W-:-:S04]  /*4d90*/  IMAD.X R44, R11, 0x1, R25, P1 ;  /* 0x000000010b2c7824 */ /* 0x000fc800008e0619 */
[----:B------:R-:W-:Y:S01]  /*4da0*/  IMAD.MOV.U32 R21, RZ, RZ, R44 ;  /* 0x000000ffff157224 */ /* 0x000fe200078e002c */
[----:B------:R-:W-:-:S07]  /*4db0*/  SEL R11, R22, RZ, !P0 ;  /* 0x000000ff160b7207 */ /* 0x000fce0004000000 */
[----:B------:R-:W-:Y:S05]  /*4dc0*/  WARPSYNC.COLLECTIVE R0, `(.L_x_47) ;  /* 0x0000000000087348 */ /* 0x000fea0003c00000 */
[----:B------:R0:W1:Y:S02]  /*4dd0*/  SHFL.DOWN P3, R22, R21, R20, R23 ;  /* 0x0800001415167389 */ /* 0x0000640000060017 */
[----:B01----:R-:W-:Y:S05]  /*4de0*/  ENDCOLLECTIVE ;  /* 0x000000000000791b */ /* 0x003fea0003800000 */
.L_x_47:
[----:B------:R-:W-:-:S05]  /*4df0*/  IADD3 R26, P1, PT, R11, R38, RZ ;  /* 0x000000260b1a7210 */ /* 0x000fca0007f3e0ff */
[----:B------:R-:W-:Y:S02]  /*4e00*/  IMAD.MOV.U32 R21, RZ, RZ, R26 ;  /* 0x000000ffff157224 */ /* 0x000fe400078e001a */
[----:B------:R-:W-:Y:S02]  /*4e10*/  IMAD.MOV.U32 R20, RZ, RZ, 0x4 ;  /* 0x00000004ff147424 */ /* 0x000fe400078e00ff */
[----:B------:R-:W-:-:S07]  /*4e20*/  IMAD.MOV.U32 R25, RZ, RZ, R22 ;  /* 0x000000ffff197224 */ /* 0x000fce00078e0016 */
[----:B------:R-:W-:Y:S05]  /*4e30*/  WARPSYNC.COLLECTIVE R0, `(.L_x_48) ;  /* 0x0000000000087348 */ /* 0x000fea0003c00000 */
[----:B------:R0:W1:Y:S02]  /*4e40*/  SHFL.DOWN P3, R22, R21, R20, R23 ;  /* 0x0800001415167389 */ /* 0x0000640000060017 */
[----:B01----:R-:W-:Y:S05]  /*4e50*/  ENDCOLLECTIVE ;  /* 0x000000000000791b */ /* 0x003fea0003800000 */
.L_x_48:
[----:B------:R-:W-:Y:S02]  /*4e60*/  SEL R25, R25, RZ, !P0 ;  /* 0x000000ff19197207 */ /* 0x000fe40004000000 */
[----:B------:R-:W-:-:S03]  /*4e70*/  ISETP.NE.U32.AND P0, PT, R8, 0x65, PT ;  /* 0x000000650800780c */ /* 0x000fc60003f05070 */
[----:B------:R-:W-:Y:S01]  /*4e80*/  IMAD.X R30, R25, 0x1, R44, P1 ;  /* 0x00000001191e7824 */ /* 0x000fe200008e062c */
[----:B------:R-:W-:Y:S01]  /*4e90*/  ISETP.NE.AND.EX P0, PT, R9, RZ, PT, P0 ;  /* 0x000000ff0900720c */ /* 0x000fe20003f05300 */
[----:B------:R-:W-:Y:S02]  /*4ea0*/  VIADD R25, R31, 0x10 ;  /* 0x000000101f197836 */ /* 0x000fe40000000000 */
[----:B------:R-:W-:Y:S01]  /*4eb0*/  IMAD.MOV.U32 R21, RZ, RZ, R30 ;  /* 0x000000ffff157224 */ /* 0x000fe200078e001e */
[----:B------:R-:W-:-:S09]  /*4ec0*/  SEL R11, R22, RZ, !P2 ;  /* 0x000000ff160b7207 */ /* 0x000fd20005000000 */
[----:B------:R-:W-:Y:S05]  /*4ed0*/  WARPSYNC.COLLECTIVE R0, `(.L_x_49) ;  /* 0x0000000000087348 */ /* 0x000fea0003c00000 */
[----:B------:R0:W1:Y:S02]  /*4ee0*/  SHFL.DOWN P3, R22, R21, R20, R23 ;  /* 0x0800001415167389 */ /* 0x0000640000060017 */
[----:B01----:R-:W-:Y:S05]  /*4ef0*/  ENDCOLLECTIVE ;  /* 0x000000000000791b */ /* 0x003fea0003800000 */
.L_x_49:
[----:B------:R-:W-:Y:S01]  /*4f00*/  IADD3 R38, P1, PT, R11, R26, RZ ;  /* 0x0000001a0b267210 */ /* 0x000fe20007f3e0ff */
[----:B------:R-:W-:-:S04]  /*4f10*/  VIADD R26, R31, 0x8 ;  /* 0x000000081f1a7836 */ /* 0x000fc80000000000 */
[----:B------:R-:W-:Y:S02]  /*4f20*/  IMAD.MOV.U32 R21, RZ, RZ, R38 ;  /* 0x000000ffff157224 */ /* 0x000fe400078e0026 */
[----:B------:R-:W-:Y:S02]  /*4f30*/  IMAD.MOV.U32 R20, RZ, RZ, 0x8 ;  /* 0x00000008ff147424 */ /* 0x000fe400078e00ff */
[----:B------:R-:W-:-:S07]  /*4f40*/  IMAD.MOV.U32 R10, RZ, RZ, R22 ;  /* 0x000000ffff0a7224 */ /* 0x000fce00078e0016 */
[----:B------:R-:W-:Y:S05]  /*4f50*/  WARPSYNC.COLLECTIVE R0, `(.L_x_50) ;  /* 0x0000000000087348 */ /* 0x000fea0003c00000 */
[----:B------:R0:W1:Y:S02]  /*4f60*/  SHFL.DOWN P3, R22, R21, R20, R23 ;  /* 0x0800001415167389 */ /* 0x0000640000060017 */
[----:B01----:R-:W-:Y:S05]  /*4f70*/  ENDCOLLECTIVE ;  /* 0x000000000000791b */ /* 0x003fea0003800000 */
.L_x_50:
[----:B------:R-:W-:Y:S02]  /*4f80*/  SEL R11, R10, RZ, !P2 ;  /* 0x000000ff0a0b7207 */ /* 0x000fe40005000000 */
[----:B------:R-:W-:-:S03]  /*4f90*/  ISETP.GT.AND P2, PT, R26, R23, PT ;  /* 0x000000171a00720c */ /* 0x000fc60003f44270 */
[----:B------:R-:W-:Y:S01]  /*4fa0*/  IMAD.X R11, R11, 0x1, R30, P1 ;  /* 0x000000010b0b7824 */ /* 0x000fe200008e061e */
[----:B------:R-:W-:-:S03]  /*4fb0*/  ISETP.GT.AND P1, PT, R25, R23, PT ;  /* 0x000000171900720c */ /* 0x000fc60003f24270 */
[----:B------:R-:W-:Y:S01]  /*4fc0*/  IMAD.MOV.U32 R21, RZ, RZ, R11 ;  /* 0x000000ffff157224 */ /* 0x000fe200078e000b */
[----:B------:R-:W-:-:S09]  /*4fd0*/  SEL R29, R22, RZ, !P2 ;  /* 0x000000ff161d7207 */ /* 0x000fd20005000000 */
[----:B------:R-:W-:Y:S05]  /*4fe0*/  WARPSYNC.COLLECTIVE R0, `(.L_x_51) ;  /* 0x0000000000087348 */ /* 0x000fea0003c00000 */
[----:B------:R0:W1:Y:S02]  /*4ff0*/  SHFL.DOWN P3, R22, R21, R20, R23 ;  /* 0x0800001415167389 */ /* 0x0000640000060017 */
[----:B01----:R-:W-:Y:S05]  /*5000*/  ENDCOLLECTIVE ;  /* 0x000000000000791b */ /* 0x003fea0003800000 */
.L_x_51:
[----:B------:R-:W-:-:S05]  /*5010*/  IADD3 R29, P4, PT, R29, R38, RZ ;  /* 0x000000261d1d7210 */ /* 0x000fca0007f9e0ff */
[----:B------:R-:W-:Y:S02]  /*5020*/  IMAD.MOV.U32 R21, RZ, RZ, R29 ;  /* 0x000000ffff157224 */ /* 0x000fe400078e001d */
[----:B------:R-:W-:Y:S02]  /*5030*/  IMAD.MOV.U32 R20, RZ, RZ, 0x10 ;  /* 0x00000010ff147424 */ /* 0x000fe400078e00ff */
[----:B------:R-:W-:-:S07]  /*5040*/  IMAD.MOV.U32 R10, RZ, RZ, R22 ;  /* 0x000000ffff0a7224 */ /* 0x000fce00078e0016 */
[----:B------:R-:W-:Y:S05]  /*5050*/  WARPSYNC.COLLECTIVE R0, `(.L_x_52) ;  /* 0x0000000000087348 */ /* 0x000fea0003c00000 */
[----:B------:R0:W1:Y:S02]  /*5060*/  SHFL.DOWN P3, R22, R21, R20, R23 ;  /* 0x0800001415167389 */ /* 0x0000640000060017 */
[----:B01----:R-:W-:Y:S05]  /*5070*/  ENDCOLLECTIVE ;  /* 0x000000000000791b */ /* 0x003fea0003800000 */
.L_x_52:
[----:B------:R-:W-:-:S05]  /*5080*/  SEL R10, R10, RZ, !P2 ;  /* 0x000000ff0a0a7207 */ /* 0x000fca0005000000 */
[----:B------:R-:W-:-:S04]  /*5090*/  IMAD.X R10, R10, 0x1, R11, P4 ;  /* 0x000000010a0a7824 */ /* 0x000fc800020e060b */
[----:B------:R-:W-:Y:S02]  /*50a0*/  IMAD.MOV.U32 R21, RZ, RZ, R10 ;  /* 0x000000ffff157224 */ /* 0x000fe400078e000a */
[----:B------:R-:W-:-:S05]  /*50b0*/  IMAD.MOV.U32 R0, RZ, RZ, R22 ;  /* 0x000000ffff007224 */ /* 0x000fca00078e0016 */
[----:B------:R-:W-:Y:S01]  /*50c0*/  SEL R8, R0, RZ, !P1 ;  /* 0x000000ff00087207 */ /* 0x000fe20004800000 */
[----:B------:R-:W-:-:S03]  /*50d0*/  IMAD.MOV.U32 R0, RZ, RZ, -0x1 ;  /* 0xffffffffff007424 */ /* 0x000fc600078e00ff */
[----:B------:R-:W-:-:S13]  /*50e0*/  IADD3 R29, P2, PT, R8, R29, RZ ;  /* 0x0000001d081d7210 */ /* 0x000fda0007f5e0ff */
[----:B------:R-:W-:Y:S05]  /*50f0*/  WARPSYNC.COLLECTIVE R0, `(.L_x_53) ;  /* 0x0000000000087348 */ /* 0x000fea0003c00000 */
[----:B------:R0:W1:Y:S02]  /*5100*/  SHFL.DOWN P3, R22, R21, R20, R23 ;  /* 0x0800001415167389 */ /* 0x0000640000060017 */
[----:B01----:R-:W-:Y:S05]  /*5110*/  ENDCOLLECTIVE ;  /* 0x000000000000791b */ /* 0x003fea0003800000 */
.L_x_53:
[----:B------:R-:W0:Y:S02]  /*5120*/  LDC.64 R8, c[0x0][0x390] ;  /* 0x0000e400ff087b82 */ /* 0x000e240000000a00 */
[----:B0-----:R-:W-:Y:S05]  /*5130*/  WARPSYNC.COLLECTIVE R0, `(.L_x_54) ;  /* 0x0000000000087348 */ /* 0x001fea0003c00000 */
[----:B------:R-:W-:Y:S01]  /*5140*/  VOTE.ALL P0, P0 ;  /* 0x0000000000ff7806 */ /* 0x000fe20000000000 */
[----:B0-----:R-:W-:-:S12]  /*5150*/  ENDCOLLECTIVE ;  /* 0x000000000000791b */ /* 0x001fd80003800000 */
.L_x_54:
[----:B------:R-:W-:Y:S02]  /*5160*/  SEL R31, R22, RZ, !P1 ;  /* 0x000000ff161f7207 */ /* 0x000fe40004800000 */
[----:B------:R-:W-:-:S03]  /*5170*/  IADD3 R30, P3, PT, R8, 0x200, RZ ;  /* 0x00000200081e7810 */ /* 0x000fc60007f7e0ff */
[----:B------:R-:W-:Y:S02]  /*5180*/  IMAD.X R31, R31, 0x1, R10, P2 ;  /* 0x000000011f1f7824 */ /* 0x000fe400010e060a */
[----:B------:R-:W-:Y:S01]  /*5190*/  IMAD.X R38, RZ, RZ, R9, P3 ;  /* 0x000000ffff267224 */ /* 0x000fe200018e0609 */
[----:B------:R-:W-:Y:S07]  /*51a0*/  BRA `(.L_x_55) ;  /* 0xffffffc400847947 */ /* 0x000fee000383ffff */
.L_x_11:
[----:B------:R-:W-:Y:S01]  /*51b0*/  BSSY B1, `(.L_x_56) ;  /* 0x0000006000017945 */ /* 0x000fe20003800000 */
[----:B------:R-:W-:Y:S01]  /*51c0*/  PLOP3.LUT P0, PT, P0, PT, PT, 0x8, 0x80 ;  /* 0x000000000080781c */ /* 0x000fe2000070e170 */
[----:B------:R-:W-:-:S12]  /*51d0*/  IMAD.MOV.U32 R0, RZ, RZ, -0x1 ;  /* 0xffffffffff007424 */ /* 0x000fd800078e00ff */
[----:B------:R-:W-:Y:S05]  /*51e0*/  WARPSYNC.COLLECTIVE R0, `(.L_x_57) ;  /* 0x0000000000087348 */ /* 0x000fea0003c00000 */
[----:B------:R-:W-:Y:S01]  /*51f0*/  VOTE.ANY P0, P0 ;  /* 0x0000000000ff7806 */ /* 0x000fe20000000100 */
[----:B------:R-:W-:-:S12]  /*5200*/  ENDCOLLECTIVE ;  /* 0x000000000000791b */ /* 0x000fd80003800000 */
.L_x_57:
[----:B------:R-:W-:Y:S05]  /*5210*/  BSYNC B1 ;  /* 0x0000000000017941 */ /* 0x000fea0003800000 */
.L_x_56:
[----:B------:R-:W-:Y:S05]  /*5220*/  BRA `(.L_x_58) ;  /* 0xffffffc400907947 */ /* 0x000fea000383ffff */
.L_x_13:
[----:B------:R-:W-:Y:S01]  /*5230*/  BSSY B1, `(.L_x_59) ;  /* 0x0000006000017945 */ /* 0x000fe20003800000 */
[----:B------:R-:W-:Y:S01]  /*5240*/  PLOP3.LUT P0, PT, P0, PT, PT, 0x8, 0x80 ;  /* 0x000000000080781c */ /* 0x000fe2000070e170 */
[----:B------:R-:W-:-:S12]  /*5250*/  IMAD.MOV.U32 R0, RZ, RZ, -0x1 ;  /* 0xffffffffff007424 */ /* 0x000fd800078e00ff */
[----:B------:R-:W-:Y:S05]  /*5260*/  WARPSYNC.COLLECTIVE R0, `(.L_x_60) ;  /* 0x0000000000087348 */ /* 0x000fea0003c00000 */
[----:B------:R-:W-:Y:S01]  /*5270*/  VOTE.ANY P0, P0 ;  /* 0x0000000000ff7806 */ /* 0x000fe20000000100 */
[----:B------:R-:W-:-:S12]  /*5280*/  ENDCOLLECTIVE ;  /* 0x000000000000791b */ /* 0x000fd80003800000 */
.L_x_60:
[----:B------:R-:W-:Y:S05]  /*5290*/  BSYNC B1 ;  /* 0x0000000000017941 */ /* 0x000fea0003800000 */
.L_x_59:
[----:B------:R-:W-:Y:S05]  /*52a0*/  BRA `(.L_x_61) ;  /* 0xffffffc400987947 */ /* 0x000fea000383ffff */
.L_x_15:
[----:B------:R-:W-:Y:S01]  /*52b0*/  BSSY B1, `(.L_x_62) ;  /* 0x0000006000017945 */ /* 0x000fe20003800000 */
[----:B------:R-:W-:Y:S01]  /*52c0*/  PLOP3.LUT P0, PT, P0, PT, PT, 0x8, 0x80 ;  /* 0x000000000080781c */ /* 0x000fe2000070e170 */
[----:B------:R-:W-:-:S12]  /*52d0*/  IMAD.MOV.U32 R0, RZ, RZ, -0x1 ;  /* 0xffffffffff007424 */ /* 0x000fd800078e00ff */
[----:B------:R-:W-:Y:S05]  /*52e0*/  WARPSYNC.COLLECTIVE R0, `(.L_x_63) ;  /* 0x0000000000087348 */ /* 0x000fea0003c00000 */
[----:B------:R-:W-:Y:S01]  /*52f0*/  VOTE.ANY R0, PT, P0 ;  /* 0x0000000000007806 */ /* 0x000fe200000e0100 */
[----:B------:R-:W-:Y:S06]  /*5300*/  ENDCOLLECTIVE ;  /* 0x000000000000791b */ /* 0x000fec0003800000 */
.L_x_63:
[----:B------:R-:W-:Y:S05]  /*5310*/  BSYNC B1 ;  /* 0x0000000000017941 */ /* 0x000fea0003800000 */
.L_x_62:
[----:B------:R-:W0:Y:S01]  /*5320*/  S2R R20, SR_GEMASK ;  /* 0x0000000000147919 */ /* 0x000e220000003c00 */
[----:B------:R-:W-:Y:S01]  /*5330*/  VIADD R24, R24, 0xffffffe0 ;  /* 0xffffffe018187836 */ /* 0x000fe20000000000 */
[----:B0-----:R-:W-:Y:S01]  /*5340*/  LOP3.LUT R0, R0, 0x80000000, R20, 0xec, !PT ;  /* 0x8000000000007812 */ /* 0x001fe200078eec14 */
[----:B------:R-:W-:-:S04]  /*5350*/  IMAD.MOV.U32 R20, RZ, RZ, 0x1 ;  /* 0x00000001ff147424 */ /* 0x000fc800078e00ff */
[----:B------:R-:W-:-:S05]  /*5360*/  VIADD R21, R0, 0xffffffff ;  /* 0xffffffff00157836 */ /* 0x000fca0000000000 */
[----:B------:R-:W-:Y:S01]  /*5370*/  LOP3.LUT R22, R0, R21, RZ, 0xc, !PT ;  /* 0x0000001500167212 */ /* 0x000fe200078e0cff */
[----:B------:R-:W-:Y:S02]  /*5380*/  IMAD.MOV.U32 R21, RZ, RZ, R10 ;  /* 0x000000ffff157224 */ /* 0x000fe400078e000a */
[----:B------:R-:W-:Y:S01]  /*5390*/  IMAD.MOV.U32 R0, RZ, RZ, -0x1 ;  /* 0xffffffffff007424 */ /* 0x000fe200078e00ff */
[----:B------:R0:W1:Y:S06]  /*53a0*/  POPC R23, R22 ;  /* 0x0000001600177309 */ /* 0x00006c0000000000 */
[----:B01----:R-:W-:Y:S05]  /*53b0*/  WARPSYNC.COLLECTIVE R0, `(.L_x_64) ;  /* 0x0000000000087348 */ /* 0x003fea0003c00000 */
[----:B01----:R0:W1:Y:S02]  /*53c0*/  SHFL.DOWN P3, R22, R21, R20, R23 ;  /* 0x0800001415167389 */ /* 0x0030640000060017 */
[----:B01----:R-:W-:Y:S05]  /*53d0*/  ENDCOLLECTIVE ;  /* 0x000000000000791b */ /* 0x003fea0003800000 */
.L_x_64:
[----:B------:R-:W-:Y:S02]  /*53e0*/  IMAD.MOV.U32 R21, RZ, RZ, R11 ;  /* 0x000000ffff157224 */ /* 0x000fe400078e000b */
[----:B------:R-:W-:-:S07]  /*53f0*/  IMAD.MOV.U32 R44, RZ, RZ, R22 ;  /* 0x000000ffff2c7224 */ /* 0x000fce00078e0016 */
[----:B------:R-:W-:Y:S05]  /*5400*/  WARPSYNC.COLLECTIVE R0, `(.L_x_65) ;  /* 0x0000000000087348 */ /* 0x000fea0003c00000 */
[----:B------:R0:W1:Y:S02]  /*5410*/  SHFL.DOWN P3, R22, R21, R20, R23 ;  /* 0x0800001415167389 */ /* 0x0000640000060017 */
[----:B01----:R-:W-:Y:S05]  /*5420*/  ENDCOLLECTIVE ;  /* 0x000000000000791b */ /* 0x003fea0003800000 */
.L_x_65:
[----:B------:R-:W0:Y:S01]  /*5430*/  S2R R20, SR_LANEID ;  /* 0x0000000000147919 */ /* 0x000e220000000000 */
[----:B------:R-:W-:Y:S01]  /*5440*/  IMAD.MOV.U32 R0, RZ, RZ, R22 ;  /* 0x000000ffff007224 */ /* 0x000fe200078e0016 */
[----:B0-----:R-:W-:Y:S01]  /*5450*/  ISETP.GE.AND P0, PT, R20, R23, PT ;  /* 0x000000171400720c */ /* 0x001fe20003f06270 */
[----:B------:R-:W-:-:S03]  /*5460*/  IMAD.MOV.U32 R20, RZ, RZ, 0x2 ;  /* 0x00000002ff147424 */ /* 0x000fc600078e00ff */
[----:B------:R-:W-:Y:S02]  /*5470*/  SEL R44, R44, RZ, !P0 ;  /* 0x000000ff2c2c7207 */ /* 0x000fe40004000000 */
[----:B------:R-:W-:Y:S02]  /*5480*/  SEL R0, R0, RZ, !P0 ;  /* 0x000000ff00007207 */ /* 0x000fe40004000000 */
[----:B------:R-:W-:-:S05]  /*5490*/  IADD3 R10, P0, PT, R10, R44, RZ ;  /* 0x0000002c0a0a7210 */ /* 0x000fca0007f1e0ff */
[----:B------:R-:W-:Y:S01]  /*54a0*/  IMAD.X R11, R11, 0x1, R0, P0 ;  /* 0x000000010b0b7824 */ /* 0x000fe200000e0600 */
[----:B------:R-:W-:Y:S01]  /*54b0*/  ISETP.GT.AND P0, PT, R28, R23, PT ;  /* 0x000000171c00720c */ /* 0x000fe20003f04270 */
[----:B------:R-:W-:Y:S02]  /*54c0*/  IMAD.MOV.U32 R21, RZ, RZ, R10 ;  /* 0x000000ffff157224 */ /* 0x000fe400078e000a */
[----:B------:R-:W-:-:S10]  /*54d0*/  IMAD.MOV.U32 R0, RZ, RZ, -0x1 ;  /* 0xffffffffff007424 */ /* 0x000fd400078e00ff */
[----:B------:R-:W-:Y:S05]  /*54e0*/  WARPSYNC.COLLECTIVE R0, `(.L_x_66) ;  /* 0x0000000000087348 */ /* 0x000fea0003c00000 */
[----:B------:R0:W1:Y:S02]  /*54f0*/  SHFL.DOWN P3, R22, R21, R20, R23 ;  /* 0x0800001415167389 */ /* 0x0000640000060017 */
[----:B01----:R-:W-:Y:S05]  /*5500*/  ENDCOLLECTIVE ;  /* 0x000000000000791b */ /* 0x003fea0003800000 */
.L_x_66:
        /* <DEDUP_REMOVED lines=8> */
.L_x_67:
[----:B------:R-:W-:Y:S02]  /*5590*/  IMAD.MOV.U32 R21, RZ, RZ, R10 ;  /* 0x000000ffff157224 */ /* 0x000fe400078e000a */
[----:B------:R-:W-:Y:S01]  /*55a0*/  IMAD.MOV.U32 R20, RZ, RZ, 0x4 ;  /* 0x00000004ff147424 */ /* 0x000fe200078e00ff */
[----:B------:R-:W-:Y:S02]  /*55b0*/  SEL R22, R22, RZ, !P0 ;  /* 0x000000ff16167207 */ /* 0x000fe40004000000 */
[----:B------:R-:W-:-:S03]  /*55c0*/  ISETP.GT.AND P0, PT, R27, R23, PT ;  /* 0x000000171b00720c */ /* 0x000fc60003f04270 */
[----:B------:R-:W-:-:S10]  /*55d0*/  IMAD.X R11, R22, 0x1, R11, P1 ;  /* 0x00000001160b7824 */ /* 0x000fd400008e060b */
[----:B------:R-:W-:Y:S05]  /*55e0*/  WARPSYNC.COLLECTIVE R0, `(.L_x_68) ;  /* 0x0000000000087348 */ /* 0x000fea0003c00000 */
[----:B------:R0:W1:Y:S02]  /*55f0*/  SHFL.DOWN P3, R22, R21, R20, R23 ;  /* 0x0800001415167389 */ /* 0x0000640000060017 */
[----:B01----:R-:W-:Y:S05]  /*5600*/  ENDCOLLECTIVE ;  /* 0x000000000000791b */ /* 0x003fea0003800000 */
.L_x_68:
[----:B------:R-:W-:Y:S01]  /*5610*/  IMAD.MOV.U32 R21, RZ, RZ, R11 ;  /* 0x000000ffff157224 */ /* 0x000fe200078e000b */
[----:B------:R-:W-:-:S04]  /*5620*/  SEL R22, R22, RZ, !P0 ;  /* 0x000000ff16167207 */ /* 0x000fc80004000000 */
[----:B------:R-:W-:-:S13]  /*5630*/  IADD3 R44, P1, PT, R22, R10, RZ ;  /* 0x0000000a162c7210 */ /* 0x000fda0007f3e0ff */
[----:B------:R-:W-:Y:S05]  /*5640*/  WARPSYNC.COLLECTIVE R0, `(.L_x_69) ;  /* 0x0000000000087348 */ /* 0x000fea0003c00000 */
[----:B------:R0:W1:Y:S02]  /*5650*/  SHFL.DOWN P3, R22, R21, R20, R23 ;  /* 0x0800001415167389 */ /* 0x0000640000060017 */
[----:B01----:R-:W-:Y:S05]  /*5660*/  ENDCOLLECTIVE ;  /* 0x000000000000791b */ /* 0x003fea0003800000 */
.L_x_69:
[----:B------:R-:W-:Y:S02]  /*5670*/  IMAD.MOV.U32 R21, RZ, RZ, R44 ;  /* 0x000000ffff157224 */ /* 0x000fe400078e002c */
[----:B------:R-:W-:Y:S02]  /*5680*/  IMAD.MOV.U32 R20, RZ, RZ, 0x8 ;  /* 0x00000008ff147424 */ /* 0x000fe400078e00ff */
[----:B------:R-:W-:-:S05]  /*5690*/  IMAD.MOV.U32 R0, RZ, RZ, R22 ;  /* 0x000000ffff007224 */ /* 0x000fca00078e0016 */
[----:B------:R-:W-:Y:S01]  /*56a0*/  SEL R10, R0, RZ, !P0 ;  /* 0x000000ff000a7207 */ /* 0x000fe20004000000 */
[----:B------:R-:W-:Y:S01]  /*56b0*/  IMAD.MOV.U32 R0, RZ, RZ, -0x1 ;  /* 0xffffffffff007424 */ /* 0x000fe200078e00ff */
[----:B------:R-:W-:-:S03]  /*56c0*/  ISETP.GT.AND P0, PT, R26, R23, PT ;  /* 0x000000171a00720c */ /* 0x000fc60003f04270 */
[----:B------:R-:W-:-:S10]  /*56d0*/  IMAD.X R10, R10, 0x1, R11, P1 ;  /* 0x000000010a0a7824 */ /* 0x000fd400008e060b */
[----:B------:R-:W-:Y:S05]  /*56e0*/  WARPSYNC.COLLECTIVE R0, `(.L_x_70) ;  /* 0x0000000000087348 */ /* 0x000fea0003c00000 */
[----:B------:R0:W1:Y:S02]  /*56f0*/  SHFL.DOWN P3, R22, R21, R20, R23 ;  /* 0x0800001415167389 */ /* 0x0000640000060017 */
[----:B01----:R-:W-:Y:S05]  /*5700*/  ENDCOLLECTIVE ;  /* 0x000000000000791b */ /* 0x003fea0003800000 */
.L_x_70:
[----:B------:R-:W-:Y:S01]  /*5710*/  IMAD.MOV.U32 R21, RZ, RZ, R10 ;  /* 0x000000ffff157224 */ /* 0x000fe200078e000a */
[----:B------:R-:W-:-:S07]  /*5720*/  SEL R11, R22, RZ, !P0 ;  /* 0x000000ff160b7207 */ /* 0x000fce0004000000 */
[----:B------:R-:W-:Y:S05]  /*5730*/  WARPSYNC.COLLECTIVE R0, `(.L_x_71) ;  /* 0x0000000000087348 */ /* 0x000fea0003c00000 */
[----:B------:R0:W1:Y:S02]  /*5740*/  SHFL.DOWN P3, R22, R21, R20, R23 ;  /* 0x0800001415167389 */ /* 0x0000640000060017 */
[----:B01----:R-:W-:Y:S05]  /*5750*/  ENDCOLLECTIVE ;  /* 0x000000000000791b */ /* 0x003fea0003800000 */
.L_x_71:
[----:B------:R-:W-:-:S05]  /*5760*/  IADD3 R11, P1, PT, R11, R44, RZ ;  /* 0x0000002c0b0b7210 */ /* 0x000fca0007f3e0ff */
        /* <DEDUP_REMOVED lines=10> */
.L_x_72:
[----:B------:R-:W-:Y:S02]  /*5810*/  IMAD.MOV.U32 R21, RZ, RZ, R10 ;  /* 0x000000ffff157224 */ /* 0x000fe400078e000a */
[----:B------:R-:W-:-:S07]  /*5820*/  IMAD.MOV.U32 R44, RZ, RZ, R22 ;  /* 0x000000ffff2c7224 */ /* 0x000fce00078e0016 */
[----:B------:R-:W-:Y:S05]  /*5830*/  WARPSYNC.COLLECTIVE R0, `(.L_x_73) ;  /* 0x0000000000087348 */ /* 0x000fea0003c00000 */
[----:B------:R0:W1:Y:S02]  /*5840*/  SHFL.DOWN P3, R22, R21, R20, R23 ;  /* 0x0800001415167389 */ /* 0x0000640000060017 */
[----:B01----:R-:W-:Y:S05]  /*5850*/  ENDCOLLECTIVE ;  /* 0x000000000000791b */ /* 0x003fea0003800000 */
.L_x_73:
[----:B------:R-:W-:-:S04]  /*5860*/  SEL R44, R44, RZ, !P0 ;  /* 0x000000ff2c2c7207 */ /* 0x000fc80004000000 */
[----:B------:R-:W-:Y:S01]  /*5870*/  IADD3 R29, P2, P1, R44, R11, R29 ;  /* 0x0000000b2c1d7210 */ /* 0x000fe2000795e01d */
[----:B------:R-:W-:-:S05]  /*5880*/  IMAD.MOV.U32 R0, RZ, RZ, R22 ;  /* 0x000000ffff007224 */ /* 0x000fca00078e0016 */
[----:B------:R-:W-:Y:S01]  /*5890*/  SEL R11, R0, RZ, !P0 ;  /* 0x000000ff000b7207 */ /* 0x000fe20004000000 */
[----:B------:R-:W-:Y:S01]  /*58a0*/  IMAD.MOV.U32 R0, RZ, RZ, -0x1 ;  /* 0xffffffffff007424 */ /* 0x000fe200078e00ff */
[----:B------:R-:W-:Y:S02]  /*58b0*/  ISETP.NE.U32.AND P0, PT, R8, 0x65, PT ;  /* 0x000000650800780c */ /* 0x000fe40003f05070 */
[----:B------:R-:W-:Y:S02]  /*58c0*/  IADD3.X R31, PT, PT, R11, R10, R31, P2, P1 ;  /* 0x0000000a0b1f7210 */ /* 0x000fe400017e241f */
[----:B------:R-:W-:-:S13]  /*58d0*/  ISETP.NE.AND.EX P0, PT, R9, RZ, PT, P0 ;  /* 0x000000ff0900720c */ /* 0x000fda0003f05300 */
[----:B------:R-:W-:Y:S05]  /*58e0*/  WARPSYNC.COLLECTIVE R0, `(.L_x_74) ;  /* 0x0000000000087348 */ /* 0x000fea0003c00000 */
[----:B------:R-:W-:Y:S01]  /*58f0*/  VOTE.ALL P0, P0 ;  /* 0x0000000000ff7806 */ /* 0x000fe20000000000 */
[----:B------:R-:W-:-:S12]  /*5900*/  ENDCOLLECTIVE ;  /* 0x000000000000791b */ /* 0x000fd80003800000 */
.L_x_74:
[----:B------:R-:W-:Y:S05]  /*5910*/  BRA `(.L_x_75) ;  /* 0xffffffc000c87947 */ /* 0x000fea000383ffff */
.L_x_22:
[----:B------:R-:W-:Y:S01]  /*5920*/  BSSY B0, `(.L_x_76) ;  /* 0x0000006000007945 */ /* 0x000fe20003800000 */
[----:B------:R-:W-:Y:S01]  /*5930*/  PLOP3.LUT P0, PT, P0, PT, PT, 0x8, 0x80 ;  /* 0x000000000080781c */ /* 0x000fe2000070e170 */
[----:B------:R-:W-:-:S12]  /*5940*/  IMAD.MOV.U32 R0, RZ, RZ, -0x1 ;  /* 0xffffffffff007424 */ /* 0x000fd800078e00ff */
[----:B------:R-:W-:Y:S05]  /*5950*/  WARPSYNC.COLLECTIVE R0, `(.L_x_77) ;  /* 0x0000000000087348 */ /* 0x000fea0003c00000 */
[----:B------:R-:W-:Y:S01]  /*5960*/  VOTE.ANY P0, P0 ;  /* 0x0000000000ff7806 */ /* 0x000fe20000000100 */
[----:B------:R-:W-:-:S12]  /*5970*/  ENDCOLLECTIVE ;  /* 0x000000000000791b */ /* 0x000fd80003800000 */
.L_x_77:
[----:B------:R-:W-:Y:S05]  /*5980*/  BSYNC B0 ;  /* 0x0000000000007941 */ /* 0x000fea0003800000 */
.L_x_76:
[----:B------:R-:W-:Y:S05]  /*5990*/  BRA `(.L_x_78) ;  /* 0xffffffdc00c07947 */ /* 0x000fea000383ffff */
.L_x_24:
[----:B------:R-:W-:Y:S01]  /*59a0*/  BSSY B0, `(.L_x_79) ;  /* 0x0000006000007945 */ /* 0x000fe20003800000 */
[----:B------:R-:W-:Y:S01]  /*59b0*/  PLOP3.LUT P0, PT, P0, PT, PT, 0x8, 0x80 ;  /* 0x000000000080781c */ /* 0x000fe2000070e170 */
[----:B------:R-:W-:-:S12]  /*59c0*/  IMAD.MOV.U32 R0, RZ, RZ, -0x1 ;  /* 0xffffffffff007424 */ /* 0x000fd800078e00ff */
[----:B------:R-:W-:Y:S05]  /*59d0*/  WARPSYNC.COLLECTIVE R0, `(.L_x_80) ;  /* 0x0000000000087348 */ /* 0x000fea0003c00000 */
[----:B------:R-:W-:Y:S01]  /*59e0*/  VOTE.ANY P0, P0 ;  /* 0x0000000000ff7806 */ /* 0x000fe20000000100 */
[----:B------:R-:W-:-:S12]  /*59f0*/  ENDCOLLECTIVE ;  /* 0x000000000000791b */ /* 0x000fd80003800000 */
.L_x_80:
[----:B------:R-:W-:Y:S05]  /*5a00*/  BSYNC B0 ;  /* 0x0000000000007941 */ /* 0x000fea0003800000 */
.L_x_79:
[----:B------:R-:W-:Y:S05]  /*5a10*/  BRA `(.L_x_81) ;  /* 0xffffffdc00c87947 */ /* 0x000fea000383ffff */
.L_x_26:
[----:B------:R-:W0:Y:S01]  /*5a20*/  S2R R44, SR_GEMASK ;  /* 0x00000000002c7919 */ /* 0x000e220000003c00 */
[----:B------:R-:W-:Y:S01]  /*5a30*/  BSSY B0, `(.L_x_82) ;  /* 0x0000006000007945 */ /* 0x000fe20003800000 */
[----:B------:R-:W-:Y:S01]  /*5a40*/  PLOP3.LUT P0, PT, P0, PT, PT, 0x8, 0x80 ;  /* 0x000000000080781c */ /* 0x000fe2000070e170 */
[----:B------:R-:W-:-:S12]  /*5a50*/  IMAD.MOV.U32 R0, RZ, RZ, -0x1 ;  /* 0xffffffffff007424 */ /* 0x000fd800078e00ff */
[----:B0-----:R-:W-:Y:S05]  /*5a60*/  WARPSYNC.COLLECTIVE R0, `(.L_x_83) ;  /* 0x0000000000087348 */ /* 0x001fea0003c00000 */
[----:B------:R-:W-:Y:S01]  /*5a70*/  VOTE.ANY R0, PT, P0 ;  /* 0x0000000000007806 */ /* 0x000fe200000e0100 */
[----:B0-----:R-:W-:Y:S06]  /*5a80*/  ENDCOLLECTIVE ;  /* 0x000000000000791b */ /* 0x001fec0003800000 */
.L_x_83:
[----:B------:R-:W-:Y:S05]  /*5a90*/  BSYNC B0 ;  /* 0x0000000000007941 */ /* 0x000fea0003800000 */
.L_x_82:
[----:B------:R-:W-:Y:S01]  /*5aa0*/  LOP3.LUT R0, R0, 0x80000000, R44, 0xec, !PT ;  /* 0x8000000000007812 */ /* 0x000fe200078eec2c */
[----:B------:R-:W-:-:S04]  /*5ab0*/  IMAD.MOV.U32 R20, RZ, RZ, 0x1 ;  /* 0x00000001ff147424 */ /* 0x000fc800078e00ff */
[----:B------:R-:W-:-:S05]  /*5ac0*/  VIADD R21, R0, 0xffffffff ;  /* 0xffffffff00157836 */ /* 0x000fca0000000000 */
[----:B------:R-:W-:Y:S01]  /*5ad0*/  LOP3.LUT R26, R0, R21, RZ, 0xc, !PT ;  /* 0x00000015001a7212 */ /* 0x000fe200078e0cff */
[----:B------:R-:W-:Y:S02]  /*5ae0*/  IMAD.MOV.U32 R21, RZ, RZ, R18 ;  /* 0x000000ffff157224 */ /* 0x000fe400078e0012 */
[----:B------:R-:W-:Y:S01]  /*5af0*/  IMAD.MOV.U32 R0, RZ, RZ, -0x1 ;  /* 0xffffffffff007424 */ /* 0x000fe200078e00ff */
[----:B------:R0:W1:Y:S06]  /*5b00*/  POPC R23, R26 ;  /* 0x0000001a00177309 */ /* 0x00006c0000000000 */
[----:B01----:R-:W-:Y:S05]  /*5b10*/  WARPSYNC.COLLECTIVE R0, `(.L_x_84) ;  /* 0x0000000000087348 */ /* 0x003fea0003c00000 */
[----:B-1----:R1:W2:Y:S02]  /*5b20*/  SHFL.DOWN P3, R22, R21, R20, R23 ;  /* 0x0800001415167389 */ /* 0x0022a40000060017 */
[----:B012---:R-:W-:Y:S05]  /*5b30*/  ENDCOLLECTIVE ;  /* 0x000000000000791b */ /* 0x007fea0003800000 */
.L_x_84:
[----:B------:R-:W-:Y:S01]  /*5b40*/  ISETP.GE.AND P0, PT, R45, R23, PT ;  /* 0x000000172d00720c */ /* 0x000fe20003f06270 */
[----:B------:R-:W-:Y:S02]  /*5b50*/  IMAD.MOV.U32 R21, RZ, RZ, R19 ;  /* 0x000000ffff157224 */ /* 0x000fe400078e0013 */
[----:B------:R-:W-:-:S10]  /*5b60*/  IMAD.MOV.U32 R25, RZ, RZ, R22 ;  /* 0x000000ffff197224 */ /* 0x000fd400078e0016 */
[----:B------:R-:W-:Y:S05]  /*5b70*/  WARPSYNC.COLLECTIVE R0, `(.L_x_85) ;  /* 0x0000000000087348 */ /* 0x000fea0003c00000 */
[----:B------:R0:W1:Y:S02]  /*5b80*/  SHFL.DOWN P3, R22, R21, R20, R23 ;  /* 0x0800001415167389 */ /* 0x0000640000060017 */
[----:B01----:R-:W-:Y:S05]  /*5b90*/  ENDCOLLECTIVE ;  /* 0x000000000000791b */ /* 0x003fea0003800000 */
.L_x_85:
[----:B------:R-:W-:Y:S01]  /*5ba0*/  SEL R25, R25, RZ, !P0 ;  /* 0x000000ff19197207 */ /* 0x000fe20004000000 */
[----:B------:R-:W-:Y:S01]  /*5bb0*/  IMAD.MOV.U32 R20, RZ, RZ, 0x2 ;  /* 0x00000002ff147424 */ /* 0x000fe200078e00ff */
[----:B------:R-:W-:Y:S02]  /*5bc0*/  SEL R27, R22, RZ, !P0 ;  /* 0x000000ff161b7207 */ /* 0x000fe40004000000 */
[----:B------:R-:W-:Y:S01]  /*5bd0*/  IADD3 R26, P0, PT, R18, R25, RZ ;  /* 0x00000019121a7210 */ /* 0x000fe20007f1e0ff */
[----:B------:R-:W-:-:S04]  /*5be0*/  VIADD R18, R45, 0x2 ;  /* 0x000000022d127836 */ /* 0x000fc80000000000 */
[----:B------:R-:W-:Y:S02]  /*5bf0*/  IMAD.MOV.U32 R21, RZ, RZ, R26 ;  /* 0x000000ffff157224 */ /* 0x000fe400078e001a */
[----:B------:R-:W-:Y:S01]  /*5c00*/  IMAD.X R30, R19, 0x1, R27, P0 ;  /* 0x00000001131e7824 */ /* 0x000fe200000e061b */
[----:B------:R-:W-:-:S13]  /*5c10*/  ISETP.GT.AND P0, PT, R18, R23, PT ;  /* 0x000000171200720c */ /* 0x000fda0003f04270 */
[----:B------:R-:W-:Y:S05]  /*5c20*/  WARPSYNC.COLLECTIVE R0, `(.L_x_86) ;  /* 0x0000000000087348 */ /* 0x000fea0003c00000 */
[----:B------:R0:W1:Y:S02]  /*5c30*/  SHFL.DOWN P3, R22, R21, R20, R23 ;  /* 0x0800001415167389 */ /* 0x0000640000060017 */
[----:B01----:R-:W-:Y:S05]  /*5c40*/  ENDCOLLECTIVE ;  /* 0x000000000000791b */ /* 0x003fea0003800000 */
.L_x_86:
[----:B------:R-:W-:Y:S02]  /*5c50*/  IMAD.MOV.U32 R21, RZ, RZ, R30 ;  /* 0x000000ffff157224 */ /* 0x000fe400078e001e */
[----:B------:R-:W-:-:S07]  /*5c60*/  IMAD.MOV.U32 R25, RZ, RZ, R22 ;  /* 0x000000ffff197224 */ /* 0x000fce00078e0016 */
[----:B------:R-:W-:Y:S05]  /*5c70*/  WARPSYNC.COLLECTIVE R0, `(.L_x_87) ;  /* 0x0000000000087348 */ /* 0x000fea0003c00000 */
[----:B------:R0:W1:Y:S02]  /*5c80*/  SHFL.DOWN P3, R22, R21, R20, R23 ;  /* 0x0800001415167389 */ /* 0x0000640000060017 */
[----:B01----:R-:W-:Y:S05]  /*5c90*/  ENDCOLLECTIVE ;  /* 0x000000000000791b */ /* 0x003fea0003800000 */
.L_x_87:
[----:B------:R-:W-:-:S04]  /*5ca0*/  SEL R19, R25, RZ, !P0 ;  /* 0x000000ff19137207 */ /* 0x000fc80004000000 */
[----:B------:R-:W-:Y:S01]  /*5cb0*/  IADD3 R19, P2, PT, R19, R26, RZ ;  /* 0x0000001a13137210 */ /* 0x000fe20007f5e0ff */
[----:B------:R-:W-:-:S04]  /*5cc0*/  VIADD R26, R45, 0x4 ;  /* 0x000000042d1a7836 */ /* 0x000fc80000000000 */
[----:B------:R-:W-:Y:S02]  /*5cd0*/  IMAD.MOV.U32 R21, RZ, RZ, R19 ;  /* 0x000000ffff157224 */ /* 0x000fe400078e0013 */
[----:B------:R-:W-:Y:S01]  /*5ce0*/  IMAD.MOV.U32 R20, RZ, RZ, 0x4 ;  /* 0x00000004ff147424 */ /* 0x000fe200078e00ff */
[----:B------:R-:W-:-:S07]  /*5cf0*/  SEL R25, R22, RZ, !P0 ;  /* 0x000000ff16197207 */ /* 0x000fce0004000000 */
[----:B------:R-:W-:Y:S05]  /*5d00*/  WARPSYNC.COLLECTIVE R0, `(.L_x_88) ;  /* 0x0000000000087348 */ /* 0x000fea0003c00000 */
[----:B------:R0:W1:Y:S02]  /*5d10*/  SHFL.DOWN P3, R22, R21, R20, R23 ;  /* 0x0800001415167389 */ /* 0x0000640000060017 */
[----:B01----:R-:W-:Y:S05]  /*5d20*/  ENDCOLLECTIVE ;  /* 0x000000000000791b */ /* 0x003fea0003800000 */
.L_x_88:
[----:B------:R-:W-:Y:S01]  /*5d30*/  ISETP.GT.AND P0, PT, R26, R23, PT ;  /* 0x000000171a00720c */ /* 0x000fe20003f04270 */
[----:B------:R-:W-:-:S04]  /*5d40*/  IMAD.X R18, R25, 0x1, R30, P2 ;  /* 0x0000000119127824 */ /* 0x000fc800010e061e */
[----:B------:R-:W-:Y:S02]  /*5d50*/  IMAD.MOV.U32 R21, RZ, RZ, R18 ;  /* 0x000000ffff157224 */ /* 0x000fe400078e0012 */
[----:B------:R-:W-:-:S07]  /*5d60*/  IMAD.MOV.U32 R25, RZ, RZ, R22 ;  /* 0x000000ffff197224 */ /* 0x000fce00078e0016 */
[----:B------:R-:W-:Y:S05]  /*5d70*/  WARPSYNC.COLLECTIVE R0, `(.L_x_89) ;  /* 0x0000000000087348 */ /* 0x000fea0003c00000 */
[----:B------:R0:W1:Y:S02]  /*5d80*/  SHFL.DOWN P3, R22, R21, R20, R23 ;  /* 0x0800001415167389 */ /* 0x0000640000060017 */
[----:B01----:R-:W-:Y:S05]  /*5d90*/  ENDCOLLECTIVE ;  /* 0x000000000000791b */ /* 0x003fea0003800000 */
.L_x_89:
[----:B------:R-:W-:-:S04]  /*5da0*/  SEL R26, R25, RZ, !P0 ;  /* 0x000000ff191a7207 */ /* 0x000fc80004000000 */
[----:B------:R-:W-:-:S05]  /*5db0*/  IADD3 R25, P2, PT, R26, R19, RZ ;  /* 0x000000131a197210 */ /* 0x000fca0007f5e0ff */
[----:B------:R-:W-:Y:S02]  /*5dc0*/  IMAD.MOV.U32 R21, RZ, RZ, R25 ;  /* 0x000000ffff157224 */ /* 0x000fe400078e0019 */
[----:B------:R-:W-:Y:S01]  /*5dd0*/  IMAD.MOV.U32 R20, RZ, RZ, 0x8 ;  /* 0x00000008ff147424 */ /* 0x000fe200078e00ff */
[----:B------:R-:W-:-:S07]  /*5de0*/  SEL R19, R22, RZ, !P0 ;  /* 0x000000ff16137207 */ /* 0x000fce0004000000 */
[----:B------:R-:W-:Y:S05]  /*5df0*/  WARPSYNC.COLLECTIVE R0, `(.L_x_90) ;  /* 0x0000000000087348 */ /* 0x000fea0003c00000 */
[----:B------:R0:W1:Y:S02]  /*5e00*/  SHFL.DOWN P3, R22, R21, R20, R23 ;  /* 0x0800001415167389 */ /* 0x0000640000060017 */
[----:B01----:R-:W-:Y:S05]  /*5e10*/  ENDCOLLECTIVE ;  /* 0x000000000000791b */ /* 0x003fea0003800000 */
.L_x_90:
[----:B------:R-:W-:Y:S02]  /*5e20*/  IMAD.X R26, R19, 0x1, R18, P2 ;  /* 0x00000001131a7824 */ /* 0x000fe400010e0612 */
[----:B------:R-:W-:-:S05]  /*5e30*/  VIADD R18, R45, 0x8 ;  /* 0x000000082d127836 */ /* 0x000fca0000000000 */
[----:B------:R-:W-:Y:S01]  /*5e40*/  ISETP.GT.AND P0, PT, R18, R23, PT ;  /* 0x000000171200720c */ /* 0x000fe20003f04270 */
[----:B------:R-:W-:Y:S02]  /*5e50*/  IMAD.MOV.U32 R21, RZ, RZ, R26 ;  /* 0x000000ffff157224 */ /* 0x000fe400078e001a */
[----:B------:R-:W-:-:S10]  /*5e60*/  IMAD.MOV.U32 R27, RZ, RZ, R22 ;  /* 0x000000ffff1b7224 */ /* 0x000fd400078e0016 */
[----:B------:R-:W-:Y:S05]  /*5e70*/  WARPSYNC.COLLECTIVE R0, `(.L_x_91) ;  /* 0x0000000000087348 */ /* 0x000fea0003c00000 */
[----:B------:R0:W1:Y:S02]  /*5e80*/  SHFL.DOWN P3, R22, R21, R20, R23 ;  /* 0x0800001415167389 */ /* 0x0000640000060017 */
[----:B01----:R-:W-:Y:S05]  /*5e90*/  ENDCOLLECTIVE ;  /* 0x000000000000791b */ /* 0x003fea0003800000 */
.L_x_91:
        /* <DEDUP_REMOVED lines=8> */
.L_x_92:
[----:B------:R-:W-:Y:S01]  /*5f20*/  ISETP.NE.U32.AND P0, PT, R16, 0x65, PT ;  /* 0x000000651000780c */ /* 0x000fe20003f05070 */
[----:B------:R-:W-:Y:S02]  /*5f30*/  VIADD R16, R45, 0x10 ;  /* 0x000000102d107836 */ /* 0x000fe40000000000 */
[----:B------:R-:W-:Y:S01]  /*5f40*/  IMAD.X R30, R19, 0x1, R26, P2 ;  /* 0x00000001131e7824 */ /* 0x000fe200010e061a */
[----:B------:R-:W-:Y:S02]  /*5f50*/  ISETP.NE.AND.EX P0, PT, R17, RZ, PT, P0 ;  /* 0x000000ff1100720c */ /* 0x000fe40003f05300 */
[----:B------:R-:W-:Y:S01]  /*5f60*/  ISETP.GT.AND P2, PT, R16, R23, PT ;  /* 0x000000171000720c */ /* 0x000fe20003f44270 */
[----:B------:R-:W-:Y:S02]  /*5f70*/  IMAD.MOV.U32 R21, RZ, RZ, R30 ;  /* 0x000000ffff157224 */ /* 0x000fe400078e001e */
[----:B------:R-:W-:-:S10]  /*5f80*/  IMAD.MOV.U32 R19, RZ, RZ, R22 ;  /* 0x000000ffff137224 */ /* 0x000fd400078e0016 */
[----:B------:R-:W-:Y:S05]  /*5f90*/  WARPSYNC.COLLECTIVE R0, `(.L_x_93) ;  /* 0x0000000000087348 */ /* 0x000fea0003c00000 */
[----:B------:R0:W1:Y:S02]  /*5fa0*/  SHFL.DOWN P3, R22, R21, R20, R23 ;  /* 0x0800001415167389 */ /* 0x0000640000060017 */
[----:B01----:R-:W-:Y:S05]  /*5fb0*/  ENDCOLLECTIVE ;  /* 0x000000000000791b */ /* 0x003fea0003800000 */
.L_x_93:
[----:B------:R-:W0:Y:S01]  /*5fc0*/  LDCU.64 UR8, c[0x0][0x390] ;  /* 0x00007200ff0877ac */ /* 0x000e220008000a00 */
[----:B------:R-:W-:Y:S01]  /*5fd0*/  SEL R19, R19, RZ, !P2 ;  /* 0x000000ff13137207 */ /* 0x000fe20005000000 */
[----:B0-----:R-:W-:-:S04]  /*5fe0*/  UIADD3 UR8, UP0, UPT, UR8, 0x200, URZ ;  /* 0x0000020008087890 */ /* 0x001fc8000ff1e0ff */
[----:B------:R-:W-:Y:S01]  /*5ff0*/  UIADD3.X UR9, UPT, UPT, URZ, UR9, URZ, UP0, !UPT ;  /* 0x00000009ff097290 */ /* 0x000fe200087fe4ff */
[----:B------:R-:W-:Y:S01]  /*6000*/  IADD3 R25, P3, PT, R19, R18, RZ ;  /* 0x0000001213197210 */ /* 0x000fe20007f7e0ff */
[----:B------:R-:W-:Y:S01]  /*6010*/  IMAD.U32 R26, RZ, RZ, UR8 ;  /* 0x00000008ff1a7e24 */ /* 0x000fe2000f8e00ff */
[----:B------:R-:W-:-:S03]  /*6020*/  SEL R17, R22, RZ, !P2 ;  /* 0x000000ff16117207 */ /* 0x000fc60005000000 */
[----:B------:R-:W-:-:S08]  /*6030*/  IMAD.U32 R27, RZ, RZ, UR9 ;  /* 0x00000009ff1b7e24 */ /* 0x000fd0000f8e00ff */
[----:B------:R-:W-:Y:S05]  /*6040*/  WARPSYNC.COLLECTIVE R0, `(.L_x_94) ;  /* 0x0000000000087348 */ /* 0x000fea0003c00000 */
[----:B------:R-:W-:Y:S01]  /*6050*/  VOTE.ALL P0, P0 ;  /* 0x0000000000ff7806 */ /* 0x000fe20000000000 */
[----:B------:R-:W-:-:S12]  /*6060*/  ENDCOLLECTIVE ;  /* 0x000000000000791b */ /* 0x000fd80003800000 */
.L_x_94:
[----:B------:R-:W-:Y:S01]  /*6070*/  IMAD.X R30, R17, 0x1, R30, P3 ;  /* 0x00000001111e7824 */ /* 0x000fe200018e061e */
[----:B------:R-:W-:Y:S06]  /*6080*/  BRA `(.L_x_95) ;  /* 0xffffffdc00147947 */ /* 0x000fec000383ffff */
.L_x_28:
[----:B------:R-:W-:Y:S01]  /*6090*/  BSSY B0, `(.L_x_96) ;  /* 0x0000006000007945 */ /* 0x000fe20003800000 */
[----:B------:R-:W-:Y:S01]  /*60a0*/  PLOP3.LUT P0, PT, P0, PT, PT, 0x8, 0x80 ;  /* 0x000000000080781c */ /* 0x000fe2000070e170 */
[----:B------:R-:W-:-:S12]  /*60b0*/  IMAD.MOV.U32 R0, RZ, RZ, -0x1 ;  /* 0xffffffffff007424 */ /* 0x000fd800078e00ff */
[----:B------:R-:W-:Y:S05]  /*60c0*/  WARPSYNC.COLLECTIVE R0, `(.L_x_97) ;  /* 0x0000000000087348 */ /* 0x000fea0003c00000 */
[----:B------:R-:W-:Y:S01]  /*60d0*/  VOTE.ANY P0, P0 ;  /* 0x0000000000ff7806 */ /* 0x000fe20000000100 */
[----:B------:R-:W-:-:S12]  /*60e0*/  ENDCOLLECTIVE ;  /* 0x000000000000791b */ /* 0x000fd80003800000 */
.L_x_97:
[----:B------:R-:W-:Y:S05]  /*60f0*/  BSYNC B0 ;  /* 0x0000000000007941 */ /* 0x000fea0003800000 */
.L_x_96:
[----:B------:R-:W-:Y:S05]  /*6100*/  BRA `(.L_x_98) ;  /* 0xffffffdc00187947 */ /* 0x000fea000383ffff */
.L_x_30:
[----:B------:R-:W-:Y:S01]  /*6110*/  BSSY B0, `(.L_x_99) ;  /* 0x0000006000007945 */ /* 0x000fe20003800000 */
[----:B------:R-:W-:Y:S01]  /*6120*/  PLOP3.LUT P0, PT, P0, PT, PT, 0x8, 0x80 ;  /* 0x000000000080781c */ /* 0x000fe2000070e170 */
[----:B------:R-:W-:-:S12]  /*6130*/  IMAD.MOV.U32 R0, RZ, RZ, -0x1 ;  /* 0xffffffffff007424 */ /* 0x000fd800078e00ff */
[----:B------:R-:W-:Y:S05]  /*6140*/  WARPSYNC.COLLECTIVE R0, `(.L_x_100) ;  /* 0x0000000000087348 */ /* 0x000fea0003c00000 */
[----:B------:R-:W-:Y:S01]  /*6150*/  VOTE.ANY P0, P0 ;  /* 0x0000000000ff7806 */ /* 0x000fe20000000100 */
[----:B------:R-:W-:-:S12]  /*6160*/  ENDCOLLECTIVE ;  /* 0x000000000000791b */ /* 0x000fd80003800000 */
.L_x_100:
[----:B------:R-:W-:Y:S05]  /*6170*/  BSYNC B0 ;  /* 0x0000000000007941 */ /* 0x000fea0003800000 */
.L_x_99:
[----:B------:R-:W-:Y:S05]  /*6180*/  BRA `(.L_x_101) ;  /* 0xffffffdc00207947 */ /* 0x000fea000383ffff */
.L_x_32:
[----:B------:R-:W-:Y:S01]  /*6190*/  BSSY B0, `(.L_x_102) ;  /* 0x0000006000007945 */ /* 0x000fe20003800000 */
[----:B------:R-:W-:Y:S01]  /*61a0*/  PLOP3.LUT P0, PT, P0, PT, PT, 0x8, 0x80 ;  /* 0x000000000080781c */ /* 0x000fe2000070e170 */
[----:B------:R-:W-:-:S12]  /*61b0*/  IMAD.MOV.U32 R0, RZ, RZ, -0x1 ;  /* 0xffffffffff007424 */ /* 0x000fd800078e00ff */
[----:B------:R-:W-:Y:S05]  /*61c0*/  WARPSYNC.COLLECTIVE R0, `(.L_x_103) ;  /* 0x0000000000087348 */ /* 0x000fea0003c00000 */
[----:B------:R-:W-:Y:S01]  /*61d0*/  VOTE.ANY R0, PT, P0 ;  /* 0x0000000000007806 */ /* 0x000fe200000e0100 */
[----:B------:R-:W-:Y:S06]  /*61e0*/  ENDCOLLECTIVE ;  /* 0x000000000000791b */ /* 0x000fec0003800000 */
.L_x_103:
[----:B------:R-:W-:Y:S05]  /*61f0*/  BSYNC B0 ;  /* 0x0000000000007941 */ /* 0x000fea0003800000 */
.L_x_102:
[----:B------:R-:W-:Y:S01]  /*6200*/  LOP3.LUT R0, R0, 0x80000000, R44, 0xec, !PT ;  /* 0x8000000000007812 */ /* 0x000fe200078eec2c */
[----:B------:R-:W-:Y:S02]  /*6210*/  IMAD.MOV.U32 R20, RZ, RZ, 0x1 ;  /* 0x00000001ff147424 */ /* 0x000fe400078e00ff */
[----:B------:R-:W-:Y:S02]  /*6220*/  VIADD R24, R24, 0xffffffe0 ;  /* 0xffffffe018187836 */ /* 0x000fe40000000000 */
        /* <DEDUP_REMOVED lines=8> */
.L_x_104:
[----:B------:R-:W-:Y:S01]  /*62b0*/  ISETP.GE.AND P0, PT, R45, R23, PT ;  /* 0x000000172d00720c */ /* 0x000fe20003f06270 */
[----:B------:R-:W-:Y:S02]  /*62c0*/  IMAD.MOV.U32 R21, RZ, RZ, R19 ;  /* 0x000000ffff157224 */ /* 0x000fe400078e0013 */
[----:B------:R-:W-:-:S10]  /*62d0*/  IMAD.MOV.U32 R43, RZ, RZ, R22 ;  /* 0x000000ffff2b7224 */ /* 0x000fd400078e0016 */
[----:B------:R-:W-:Y:S05]  /*62e0*/  WARPSYNC.COLLECTIVE R0, `(.L_x_105) ;  /* 0x0000000000087348 */ /* 0x000fea0003c00000 */
[----:B------:R0:W1:Y:S02]  /*62f0*/  SHFL.DOWN P3, R22, R21, R20, R23 ;  /* 0x0800001415167389 */ /* 0x0000640000060017 */
[----:B01----:R-:W-:Y:S05]  /*6300*/  ENDCOLLECTIVE ;  /* 0x000000000000791b */ /* 0x003fea0003800000 */
.L_x_105:
[----:B------:R-:W-:Y:S01]  /*6310*/  SEL R43, R43, RZ, !P0 ;  /* 0x000000ff2b2b7207 */ /* 0x000fe20004000000 */
[----:B------:R-:W-:Y:S01]  /*6320*/  IMAD.MOV.U32 R20, RZ, RZ, 0x2 ;  /* 0x00000002ff147424 */ /* 0x000fe200078e00ff */
[----:B------:R-:W-:Y:S02]  /*6330*/  SEL R22, R22, RZ, !P0 ;  /* 0x000000ff16167207 */ /* 0x000fe40004000000 */
[----:B------:R-:W-:-:S05]  /*6340*/  IADD3 R18, P0, PT, R18, R43, RZ ;  /* 0x0000002b12127210 */ /* 0x000fca0007f1e0ff */
[----:B------:R-:W-:Y:S02]  /*6350*/  IMAD.X R19, R19, 0x1, R22, P0 ;  /* 0x0000000113137824 */ /* 0x000fe400000e0616 */
[----:B------:R-:W-:Y:S02]  /*6360*/  VIADD R22, R45, 0x2 ;  /* 0x000000022d167836 */ /* 0x000fe40000000000 */
[----:B------:R-:W-:-:S03]  /*6370*/  IMAD.MOV.U32 R21, RZ, RZ, R18 ;  /* 0x000000ffff157224 */ /* 0x000fc600078e0012 */
[----:B------:R-:W-:-:S13]  /*6380*/  ISETP.GT.AND P0, PT, R22, R23, PT ;  /* 0x000000171600720c */ /* 0x000fda0003f04270 */
[----:B------:R-:W-:Y:S05]  /*6390*/  WARPSYNC.COLLECTIVE R0, `(.L_x_106) ;  /* 0x0000000000087348 */ /* 0x000fea0003c00000 */
[----:B------:R0:W1:Y:S02]  /*63a0*/  SHFL.DOWN P3, R22, R21, R20, R23 ;  /* 0x0800001415167389 */ /* 0x0000640000060017 */
[----:B01----:R-:W-:Y:S05]  /*63b0*/  ENDCOLLECTIVE ;  /* 0x000000000000791b */ /* 0x003fea0003800000 */
.L_x_106:
[----:B------:R-:W-:Y:S01]  /*63c0*/  IMAD.MOV.U32 R21, RZ, RZ, R19 ;  /* 0x000000ffff157224 */ /* 0x000fe200078e0013 */
[----:B------:R-:W-:-:S07]  /*63d0*/  SEL R43, R22, RZ, !P0 ;  /* 0x000000ff162b7207 */ /* 0x000fce0004000000 */
[----:B------:R-:W-:Y:S05]  /*63e0*/  WARPSYNC.COLLECTIVE R0, `(.L_x_107) ;  /* 0x0000000000087348 */ /* 0x000fea0003c00000 */
[----:B------:R0:W1:Y:S02]  /*63f0*/  SHFL.DOWN P3, R22, R21, R20, R23 ;  /* 0x0800001415167389 */ /* 0x0000640000060017 */
[----:B01----:R-:W-:Y:S05]  /*6400*/  ENDCOLLECTIVE ;  /* 0x000000000000791b */ /* 0x003fea0003800000 */
.L_x_107:
[----:B------:R-:W-:-:S05]  /*6410*/  IADD3 R18, P2, PT, R43, R18, RZ ;  /* 0x000000122b127210 */ /* 0x000fca0007f5e0ff */
[----:B------:R-:W-:Y:S02]  /*6420*/  IMAD.MOV.U32 R21, RZ, RZ, R18 ;  /* 0x000000ffff157224 */ /* 0x000fe400078e0012 */
[----:B------:R-:W-:Y:S02]  /*6430*/  IMAD.MOV.U32 R20, RZ, RZ, 0x4 ;  /* 0x00000004ff147424 */ /* 0x000fe400078e00ff */
[----:B------:R-:W-:-:S05]  /*6440*/  IMAD.MOV.U32 R43, RZ, RZ, R22 ;  /* 0x000000ffff2b7224 */ /* 0x000fca00078e0016 */
[----:B------:R-:W-:-:S05]  /*6450*/  SEL R22, R43, RZ, !P0 ;  /* 0x000000ff2b167207 */ /* 0x000fca0004000000 */
[----:B------:R-:W-:Y:S02]  /*6460*/  IMAD.X R43, R22, 0x1, R19, P2 ;  /* 0x00000001162b7824 */ /* 0x000fe400010e0613 */
[----:B------:R-:W-:-:S05]  /*6470*/  VIADD R22, R45, 0x4 ;  /* 0x000000042d167836 */ /* 0x000fca0000000000 */
[----:B------:R-:W-:-:S13]  /*6480*/  ISETP.GT.AND P0, PT, R22, R23, PT ;  /* 0x000000171600720c */ /* 0x000fda0003f04270 */
[----:B------:R-:W-:Y:S05]  /*6490*/  WARPSYNC.COLLECTIVE R0, `(.L_x_108) ;  /* 0x0000000000087348 */ /* 0x000fea0003c00000 */
[----:B------:R0:W1:Y:S02]  /*64a0*/  SHFL.DOWN P3, R22, R21, R20, R23 ;  /* 0x0800001415167389 */ /* 0x0000640000060017 */
[----:B01----:R-:W-:Y:S05]  /*64b0*/  ENDCOLLECTIVE ;  /* 0x000000000000791b */ /* 0x003fea0003800000 */
.L_x_108:
        /* <DEDUP_REMOVED lines=8> */
.L_x_109:
[----:B------:R-:W-:Y:S02]  /*6540*/  IMAD.MOV.U32 R21, RZ, RZ, R18 ;  /* 0x000000ffff157224 */ /* 0x000fe400078e0012 */
[----:B------:R-:W-:Y:S01]  /*6550*/  IMAD.MOV.U32 R20, RZ, RZ, 0x8 ;  /* 0x00000008ff147424 */ /* 0x000fe200078e00ff */
[----:B------:R-:W-:-:S05]  /*6560*/  SEL R22, R22, RZ, !P0 ;  /* 0x000000ff16167207 */ /* 0x000fca0004000000 */
[----:B------:R-:W-:Y:S02]  /*6570*/  IMAD.X R43, R22, 0x1, R43, P2 ;  /* 0x00000001162b7824 */ /* 0x000fe400010e062b */
[----:B------:R-:W-:-:S05]  /*6580*/  VIADD R22, R45, 0x8 ;  /* 0x000000082d167836 */ /* 0x000fca0000000000 */
[----:B------:R-:W-:-:S13]  /*6590*/  ISETP.GT.AND P0, PT, R22, R23, PT ;  /* 0x000000171600720c */ /* 0x000fda0003f04270 */
[----:B------:R-:W-:Y:S05]  /*65a0*/  WARPSYNC.COLLECTIVE R0, `(.L_x_110) ;  /* 0x0000000000087348 */ /* 0x000fea0003c00000 */
[----:B------:R0:W1:Y:S02]  /*65b0*/  SHFL.DOWN P3, R22, R21, R20, R23 ;  /* 0x0800001415167389 */ /* 0x0000640000060017 */
[----:B01----:R-:W-:Y:S05]  /*65c0*/  ENDCOLLECTIVE ;  /* 0x000000000000791b */ /* 0x003fea0003800000 */
.L_x_110:
[----:B------:R-:W-:Y:S02]  /*65d0*/  IMAD.MOV.U32 R21, RZ, RZ, R43 ;  /* 0x000000ffff157224 */ /* 0x000fe400078e002b */
[----:B------:R-:W-:-:S07]  /*65e0*/  IMAD.MOV.U32 R19, RZ, RZ, R22 ;  /* 0x000000ffff137224 */ /* 0x000fce00078e0016 */
[----:B------:R-:W-:Y:S05]  /*65f0*/  WARPSYNC.COLLECTIVE R0, `(.L_x_111) ;  /* 0x0000000000087348 */ /* 0x000fea0003c00000 */
[----:B------:R0:W1:Y:S02]  /*6600*/  SHFL.DOWN P3, R22, R21, R20, R23 ;  /* 0x0800001415167389 */ /* 0x0000640000060017 */
[----:B01----:R-:W-:Y:S05]  /*6610*/  ENDCOLLECTIVE ;  /* 0x000000000000791b */ /* 0x003fea0003800000 */
.L_x_111:
[----:B------:R-:W-:-:S04]  /*6620*/  SEL R19, R19, RZ, !P0 ;  /* 0x000000ff13137207 */ /* 0x000fc80004000000 */
[----:B------:R-:W-:-:S05]  /*6630*/  IADD3 R18, P2, PT, R19, R18, RZ ;  /* 0x0000001213127210 */ /* 0x000fca0007f5e0ff */
[----:B------:R-:W-:Y:S02]  /*6640*/  IMAD.MOV.U32 R21, RZ, RZ, R18 ;  /* 0x000000ffff157224 */ /* 0x000fe400078e0012 */
[----:B------:R-:W-:Y:S01]  /*6650*/  IMAD.MOV.U32 R20, RZ, RZ, 0x10 ;  /* 0x00000010ff147424 */ /* 0x000fe200078e00ff */
[----:B------:R-:W-:Y:S02]  /*6660*/  SEL R22, R22, RZ, !P0 ;  /* 0x000000ff16167207 */ /* 0x000fe40004000000 */
[----:B------:R-:W-:-:S03]  /*6670*/  ISETP.NE.U32.AND P0, PT, R16, 0x65, PT ;  /* 0x000000651000780c */ /* 0x000fc60003f05070 */
[----:B------:R-:W-:Y:S01]  /*6680*/  IMAD.X R43, R22, 0x1, R43, P2 ;  /* 0x00000001162b7824 */ /* 0x000fe200010e062b */
[----:B------:R-:W-:-:S13]  /*6690*/  ISETP.NE.AND.EX P0, PT, R17, RZ, PT, P0 ;  /* 0x000000ff1100720c */ /* 0x000fda0003f05300 */
[----:B------:R-:W-:Y:S05]  /*66a0*/  WARPSYNC.COLLECTIVE R0, `(.L_x_112) ;  /* 0x0000000000087348 */ /* 0x000fea0003c00000 */
[----:B------:R0:W1:Y:S02]  /*66b0*/  SHFL.DOWN P3, R22, R21, R20, R23 ;  /* 0x0800001415167389 */ /* 0x0000640000060017 */
[----:B01----:R-:W-:Y:S05]  /*66c0*/  ENDCOLLECTIVE ;  /* 0x000000000000791b */ /* 0x003fea0003800000 */
.L_x_112:
[----:B------:R-:W-:Y:S02]  /*66d0*/  IMAD.MOV.U32 R21, RZ, RZ, R43 ;  /* 0x000000ffff157224 */ /* 0x000fe400078e002b */
[----:B------:R-:W-:Y:S02]  /*66e0*/  IMAD.MOV.U32 R19, RZ, RZ, R22 ;  /* 0x000000ffff137224 */ /* 0x000fe400078e0016 */
[----:B------:R-:W-:-:S05]  /*66f0*/  VIADD R22, R45, 0x10 ;  /* 0x000000102d167836 */ /* 0x000fca0000000000 */
[----:B------:R-:W-:-:S13]  /*6700*/  ISETP.GT.AND P2, PT, R22, R23, PT ;  /* 0x000000171600720c */ /* 0x000fda0003f44270 */
[----:B------:R-:W-:Y:S05]  /*6710*/  WARPSYNC.COLLECTIVE R0, `(.L_x_113) ;  /* 0x0000000000087348 */ /* 0x000fea0003c00000 */
[----:B------:R0:W1:Y:S02]  /*6720*/  SHFL.DOWN P3, R22, R21, R20, R23 ;  /* 0x0800001415167389 */ /* 0x0000640000060017 */
[----:B01----:R-:W-:Y:S05]  /*6730*/  ENDCOLLECTIVE ;  /* 0x000000000000791b */ /* 0x003fea0003800000 */
.L_x_113:
[----:B------:R-:W-:Y:S05]  /*6740*/  WARPSYNC.COLLECTIVE R0, `(.L_x_114) ;  /* 0x0000000000087348 */ /* 0x000fea0003c00000 */
[----:B------:R-:W-:Y:S01]  /*6750*/  VOTE.ALL P0, P0 ;  /* 0x0000000000ff7806 */ /* 0x000fe20000000000 */
[----:B------:R-:W-:-:S12]  /*6760*/  ENDCOLLECTIVE ;  /* 0x000000000000791b */ /* 0x000fd80003800000 */
.L_x_114:
[----:B------:R-:W-:-:S04]  /*6770*/  SEL R19, R19, RZ, !P2 ;  /* 0x000000ff13137207 */ /* 0x000fc80005000000 */
[----:B------:R-:W-:Y:S02]  /*6780*/  IADD3 R25, P3, P4, R19, R18, R25 ;  /* 0x0000001213197210 */ /* 0x000fe40007c7e019 */
[----:B------:R-:W-:-:S04]  /*6790*/  SEL R22, R22, RZ, !P2 ;  /* 0x000000ff16167207 */ /* 0x000fc80005000000 */
[----:B------:R-:W-:Y:S01]  /*67a0*/  IADD3.X R30, PT, PT, R22, R43, R30, P3, P4 ;  /* 0x0000002b161e7210 */ /* 0x000fe20001fe841e */
[----:B------:R-:W-:Y:S06]  /*67b0*/  BRA `(.L_x_115) ;  /* 0xffffffd800687947 */ /* 0x000fec000383ffff */
.L_x_116:
[----:B------:R-:W-:-:S00]  /*67c0*/  BRA `(.L_x_116) ;  /* 0xfffffffc00fc7947 */ /* 0x000fc0000383ffff */
[----:B------:R-:W-:-:S00]  /*67d0*/  NOP ;  /* 0x0000000000007918 */ /* 0x000fc00000000000 */
        /* <DEDUP_REMOVED lines=10> */
.L_x_252:


//--------------------- .text._ZN3cub18CUB_300001_SM_10006detail4scan16DeviceScanKernelINS2_10policy_hubIyyyjN4cuda3std3__44plusIvEEE10Policy1000EN6thrust24THRUST_300001_SM_1000_NS6detail15normal_iteratorINSD_10device_ptrIyEEEESI_NS0_13ScanTileStateIyLb1EEES9_NS0_8NullTypeEjyLb0ESL_EEvT0_T1_T2_iT3_T4_T5_ --------------------------
	.section	.text._ZN3cub18CUB_300001_SM_10006detail4scan16DeviceScanKernelINS2_10policy_hubIyyyjN4cuda3std3__44plusIvEEE10Policy1000EN6thrust24THRUST_300001_SM_1000_NS6detail15normal_iteratorINSD_10device_ptrIyEEEESI_NS0_13ScanTileStateIyLb1EEES9_NS0_8NullTypeEjyLb0ESL_EEvT0_T1_T2_iT3_T4_T5_,"ax",@progbits
	.align	128
        .global         _ZN3cub18CUB_300001_SM_10006detail4scan16DeviceScanKernelINS2_10policy_hubIyyyjN4cuda3std3__44plusIvEEE10Policy1000EN6thrust24THRUST_300001_SM_1000_NS6detail15normal_iteratorINSD_10device_ptrIyEEEESI_NS0_13ScanTileStateIyLb1EEES9_NS0_8NullTypeEjyLb0ESL_EEvT0_T1_T2_iT3_T4_T5_
        .type           _ZN3cub18CUB_300001_SM_10006detail4scan16DeviceScanKernelINS2_10policy_hubIyyyjN4cuda3std3__44plusIvEEE10Policy1000EN6thrust24THRUST_300001_SM_1000_NS6detail15normal_iteratorINSD_10device_ptrIyEEEESI_NS0_13ScanTileStateIyLb1EEES9_NS0_8NullTypeEjyLb0ESL_EEvT0_T1_T2_iT3_T4_T5_,@function
        .size           _ZN3cub18CUB_300001_SM_10006detail4scan16DeviceScanKernelINS2_10policy_hubIyyyjN4cuda3std3__44plusIvEEE10Policy1000EN6thrust24THRUST_300001_SM_1000_NS6detail15normal_iteratorINSD_10device_ptrIyEEEESI_NS0_13ScanTileStateIyLb1EEES9_NS0_8NullTypeEjyLb0ESL_EEvT0_T1_T2_iT3_T4_T5_,(.L_x_253 - _ZN3cub18CUB_300001_SM_10006detail4scan16DeviceScanKernelINS2_10policy_hubIyyyjN4cuda3std3__44plusIvEEE10Policy1000EN6thrust24THRUST_300001_SM_1000_NS6detail15normal_iteratorINSD_10device_ptrIyEEEESI_NS0_13ScanTileStateIyLb1EEES9_NS0_8NullTypeEjyLb0ESL_EEvT0_T1_T2_iT3_T4_T5_)
        .other          _ZN3cub18CUB_300001_SM_10006detail4scan16DeviceScanKernelINS2_10policy_hubIyyyjN4cuda3std3__44plusIvEEE10Policy1000EN6thrust24THRUST_300001_SM_1000_NS6detail15normal_iteratorINSD_10device_ptrIyEEEESI_NS0_13ScanTileStateIyLb1EEES9_NS0_8NullTypeEjyLb0ESL_EEvT0_T1_T2_iT3_T4_T5_,@"STO_CUDA_ENTRY STV_DEFAULT"
_ZN3cub18CUB_300001_SM_10006detail4scan16DeviceScanKernelINS2_10policy_hubIyyyjN4cuda3std3__44plusIvEEE10Policy1000EN6thrust24THRUST_300001_SM_1000_NS6detail15normal_iteratorINSD_10device_ptrIyEEEESI_NS0_13ScanTileStateIyLb1EEES9_NS0_8NullTypeEjyLb0ESL_EEvT0_T1_T2_iT3_T4_T5_:
.text._ZN3cub18CUB_300001_SM_10006detail4scan16DeviceScanKernelINS2_10policy_hubIyyyjN4cuda3std3__44plusIvEEE10Policy1000EN6thrust24THRUST_300001_SM_1000_NS6detail15normal_iteratorINSD_10device_ptrIyEEEESI_NS0_13ScanTileStateIyLb1EEES9_NS0_8NullTypeEjyLb0ESL_EEvT0_T1_T2_iT3_T4_T5_:
[----:B------:R-:W0:Y:S08]  /*0000*/  LDC R1, c[0x0][0x37c] ;  /* 0x0000df00ff017b82 */ /* 0x000e300000000800 */
[----:B------:R-:W1:Y:S01]  /*0010*/  S2UR UR10, SR_CTAID.X ;  /* 0x00000000000a79c3 */ /* 0x000e620000002500 */
[----:B------:R-:W2:Y:S01]  /*0020*/  LDCU UR4, c[0x0][0x3a0] ;  /* 0x00007400ff0477ac */ /* 0x000ea20008000800 */
[----:B0-----:R-:W-:Y:S01]  /*0030*/  VIADD R1, R1, 0xfffffff0 ;  /* 0xfffffff001017836 */ /* 0x001fe20000000000 */
[----:B------:R-:W0:Y:S05]  /*0040*/  LDCU.64 UR8, c[0x0][0x358] ;  /* 0x00006b00ff0877ac */ /* 0x000e2a0008000a00 */
[----:B------:R-:W1:Y:S02]  /*0050*/  LDC R0, c[0x0][0x398] ;  /* 0x0000e600ff007b82 */ /* 0x000e640000000800 */
[----:B-1----:R-:W-:-:S04]  /*0060*/  VIADD R30, R0, UR10 ;  /* 0x0000000a001e7c36 */ /* 0x002fc80008000000 */
[----:B------:R-:W-:-:S05]  /*0070*/  IMAD R3, R30, 0x11e0, RZ ;  /* 0x000011e01e037824 */ /* 0x000fca00078e02ff */
[----:B--2---:R-:W-:-:S04]  /*0080*/  IADD3 R0, PT, PT, -R3, UR4, RZ ;  /* 0x0000000403007c10 */ /* 0x004fc8000fffe1ff */
[----:B------:R-:W-:-:S13]  /*0090*/  ISETP.GE.U32.AND P0, PT, R0, 0x11e1, PT ;  /* 0x000011e10000780c */ /* 0x000fda0003f06070 */
[----:B0-----:R-:W-:Y:S05]  /*00a0*/  @!P0 BRA `(.L_x_117) ;  /* 0x0000002800208947 */ /* 0x001fea0003800000 */
[----:B------:R-:W0:Y:S01]  /*00b0*/  S2R R27, SR_TID.X ;  /* 0x00000000001b7919 */ /* 0x000e220000002100 */
[----:B------:R-:W1:Y:S01]  /*00c0*/  LDCU.64 UR4, c[0x0][0x380] ;  /* 0x00007000ff0477ac */ /* 0x000e620008000a00 */
[C---:B0-----:R-:W-:Y:S02]  /*00d0*/  LOP3.LUT R0, R27.reuse, 0x1f, RZ, 0xc0, !PT ;  /* 0x0000001f1b007812 */ /* 0x041fe400078ec0ff */
[----:B------:R-:W-:-:S05]  /*00e0*/  LOP3.LUT R5, R27, 0x3e0, RZ, 0xc0, !PT ;  /* 0x000003e01b057812 */ /* 0x000fca00078ec0ff */
[----:B------:R-:W-:-:S05]  /*00f0*/  IMAD R0, R5, 0xb, R0 ;  /* 0x0000000b05007824 */ /* 0x000fca00078e0200 */
[----:B------:R-:W-:-:S05]  /*0100*/  IADD3 R0, P0, PT, R3, R0, RZ ;  /* 0x0000000003007210 */ /* 0x000fca0007f1e0ff */
[----:B------:R-:W-:Y:S01]  /*0110*/  IMAD.X R3, RZ, RZ, RZ, P0 ;  /* 0x000000ffff037224 */ /* 0x000fe200000e06ff */
[----:B-1----:R-:W-:-:S04]  /*0120*/  LEA R2, P0, R0, UR4, 0x3 ;  /* 0x0000000400027c11 */ /* 0x002fc8000f8018ff */
[----:B------:R-:W-:-:S05]  /*0130*/  LEA.HI.X R3, R0, UR5, R3, 0x3, P0 ;  /* 0x0000000500037c11 */ /* 0x000fca00080f1c03 */
[----:B------:R-:W2:Y:S04]  /*0140*/  LDG.E.64 R4, desc[UR8][R2.64] ;  /* 0x0000000802047981 */ /* 0x000ea8000c1e1b00 */
        /* <DEDUP_REMOVED lines=14> */
[----:B------:R-:W-:Y:S01]  /*0230*/  ISETP.NE.AND P0, PT, R30, RZ, PT ;  /* 0x000000ff1e00720c */ /* 0x000fe20003f05270 */
        /* <DEDUP_REMOVED lines=29> */
[----:B-1----:R-:W-:Y:S05]  /*0410*/  @P0 BRA `(.L_x_119) ;  /* 0x0000000800240947 */ /* 0x002fea0003800000 */
[----:B--23--:R-:W-:Y:S01]  /*0420*/  IADD3 R35, P0, P1, R38, R40, R42 ;  /* 0x0000002826237210 */ /* 0x00cfe2000791e02a */
[----:B------:R1:W-:Y:S03]  /*0430*/  STL [R1+0x8], R0 ;  /* 0x0000080001007387 */ /* 0x0003e60000100800 */
[----:B0---4-:R-:W-:Y:S01]  /*0440*/  IADD3 R35, P2, P3, R32, R36, R35 ;  /* 0x0000002420237210 */ /* 0x011fe20007b5e023 */
[----:B------:R-:W-:Y:S01]  /*0450*/  STL [R1+0xc], R43 ;  /* 0x00000c2b01007387 */ /* 0x000fe20000100800 */
[----:B------:R-:W-:Y:S02]  /*0460*/  IADD3.X R13, PT, PT, R39, R41, R43, P0, P1 ;  /* 0x00000029270d7210 */ /* 0x000fe400007e242b */
[----:B------:R-:W-:Y:S02]  /*0470*/  IADD3 R35, P0, P1, R2, R28, R35 ;  /* 0x0000001c02237210 */ /* 0x000fe4000791e023 */
[----:B------:R-:W-:-:S02]  /*0480*/  IADD3.X R13, PT, PT, R33, R37, R13, P2, P3 ;  /* 0x00000025210d7210 */ /* 0x000fc400017e640d */
[----:B-1----:R-:W-:Y:S02]  /*0490*/  SHF.R.U32.HI R0, RZ, 0x5, R27 ;  /* 0x00000005ff007819 */ /* 0x002fe4000001161b */
        /* <DEDUP_REMOVED lines=35> */
[----:B------:R-:W-:-:S04]  /*06d0*/  SEL R30, R31, R30, P0 ;  /* 0x0000001e1f1e7207 */ /* 0x000fc80000000000 */
[----:B------:R-:W-:Y:S02]  /*06e0*/  SEL R31, R13, R12, P0 ;  /* 0x0000000c0d1f7207 */ /* 0x000fe40000000000 */
[----:B------:R-:W-:-:S03]  /*06f0*/  ISETP.NE.AND P0, PT, R45, RZ, PT ;  /* 0x000000ff2d00720c */ /* 0x000fc60003f05270 */
[----:B------:R-:W-:Y:S01]  /*0700*/  @!P1 STS.64 [R44+0x20], R30 ;  /* 0x0000201e2c009388 */ /* 0x000fe20000000a00 */
[----:B------:R-:W-:Y:S01]  /*0710*/  BAR.SYNC.DEFER_BLOCKING 0x0 ;  /* 0x0000000000007b1d */ /* 0x000fe20000010000 */
[----:B------:R-:W-:-:S05]  /*0720*/  ISETP.NE.AND P1, PT, R0, 0x2, PT ;  /* 0x000000020000780c */ /* 0x000fca0003f25270 */
        /* <DEDUP_REMOVED lines=10> */
[----:B------:R-:W-:Y:S01]  /*07d0*/  IADD3 R35, P2, PT, R30, -R35, RZ ;  /* 0x800000231e237210 */ /* 0x000fe20007f5e0ff */
[----:B------:R-:W0:Y:S01]  /*07e0*/  LDS.128 R24, [UR4+0x60] ;  /* 0x00006004ff187984 */ /* 0x000e220008000c00 */
[----:B------:R-:W-:Y:S02]  /*07f0*/  IADD3 R30, P3, PT, R14, R12, RZ ;  /* 0x0000000c0e1e7210 */ /* 0x000fe40007f7e0ff */
[----:B------:R-:W-:Y:S01]  /*0800*/  ISETP.NE.AND P1, PT, R0, 0x3, PT ;  /* 0x000000030000780c */ /* 0x000fe20003f25270 */
[----:B------:R-:W-:Y:S02]  /*0810*/  IMAD.X R31, R31, 0x1, ~R34, P2 ;  /* 0x000000011f1f7824 */ /* 0x000fe400010e0e22 */
[----:B------:R-:W-:Y:S01]  /*0820*/  IMAD.X R34, R15, 0x1, R44, P3 ;  /* 0x000000010f227824 */ /* 0x000fe200018e062c */
[----:B------:R-:W-:-:S02]  /*0830*/  SEL R45, R12, R45, !P1 ;  /* 0x0000002d0c2d7207 */ /* 0x000fc40004800000 */
[----:B------:R-:W-:Y:S01]  /*0840*/  SEL R44, R44, R43, !P1 ;  /* 0x0000002b2c2c7207 */ /* 0x000fe20004800000 */
[----:B------:R-:W1:Y:S01]  /*0850*/  LDS.128 R12, [UR4+0x70] ;  /* 0x00007004ff0c7984 */ /* 0x000e620008000c00 */
[C---:B------:R-:W-:Y:S02]  /*0860*/  ISETP.NE.AND P3, PT, R0.reuse, 0x4, PT ;  /* 0x000000040000780c */ /* 0x040fe40003f65270 */
[----:B------:R-:W-:Y:S01]  /*0870*/  ISETP.NE.AND P1, PT, R0, 0x5, PT ;  /* 0x000000050000780c */ /* 0x000fe20003f25270 */
[----:B------:R4:W5:Y:S01]  /*0880*/  LDL.LU R43, [R1+0xc] ;  /* 0x00000c00012b7983 */ /* 0x0009620000300800 */
[----:B------:R-:W-:Y:S02]  /*0890*/  SEL R45, R30, R45, !P3 ;  /* 0x0000002d1e2d7207 */ /* 0x000fe40005800000 */
[----:B--2---:R-:W-:Y:S01]  /*08a0*/  IADD3 R30, P2, PT, R16, R30, RZ ;  /* 0x0000001e101e7210 */ /* 0x004fe20007f5e0ff */
[----:B------:R4:W5:Y:S03]  /*08b0*/  LDL.LU R0, [R1+0x8] ;  /* 0x0000080001007983 */ /* 0x0009660000300800 */
[----:B------:R-:W-:Y:S01]  /*08c0*/  SEL R45, R30, R45, !P1 ;  /* 0x0000002d1e2d7207 */ /* 0x000fe20004800000 */
[----:B------:R-:W-:Y:S01]  /*08d0*/  IMAD.X R16, R17, 0x1, R34, P2 ;  /* 0x0000000111107824 */ /* 0x000fe200010e0622 */
[----:B------:R-:W-:Y:S01]  /*08e0*/  IADD3 R30, P5, PT, R18, R30, RZ ;  /* 0x0000001e121e7210 */ /* 0x000fe20007fbe0ff */
[----:B------:R-:W2:Y:S04]  /*08f0*/  S2R R17, SR_TID.X ;  /* 0x0000000000117919 */ /* 0x000ea80000002100 */
[----:B------:R-:W-:Y:S01]  /*0900*/  IMAD.X R19, R19, 0x1, R16, P5 ;  /* 0x0000000113137824 */ /* 0x000fe200028e0610 */
[----:B--2---:R-:W-:-:S04]  /*0910*/  SHF.R.U32.HI R17, RZ, 0x5, R17 ;  /* 0x00000005ff117819 */ /* 0x004fc80000011611 */
[----:B------:R-:W-:Y:S02]  /*0920*/  ISETP.NE.AND P2, PT, R17, 0x6, PT ;  /* 0x000000061100780c */ /* 0x000fe40003f45270 */
[----:B------:R-:W-:Y:S02]  /*0930*/  SEL R17, R34, R44, !P3 ;  /* 0x0000002c22117207 */ /* 0x000fe40005800000 */
[----:B------:R-:W2:Y:S01]  /*0940*/  S2R R44, SR_TID.X ;  /* 0x00000000002c7919 */ /* 0x000ea20000002100 */
[----:B------:R-:W-:Y:S02]  /*0950*/  SEL R45, R30, R45, !P2 ;  /* 0x0000002d1e2d7207 */ /* 0x000fe40005000000 */
[----:B---3--:R-:W-:Y:S02]  /*0960*/  IADD3 R30, P3, PT, R20, R30, RZ ;  /* 0x0000001e141e7210 */ /* 0x008fe40007f7e0ff */
[----:B------:R-:W-:-:S03]  /*0970*/  SEL R16, R16, R17, !P1 ;  /* 0x0000001110107207 */ /* 0x000fc60004800000 */
[----:B------:R-:W-:Y:S01]  /*0980*/  IMAD.X R21, R21, 0x1, R19, P3 ;  /* 0x0000000115157824 */ /* 0x000fe200018e0613 */
[----:B------:R-:W-:Y:S02]  /*0990*/  SEL R16, R19, R16, !P2 ;  /* 0x0000001013107207 */ /* 0x000fe40005000000 */
[----:B--2---:R-:W-:-:S04]  /*09a0*/  SHF.R.U32.HI R44, RZ, 0x5, R44 ;  /* 0x00000005ff2c7819 */ /* 0x004fc8000001162c */
[C---:B------:R-:W-:Y:S02]  /*09b0*/  ISETP.NE.AND P4, PT, R44.reuse, 0x7, PT ;  /* 0x000000072c00780c */ /* 0x040fe40003f85270 */
[----:B------:R-:W-:Y:S02]  /*09c0*/  ISETP.NE.AND P1, PT, R44, 0x8, PT ;  /* 0x000000082c00780c */ /* 0x000fe40003f25270 */
[----:B------:R-:W-:Y:S02]  /*09d0*/  SEL R45, R30, R45, !P4 ;  /* 0x0000002d1e2d7207 */ /* 0x000fe40006000000 */
[----:B------:R-:W-:Y:S02]  /*09e0*/  IADD3 R30, P5, PT, R22, R30, RZ ;  /* 0x0000001e161e7210 */ /* 0x000fe40007fbe0ff */
[----:B------:R-:W-:Y:S02]  /*09f0*/  ISETP.NE.AND P2, PT, R44, 0x9, PT ;  /* 0x000000092c00780c */ /* 0x000fe40003f45270 */
[----:B------:R-:W-:Y:S01]  /*0a00*/  SEL R18, R30, R45, !P1 ;  /* 0x0000002d1e127207 */ /* 0x000fe20004800000 */
[----:B------:R-:W-:Y:S01]  /*0a10*/  IMAD.X R23, R23, 0x1, R21, P5 ;  /* 0x0000000117177824 */ /* 0x000fe200028e0615 */
[----:B0-----:R-:W-:-:S02]  /*0a20*/  IADD3 R19, P3, PT, R24, R30, RZ ;  /* 0x0000001e18137210 */ /* 0x001fc40007f7e0ff */
[----:B------:R-:W-:Y:S02]  /*0a30*/  SEL R20, R21, R16, !P4 ;  /* 0x0000001015147207 */ /* 0x000fe40006000000 */
[----:B------:R-:W-:Y:S01]  /*0a40*/  SEL R16, R19, R18, !P2 ;  /* 0x0000001213107207 */ /* 0x000fe20005000000 */
[----:B------:R-:W-:Y:S01]  /*0a50*/  IMAD.X R25, R25, 0x1, R23, P3 ;  /* 0x0000000119197824 */ /* 0x000fe200018e0617 */
[----:B------:R-:W-:Y:S02]  /*0a60*/  SEL R18, R23, R20, !P1 ;  /* 0x0000001417127207 */ /* 0x000fe40004800000 */
[C---:B------:R-:W-:Y:S02]  /*0a70*/  ISETP.NE.AND P5, PT, R44.reuse, 0xa, PT ;  /* 0x0000000a2c00780c */ /* 0x040fe40003fa5270 */
[C---:B------:R-:W-:Y:S02]  /*0a80*/  ISETP.NE.AND P3, PT, R44.reuse, 0xb, PT ;  /* 0x0000000b2c00780c */ /* 0x040fe40003f65270 */
[----:B------:R-:W-:-:S02]  /*0a90*/  ISETP.NE.AND P1, PT, R44, 0xc, PT ;  /* 0x0000000c2c00780c */ /* 0x000fc40003f25270 */
[----:B------:R-:W0:Y:S01]  /*0aa0*/  S2R R44, SR_TID.X ;  /* 0x00000000002c7919 */ /* 0x000e220000002100 */
[----:B------:R-:W-:Y:S02]  /*0ab0*/  IADD3 R19, P4, PT, R26, R19, RZ ;  /* 0x000000131a137210 */ /* 0x000fe40007f9e0ff */
[----:B------:R-:W-:Y:S02]  /*0ac0*/  SEL R18, R25, R18, !P2 ;  /* 0x0000001219127207 */ /* 0x000fe40005000000 */
[----:B------:R-:W-:Y:S01]  /*0ad0*/  SEL R16, R19, R16, !P5 ;  /* 0x0000001013107207 */ /* 0x000fe20006800000 */
[----:B------:R-:W-:Y:S01]  /*0ae0*/  IMAD.X R27, R27, 0x1, R25, P4 ;  /* 0x000000011b1b7824 */ /* 0x000fe200020e0619 */
[----:B-1----:R-:W-:-:S04]  /*0af0*/  IADD3 R19, P6, PT, R12, R19, RZ ;  /* 0x000000130c137210 */ /* 0x002fc80007fde0ff */
[----:B------:R-:W-:Y:S01]  /*0b00*/  IADD3 R12, P2, PT, R14, R19, RZ ;  /* 0x000000130e0c7210 */ /* 0x000fe20007f5e0ff */
[----:B------:R-:W-:Y:S01]  /*0b10*/  IMAD.X R21, R13, 0x1, R27, P6 ;  /* 0x000000010d157824 */ /* 0x000fe200030e061b */
[----:B------:R-:W-:Y:S02]  /*0b20*/  SEL R17, R19, R16, !P3 ;  /* 0x0000001013117207 */ /* 0x000fe40005800000 */
[----:B------:R-:W-:Y:S01]  /*0b30*/  SEL R18, R27, R18, !P5 ;  /* 0x000000121b127207 */ /* 0x000fe20006800000 */
[----:B------:R-:W-:Y:S01]  /*0b40*/  IMAD.X R19, R15, 0x1, R21, P2 ;  /* 0x000000010f137824 */ /* 0x000fe200010e0615 */
[----:B------:R-:W-:Y:S02]  /*0b50*/  SEL R14, R35, RZ, P0 ;  /* 0x000000ff230e7207 */ /* 0x000fe40000000000 */
[----:B------:R-:W-:Y:S02]  /*0b60*/  SEL R13, R12, R17, !P1 ;  /* 0x000000110c0d7207 */ /* 0x000fe40004800000 */
[----:B------:R-:W-:-:S02]  /*0b70*/  SEL R18, R21, R18, !P3 ;  /* 0x0000001215127207 */ /* 0x000fc40005800000 */
[----:B------:R-:W-:Y:S02]  /*0b80*/  IADD3 R14, P2, PT, R14, R13, RZ ;  /* 0x0000000d0e0e7210 */ /* 0x000fe40007f5e0ff */
[----:B------:R-:W-:Y:S02]  /*0b90*/  SEL R13, R19, R18, !P1 ;  /* 0x00000012130d7207 */ /* 0x000fe40004800000 */
[----:B------:R-:W-:Y:S02]  /*0ba0*/  SEL R16, R31, RZ, P0 ;  /* 0x000000ff1f107207 */ /* 0x000fe40000000000 */
[----:B0-----:R-:W-:-:S03]  /*0bb0*/  ISETP.NE.AND P1, PT, R44, RZ, PT ;  /* 0x000000ff2c00720c */ /* 0x001fc60003f25270 */
[----:B------:R-:W-:Y:S01]  /*0bc0*/  IMAD.X R16, R16, 0x1, R13, P2 ;  /* 0x0000000110107824 */ /* 0x000fe200010e060d */
[----:B------:R-:W-:-:S04]  /*0bd0*/  ISETP.GE.U32.AND P0, PT, R44, 0x20, PT ;  /* 0x000000202c00780c */ /* 0x000fc80003f06070 */
[----:B------:R-:W-:Y:S02]  /*0be0*/  SEL R35, R35, R14, !P0 ;  /* 0x0000000e23237207 */ /* 0x000fe40004000000 */
[----:B------:R-:W-:-:S03]  /*0bf0*/  SEL R31, R31, R16, !P0 ;  /* 0x000000101f1f7207 */ /* 0x000fc60004000000 */
[----:B----4-:R-:W-:Y:S05]  /*0c00*/  @P1 BRA `(.L_x_120) ;  /* 0x0000001800201947 */ /* 0x010fea0003800000 */
[----:B------:R-:W0:Y:S01]  /*0c10*/  LDS.64 R14, [UR4+0x80] ;  /* 0x00008004ff0e7984 */ /* 0x000e220008000a00 */
[----:B------:R-:W1:Y:S01]  /*0c20*/  LDC.64 R16, c[0x0][0x390] ;  /* 0x0000e400ff107b82 */ /* 0x000e620000000a00 */
[----:B------:R-:W-:Y:S02]  /*0c30*/  IMAD.MOV.U32 R13, RZ, RZ, 0x0 ;  /* 0x00000000ff0d7424 */ /* 0x000fe400078e00ff */
[----:B------:R-:W-:Y:S02]  /*0c40*/  IMAD.MOV.U32 R35, RZ, RZ, RZ ;  /* 0x000000ffff237224 */ /* 0x000fe400078e00ff */
[----:B------:R-:W-:Y:S01]  /*0c50*/  IMAD.MOV.U32 R31, RZ, RZ, RZ ;  /* 0x000000ffff1f7224 */ /* 0x000fe200078e00ff */
[----:B0-----:R-:W-:Y:S01]  /*0c60*/  IADD3 R14, P0, PT, R14, R12, RZ ;  /* 0x0000000c0e0e7210 */ /* 0x001fe20007f1e0ff */
[----:B------:R-:W-:-:S04]  /*0c70*/  IMAD.MOV.U32 R12, RZ, RZ, 0x65 ;  /* 0x00000065ff0c7424 */ /* 0x000fc800078e00ff */
[----:B------:R-:W-:-:S05]  /*0c80*/  IMAD.X R15, R15, 0x1, R19, P0 ;  /* 0x000000010f0f7824 */ /* 0x000fca00000e0613 */
[----:B-1----:R0:W-:Y:S01]  /*0c90*/  ST.E.128.STRONG.GPU desc[UR8][R16.64+0x200], R12 ;  /* 0x0002000c10007985 */ /* 0x0021e2000c10fd08 */
[----:B------:R-:W-:Y:S05]  /*0ca0*/  BRA `(.L_x_120) ;  /* 0x0000001400f87947 */ /* 0x000fea0003800000 */
.L_x_119:
        /* <DEDUP_REMOVED lines=17> */
[----:B------:R-:W-:-:S05]  /*0dc0*/  IMAD.X R13, R12, 0x1, R31, P1 ;  /* 0x000000010c0d7824 */ /* 0x000fca00008e061f */
[----:B------:R-:W-:Y:S02]  /*0dd0*/  SEL R18, R13, R12, P0 ;  /* 0x0000000c0d127207 */ /* 0x000fe40000000000 */
        /* <DEDUP_REMOVED lines=39> */
[----:B------:R-:W-:Y:S02]  /*1050*/  IADD3 R17, P0, PT, R18, R16, RZ ;  /* 0x0000001012117210 */ /* 0x000fe40007f1e0ff */
[----:B------:R-:W-:-:S03]  /*1060*/  ISETP.NE.AND P1, PT, R45, 0x3, PT ;  /* 0x000000032d00780c */ /* 0x000fc60003f25270 */
[----:B------:R-:W-:Y:S01]  /*1070*/  IMAD.X R18, R19, 0x1, R15, P0 ;  /* 0x0000000113127824 */ /* 0x000fe200000e060f */
[----:B------:R-:W-:Y:S02]  /*1080*/  SEL R14, R16, R14, !P1 ;  /* 0x0000000e100e7207 */ /* 0x000fe40004800000 */
[----:B--2---:R-:W-:Y:S02]  /*1090*/  IADD3 R16, P0, PT, R20, R17, RZ ;  /* 0x0000001114107210 */ /* 0x004fe40007f1e0ff */
[----:B------:R-:W-:Y:S02]  /*10a0*/  SEL R19, R15, R12, !P1 ;  /* 0x0000000c0f137207 */ /* 0x000fe40004800000 */
[----:B------:R-:W-:Y:S01]  /*10b0*/  ISETP.NE.AND P1, PT, R45, 0x5, PT ;  /* 0x000000052d00780c */ /* 0x000fe20003f25270 */
[----:B------:R-:W-:Y:S01]  /*10c0*/  IMAD.X R21, R21, 0x1, R18, P0 ;  /* 0x0000000115157824 */ /* 0x000fe200000e0612 */
[----:B------:R-:W-:Y:S02]  /*10d0*/  SEL R19, R18, R19, !P2 ;  /* 0x0000001312137207 */ /* 0x000fe40005000000 */
[----:B------:R-:W0:Y:S01]  /*10e0*/  S2R R18, SR_TID.X ;  /* 0x0000000000127919 */ /* 0x000e220000002100 */
[----:B------:R-:W-:-:S02]  /*10f0*/  IADD3 R20, P0, PT, R22, R16, RZ ;  /* 0x0000001016147210 */ /* 0x000fc40007f1e0ff */
[----:B------:R-:W-:Y:S02]  /*1100*/  SEL R17, R17, R14, !P2 ;  /* 0x0000000e11117207 */ /* 0x000fe40005000000 */
[----:B------:R-:W1:Y:S01]  /*1110*/  LDS.128 R12, [UR4+0x60] ;  /* 0x00006004ff0c7984 */ /* 0x000e620008000c00 */
[----:B------:R-:W-:Y:S01]  /*1120*/  IMAD.X R22, R23, 0x1, R21, P0 ;  /* 0x0000000117167824 */ /* 0x000fe200000e0615 */
[----:B------:R-:W-:Y:S02]  /*1130*/  SEL R23, R21, R19, !P1 ;  /* 0x0000001315177207 */ /* 0x000fe40004800000 */
[----:B------:R-:W-:Y:S02]  /*1140*/  SEL R45, R16, R17, !P1 ;  /* 0x00000011102d7207 */ /* 0x000fe40004800000 */
[----:B0-----:R-:W-:Y:S02]  /*1150*/  SHF.R.U32.HI R21, RZ, 0x5, R18 ;  /* 0x00000005ff157819 */ /* 0x001fe40000011612 */
[----:B------:R-:W0:Y:S02]  /*1160*/  LDS.128 R16, [UR4+0x70] ;  /* 0x00007004ff107984 */ /* 0x000e240008000c00 */
[----:B------:R-:W-:-:S02]  /*1170*/  ISETP.NE.AND P1, PT, R21, 0x6, PT ;  /* 0x000000061500780c */ /* 0x000fc40003f25270 */
[----:B---3--:R-:W-:Y:S02]  /*1180*/  IADD3 R21, P0, PT, R24, R20, RZ ;  /* 0x0000001418157210 */ /* 0x008fe40007f1e0ff */
[----:B------:R-:W-:Y:S02]  /*1190*/  SEL R20, R20, R45, !P1 ;  /* 0x0000002d14147207 */ /* 0x000fe40004800000 */
[----:B------:R-:W2:Y:S01]  /*11a0*/  S2R R45, SR_LANEID ;  /* 0x00000000002d7919 */ /* 0x000ea20000000000 */
[----:B------:R-:W-:Y:S01]  /*11b0*/  IMAD.X R24, R25, 0x1, R22, P0 ;  /* 0x0000000119187824 */ /* 0x000fe200000e0616 */
[----:B------:R-:W-:Y:S01]  /*11c0*/  SEL R23, R22, R23, !P1 ;  /* 0x0000001716177207 */ /* 0x000fe20004800000 */
[----:B------:R-:W3:Y:S02]  /*11d0*/  S2R R25, SR_TID.X ;  /* 0x0000000000197919 */ /* 0x000ee40000002100 */
[----:B---3--:R-:W-:-:S04]  /*11e0*/  SHF.R.U32.HI R25, RZ, 0x5, R25 ;  /* 0x00000005ff197819 */ /* 0x008fc80000011619 */
[----:B------:R-:W-:Y:S02]  /*11f0*/  ISETP.NE.AND P2, PT, R25, 0x7, PT ;  /* 0x000000071900780c */ /* 0x000fe40003f45270 */
[----:B------:R-:W-:Y:S02]  /*1200*/  IADD3 R25, P0, PT, R26, R21, RZ ;  /* 0x000000151a197210 */ /* 0x000fe40007f1e0ff */
[----:B------:R-:W-:Y:S02]  /*1210*/  SEL R22, R21, R20, !P2 ;  /* 0x0000001415167207 */ /* 0x000fe40005000000 */
[----:B------:R-:W3:Y:S01]  /*1220*/  LDS.64 R20, [UR4+0x80] ;  /* 0x00008004ff147984 */ /* 0x000ee20008000a00 */
[----:B------:R-:W-:Y:S01]  /*1230*/  IMAD.X R26, R27, 0x1, R24, P0 ;  /* 0x000000011b1a7824 */ /* 0x000fe200000e0618 */
[----:B------:R-:W-:Y:S01]  /*1240*/  SEL R23, R24, R23, !P2 ;  /* 0x0000001718177207 */ /* 0x000fe20005000000 */
[----:B------:R-:W4:Y:S01]  /*1250*/  S2R R27, SR_TID.X ;  /* 0x00000000001b7919 */ /* 0x000f220000002100 */
[----:B------:R-:W5:Y:S01]  /*1260*/  S2R R24, SR_TID.X ;  /* 0x0000000000187919 */ /* 0x000f620000002100 */
[----:B----4-:R-:W-:-:S04]  /*1270*/  SHF.R.U32.HI R27, RZ, 0x5, R27 ;  /* 0x00000005ff1b7819 */ /* 0x010fc8000001161b */
[C---:B------:R-:W-:Y:S02]  /*1280*/  ISETP.NE.AND P3, PT, R27.reuse, 0x8, PT ;  /* 0x000000081b00780c */ /* 0x040fe40003f65270 */
[----:B------:R-:W-:Y:S02]  /*1290*/  ISETP.NE.AND P5, PT, R27, 0x9, PT ;  /* 0x000000091b00780c */ /* 0x000fe40003fa5270 */
[----:B------:R-:W-:Y:S02]  /*12a0*/  SEL R22, R25, R22, !P3 ;  /* 0x0000001619167207 */ /* 0x000fe40005800000 */
[----:B-1----:R-:W-:Y:S02]  /*12b0*/  IADD3 R25, P4, PT, R12, R25, RZ ;  /* 0x000000190c197210 */ /* 0x002fe40007f9e0ff */
[----:B------:R-:W-:Y:S02]  /*12c0*/  ISETP.NE.AND P2, PT, R27, 0xa, PT ;  /* 0x0000000a1b00780c */ /* 0x000fe40003f45270 */
[----:B------:R-:W-:-:S02]  /*12d0*/  SEL R22, R25, R22, !P5 ;  /* 0x0000001619167207 */ /* 0x000fc40006800000 */
[----:B------:R-:W-:Y:S01]  /*12e0*/  IADD3 R25, P6, PT, R14, R25, RZ ;  /* 0x000000190e197210 */ /* 0x000fe20007fde0ff */
[----:B------:R-:W-:Y:S01]  /*12f0*/  IMAD.X R14, R13, 0x1, R26, P4 ;  /* 0x000000010d0e7824 */ /* 0x000fe200020e061a */
[----:B------:R-:W-:Y:S02]  /*1300*/  SEL R23, R26, R23, !P3 ;  /* 0x000000171a177207 */ /* 0x000fe40005800000 */
[----:B------:R-:W-:Y:S01]  /*1310*/  ISETP.NE.AND P1, PT, R27, 0xb, PT ;  /* 0x0000000b1b00780c */ /* 0x000fe20003f25270 */
[----:B------:R-:W-:Y:S01]  /*1320*/  IMAD.X R15, R15, 0x1, R14, P6 ;  /* 0x000000010f0f7824 */ /* 0x000fe200030e060e */
[----:B------:R-:W-:Y:S02]  /*1330*/  SEL R22, R25, R22, !P2 ;  /* 0x0000001619167207 */ /* 0x000fe40005000000 */
[----:B0-----:R-:W-:Y:S02]  /*1340*/  IADD3 R13, P4, PT, R16, R25, RZ ;  /* 0x00000019100d7210 */ /* 0x001fe40007f9e0ff */
[----:B------:R-:W-:-:S02]  /*1350*/  SEL R14, R14, R23, !P5 ;  /* 0x000000170e0e7207 */ /* 0x000fc40006800000 */
[----:B------:R-:W-:Y:S01]  /*1360*/  SEL R16, R13, R22, !P1 ;  /* 0x000000160d107207 */ /* 0x000fe20004800000 */
[----:B------:R-:W-:Y:S01]  /*1370*/  IMAD.X R17, R17, 0x1, R15, P4 ;  /* 0x0000000111117824 */ /* 0x000fe200020e060f */
[----:B------:R-:W-:Y:S02]  /*1380*/  IADD3 R12, P3, PT, R34, -R44, RZ ;  /* 0x8000002c220c7210 */ /* 0x000fe40007f7e0ff */
[----:B------:R-:W-:Y:S02]  /*1390*/  IADD3 R13, P6, PT, R18, R13, RZ ;  /* 0x0000000d120d7210 */ /* 0x000fe40007fde0ff */
[----:B------:R-:W-:Y:S01]  /*13a0*/  ISETP.NE.AND P0, PT, R27, 0xc, PT ;  /* 0x0000000c1b00780c */ /* 0x000fe20003f05270 */
[----:B------:R-:W-:Y:S01]  /*13b0*/  IMAD.X R31, R35, 0x1, ~R31, P3 ;  /* 0x00000001231f7824 */ /* 0x000fe200018e0e1f */
[----:B--2---:R-:W-:Y:S01]  /*13c0*/  ISETP.NE.AND P5, PT, R45, RZ, PT ;  /* 0x000000ff2d00720c */ /* 0x004fe20003fa5270 */
[----:B------:R-:W-:Y:S01]  /*13d0*/  IMAD.X R19, R19, 0x1, R17, P6 ;  /* 0x0000000113137824 */ /* 0x000fe200030e0611 */
[----:B------:R-:W-:-:S02]  /*13e0*/  SEL R14, R15, R14, !P2 ;  /* 0x0000000e0f0e7207 */ /* 0x000fc40005000000 */
[----:B------:R-:W-:Y:S02]  /*13f0*/  SEL R15, R12, RZ, P5 ;  /* 0x000000ff0c0f7207 */ /* 0x000fe40002800000 */
[----:B------:R-:W-:Y:S02]  /*1400*/  SEL R16, R13, R16, !P0 ;  /* 0x000000100d107207 */ /* 0x000fe40004000000 */
[----:B------:R-:W-:Y:S02]  /*1410*/  SEL R18, R17, R14, !P1 ;  /* 0x0000000e11127207 */ /* 0x000fe40004800000 */
[----:B------:R-:W-:Y:S02]  /*1420*/  IADD3 R15, P2, PT, R15, R16, RZ ;  /* 0x000000100f0f7210 */ /* 0x000fe40007f5e0ff */
[----:B------:R-:W-:Y:S02]  /*1430*/  SEL R14, R31, RZ, P5 ;  /* 0x000000ff1f0e7207 */ /* 0x000fe40002800000 */
[----:B------:R-:W-:-:S02]  /*1440*/  SEL R17, R19, R18, !P0 ;  /* 0x0000001213117207 */ /* 0x000fc40004000000 */
[----:B-----5:R-:W-:Y:S02]  /*1450*/  ISETP.GE.U32.AND P3, PT, R24, 0x20, PT ;  /* 0x000000201800780c */ /* 0x020fe40003f66070 */
[----:B---3--:R-:W-:Y:S01]  /*1460*/  IADD3 R44, P1, PT, R20, R13, RZ ;  /* 0x0000000d142c7210 */ /* 0x008fe20007f3e0ff */
[----:B------:R-:W-:Y:S01]  /*1470*/  IMAD.X R14, R14, 0x1, R17, P2 ;  /* 0x000000010e0e7824 */ /* 0x000fe200010e0611 */
[----:B------:R-:W-:Y:S02]  /*1480*/  SEL R13, R12, R15, !P3 ;  /* 0x0000000f0c0d7207 */ /* 0x000fe40005800000 */
[----:B------:R-:W-:Y:S01]  /*1490*/  ISETP.GT.U32.AND P0, PT, R24, 0x1f, PT ;  /* 0x0000001f1800780c */ /* 0x000fe20003f04070 */
[----:B------:R-:W-:Y:S01]  /*14a0*/  IMAD.X R27, R21, 0x1, R19, P1 ;  /* 0x00000001151b7824 */ /* 0x000fe200008e0613 */
[----:B------:R-:W-:-:S05]  /*14b0*/  SEL R12, R31, R14, !P3 ;  /* 0x0000000e1f0c7207 */ /* 0x000fca0005800000 */
[----:B------:R0:W-:Y:S04]  /*14c0*/  STL [R1], R12 ;  /* 0x0000000c01007387 */ /* 0x0001e80000100800 */
[----:B------:R0:W-:Y:S02]  /*14d0*/  STL [R1+0x4], R13 ;  /* 0x0000040d01007387 */ /* 0x0001e40000100800 */
[----:B------:R-:W-:Y:S05]  /*14e0*/  @P0 BRA `(.L_x_121) ;  /* 0x0000000c00b80947 */ /* 0x000fea0003800000 */
[----:B------:R-:W1:Y:S01]  /*14f0*/  LDC.64 R20, c[0x0][0x390] ;  /* 0x0000e400ff147b82 */ /* 0x000e620000000a00 */
[----:B------:R-:W-:Y:S02]  /*1500*/  ISETP.NE.AND P0, PT, R24, RZ, PT ;  /* 0x000000ff1800720c */ /* 0x000fe40003f05270 */
[----:B------:R-:W-:-:S05]  /*1510*/  LOP3.LUT R25, RZ, R24, RZ, 0x33, !PT ;  /* 0x00000018ff197212 */ /* 0x000fca00078e33ff */
[----:B------:R-:W-:-:S06]  /*1520*/  IMAD.IADD R17, R30, 0x1, R25 ;  /* 0x000000011e117824 */ /* 0x000fcc00078e0219 */
[----:B------:R-:W-:Y:S02]  /*1530*/  @!P0 IMAD.MOV.U32 R14, RZ, RZ, R44 ;  /* 0x000000ffff0e8224 */ /* 0x000fe400078e002c */
[----:B------:R-:W-:Y:S02]  /*1540*/  @!P0 IMAD.MOV.U32 R15, RZ, RZ, R27 ;  /* 0x000000ffff0f8224 */ /* 0x000fe400078e001b */
[----:B0-----:R-:W-:Y:S02]  /*1550*/  @!P0 IMAD.MOV.U32 R12, RZ, RZ, 0x64 ;  /* 0x00000064ff0c8424 */ /* 0x001fe400078e00ff */
[----:B------:R-:W-:Y:S01]  /*1560*/  @!P0 IMAD.MOV.U32 R13, RZ, RZ, 0x0 ;  /* 0x00000000ff0d8424 */ /* 0x000fe200078e00ff */
[----:B------:R0:W-:Y:S01]  /*1570*/  @!P0 STS.64 [UR4+0x18], R14 ;  /* 0x0000180eff008988 */ /* 0x0001e20008000a04 */
[----:B-1----:R-:W-:-:S04]  /*1580*/  IMAD.WIDE R34, R30, 0x10, R20 ;  /* 0x000000101e227825 */ /* 0x002fc800078e0214 */
[----:B------:R-:W-:Y:S01]  /*1590*/  IMAD.WIDE R16, R17, 0x10, R20 ;  /* 0x0000001011107825 */ /* 0x000fe200078e0214 */
[----:B------:R0:W-:Y:S01]  /*15a0*/  @!P0 ST.E.128.STRONG.GPU desc[UR8][R34.64+0x200], R12 ;  /* 0x0002000c22008985 */ /* 0x0001e2000c10fd08 */
[----:B------:R-:W-:Y:S05]  /*15b0*/  NANOSLEEP 0x2c6 ;  /* 0x000002c60000795d */ /* 0x000fea0003800000 */
[----:B------:R-:W2:Y:S01]  /*15c0*/  LD.E.128.STRONG.GPU R16, desc[UR8][R16.64+0x200] ;  /* 0x0002000810107980 */ /* 0x000ea2000c10fd00 */
[----:B------:R-:W-:Y:S01]  /*15d0*/  UMOV UR5, 0xffffffff ;  /* 0xffffffff00057882 */ /* 0x000fe20000000000 */
[----:B--2---:R-:W-:-:S04]  /*15e0*/  ISETP.NE.U32.AND P0, PT, R16, 0x63, PT ;  /* 0x000000631000780c */ /* 0x004fc80003f05070 */
[----:B------:R-:W-:Y:S01]  /*15f0*/  ISETP.NE.AND.EX P0, PT, R17, RZ, PT, P0 ;  /* 0x000000ff1100720c */ /* 0x000fe20003f05300 */
[----:B0-----:R-:W-:-:S12]  /*1600*/  BRA.DIV UR5, `(.L_x_122) ;  /* 0x0000003e05e87947 */ /* 0x001fd8000b800000 */
[----:B------:R-:W-:-:S13]  /*1610*/  VOTE.ANY P0, !P0 ;  /* 0x0000000000ff7806 */ /* 0x000fda0004000100 */
.L_x_155:
[----:B------:R-:W-:Y:S05]  /*1620*/  @!P0 BRA `(.L_x_123) ;  /* 0x00000000008c8947 */ /* 0x000fea0003800000 */
[----:B------:R-:W0:Y:S01]  /*1630*/  LDC R12, c[0x0][0x398] ;  /* 0x0000e600ff0c7b82 */ /* 0x000e220000000800 */
[----:B------:R-:W-:Y:S01]  /*1640*/  IMAD.MOV.U32 R13, RZ, RZ, 0x182 ;  /* 0x00000182ff0d7424 */ /* 0x000fe200078e00ff */
[----:B0-----:R-:W-:-:S05]  /*1650*/  IADD3 R15, PT, PT, R25, UR10, R12 ;  /* 0x0000000a190f7c10 */ /* 0x001fca000fffe00c */
[----:B------:R-:W-:-:S07]  /*1660*/  IMAD.WIDE R14, R15, 0x10, R20 ;  /* 0x000000100f0e7825 */ /* 0x000fce00078e0214 */
.L_x_125:
[----:B------:R-:W-:Y:S01]  /*1670*/  SHF.R.U32.HI R20, RZ, 0x1, R13 ;  /* 0x00000001ff147819 */ /* 0x000fe2000001160d */
[----:B------:R-:W-:-:S03]  /*1680*/  IMAD R30, R30, 0x41a7, RZ ;  /* 0x000041a71e1e7824 */ /* 0x000fc600078e02ff */
[----:B------:R-:W-:Y:S02]  /*1690*/  IADD3 R17, PT, PT, R13, 0x1, -R20 ;  /* 0x000000010d117810 */ /* 0x000fe40007ffe814 */
[----:B------:R-:W-:Y:S02]  /*16a0*/  LOP3.LUT R30, R30, 0x7fffffff, RZ, 0xc0, !PT ;  /* 0x7fffffff1e1e7812 */ /* 0x000fe400078ec0ff */
[----:B------:R-:W0:Y:S01]  /*16b0*/  I2F.U32.RP R16, R17 ;  /* 0x0000001100107306 */ /* 0x000e220000209000 */
[----:B------:R-:W-:Y:S01]  /*16c0*/  IMAD.MOV R19, RZ, RZ, -R17 ;  /* 0x000000ffff137224 */ /* 0x000fe200078e0a11 */
[----:B------:R-:W-:-:S06]  /*16d0*/  ISETP.NE.U32.AND P1, PT, R17, RZ, PT ;  /* 0x000000ff1100720c */ /* 0x000fcc0003f25070 */
[----:B0-----:R-:W0:Y:S02]  /*16e0*/  MUFU.RCP R16, R16 ;  /* 0x0000001000107308 */ /* 0x001e240000001000 */
[----:B0-----:R-:W-:-:S06]  /*16f0*/  VIADD R12, R16, 0xffffffe ;  /* 0x0ffffffe100c7836 */ /* 0x001fcc0000000000 */
[----:B------:R0:W1:Y:S02]  /*1700*/  F2I.FTZ.U32.TRUNC.NTZ R13, R12 ;  /* 0x0000000c000d7305 */ /* 0x000064000021f000 */
[----:B0-----:R-:W-:Y:S02]  /*1710*/  IMAD.MOV.U32 R12, RZ, RZ, RZ ;  /* 0x000000ffff0c7224 */ /* 0x001fe400078e00ff */
[----:B-1----:R-:W-:-:S04]  /*1720*/  IMAD R19, R19, R13, RZ ;  /* 0x0000000d13137224 */ /* 0x002fc800078e02ff */
[----:B------:R-:W-:-:S06]  /*1730*/  IMAD.HI.U32 R13, R13, R19, R12 ;  /* 0x000000130d0d7227 */ /* 0x000fcc00078e000c */
[----:B------:R-:W-:-:S04]  /*1740*/  IMAD.HI.U32 R13, R13, R30, RZ ;  /* 0x0000001e0d0d7227 */ /* 0x000fc800078e00ff */
[----:B------:R-:W-:-:S04]  /*1750*/  IMAD.MOV R13, RZ, RZ, -R13 ;  /* 0x000000ffff0d7224 */ /* 0x000fc800078e0a0d */
[----:B------:R-:W-:-:S05]  /*1760*/  IMAD R16, R17, R13, R30 ;  /* 0x0000000d11107224 */ /* 0x000fca00078e021e */
[----:B------:R-:W-:-:S13]  /*1770*/  ISETP.GE.U32.AND P0, PT, R16, R17, PT ;  /* 0x000000111000720c */ /* 0x000fda0003f06070 */
[----:B------:R-:W-:-:S05]  /*1780*/  @P0 IMAD.IADD R16, R16, 0x1, -R17 ;  /* 0x0000000110100824 */ /* 0x000fca00078e0a11 */
[----:B------:R-:W-:-:S13]  /*1790*/  ISETP.GE.U32.AND P0, PT, R16, R17, PT ;  /* 0x000000111000720c */ /* 0x000fda0003f06070 */
[----:B------:R-:W-:Y:S01]  /*17a0*/  @P0 IMAD.IADD R16, R16, 0x1, -R17 ;  /* 0x0000000110100824 */ /* 0x000fe200078e0a11 */
[----:B------:R-:W-:-:S05]  /*17b0*/  @!P1 LOP3.LUT R16, RZ, R17, RZ, 0x33, !PT ;  /* 0x00000011ff109212 */ /* 0x000fca00078e33ff */
[----:B------:R-:W-:-:S04]  /*17c0*/  IMAD.IADD R16, R20, 0x1, R16 ;  /* 0x0000000114107824 */ /* 0x000fc800078e0210 */
[----:B------:R-:W-:Y:S05]  /*17d0*/  NANOSLEEP R16 ;  /* 0x000000100000735d */ /* 0x000fea0003800000 */
[----:B------:R-:W2:Y:S01]  /*17e0*/  LD.E.128.STRONG.GPU R16, desc[UR8][R14.64+0x200] ;  /* 0x000200080e107980 */ /* 0x000ea2000c10fd00 */
[----:B------:R-:W-:Y:S01]  /*17f0*/  UMOV UR5, 0xffffffff ;  /* 0xffffffff00057882 */ /* 0x000fe20000000000 */
[----:B------:R-:W-:Y:S01]  /*1800*/  IMAD.MOV.U32 R13, RZ, RZ, R20 ;  /* 0x000000ffff0d7224 */ /* 0x000fe200078e0014 */
[----:B--2---:R-:W-:-:S04]  /*1810*/  ISETP.NE.U32.AND P0, PT, R16, 0x63, PT ;  /* 0x000000631000780c */ /* 0x004fc80003f05070 */
[----:B------:R-:W-:Y:S01]  /*1820*/  ISETP.NE.AND.EX P0, PT, R17, RZ, PT, P0 ;  /* 0x000000ff1100720c */ /* 0x000fe20003f05300 */
[----:B------:R-:W-:-:S12]  /*1830*/  BRA.DIV UR5, `(.L_x_124) ;  /* 0x0000003e057c7947 */ /* 0x000fd8000b800000 */
[----:B------:R-:W-:-:S13]  /*1840*/  VOTE.ANY P0, !P0 ;  /* 0x0000000000ff7806 */ /* 0x000fda0004000100 */
.L_x_158:
[----:B------:R-:W-:Y:S05]  /*1850*/  @P0 BRA `(.L_x_125) ;  /* 0xfffffffc00840947 */ /* 0x000fea000383ffff */
.L_x_123:
[----:B------:R-:W0:Y:S01]  /*1860*/  LDC R12, c[0x0][0x398] ;  /* 0x0000e600ff0c7b82 */ /* 0x000e220000000800 */
[----:B------:R-:W-:Y:S01]  /*1870*/  UMOV UR5, 0xffffffff ;  /* 0xffffffff00057882 */ /* 0x000fe20000000000 */
[----:B------:R-:W-:-:S04]  /*1880*/  ISETP.NE.U32.AND P0, PT, R16, 0x65, PT ;  /* 0x000000651000780c */ /* 0x000fc80003f05070 */
[----:B------:R-:W-:Y:S02]  /*1890*/  ISETP.NE.AND.EX P0, PT, R17, RZ, PT, P0 ;  /* 0x000000ff1100720c */ /* 0x000fe40003f05300 */
[----:B0-----:R-:W-:Y:S01]  /*18a0*/  IADD3 R25, PT, PT, R25, UR10, R12 ;  /* 0x0000000a19197c10 */ /* 0x001fe2000fffe00c */
[----:B------:R-:W-:Y:S10]  /*18b0*/  BRA.DIV UR5, `(.L_x_126) ;  /* 0x0000003e057c7947 */ /* 0x000ff4000b800000 */
        /* <DEDUP_REMOVED lines=19> */
[----:B------:R-:W-:Y:S02]  /*19f0*/  IMAD.X R24, R19, 0x1, R23, P1 ;  /* 0x0000000113187824 */ /* 0x000fe400008e0617 */
[----:B------:R-:W-:-:S03]  /*1a00*/  IMAD.U32 R23, RZ, RZ, UR6 ;  /* 0x00000006ff177e24 */ /* 0x000fc6000f8e00ff */
[----:B------:R-:W1:Y:S01]  /*1a10*/  SHFL.DOWN PT, R20, R24, 0x2, R15 ;  /* 0x0840000018147989 */ /* 0x000e6200000e000f */
[----:B0-----:R-:W-:-:S04]  /*1a20*/  SEL R22, R22, RZ, !P0 ;  /* 0x000000ff16167207 */ /* 0x001fc80004000000 */
        /* <DEDUP_REMOVED lines=26> */
[----:B------:R-:W-:Y:S01]  /*1bd0*/  IADD3 R21, P2, PT, R19, R22, RZ ;  /* 0x0000001613157210 */ /* 0x000fe20007f5e0ff */
[----:B------:R-:W-:Y:S01]  /*1be0*/  IMAD.U32 R22, RZ, RZ, UR5 ;  /* 0x00000005ff167e24 */ /* 0x000fe2000f8e00ff */
[----:B-1----:R-:W-:-:S05]  /*1bf0*/  SEL R13, R20, RZ, !P1 ;  /* 0x000000ff140d7207 */ /* 0x002fca0004800000 */
[----:B------:R-:W-:-:S07]  /*1c00*/  IMAD.X R24, R13, 0x1, R24, P2 ;  /* 0x000000010d187824 */ /* 0x000fce00010e0618 */
.L_x_172:
[----:B------:R-:W-:Y:S05]  /*1c10*/  @!P0 BRA `(.L_x_127) ;  /* 0x0000000400848947 */ /* 0x000fea0003800000 */
[----:B------:R-:W-:-:S07]  /*1c20*/  IMAD.MOV.U32 R26, RZ, RZ, 0x182 ;  /* 0x00000182ff1a7424 */ /* 0x000fce00078e00ff */
.L_x_133:
[----:B------:R-:W-:-:S05]  /*1c30*/  IMAD.WIDE R14, R25, 0x10, R22 ;  /* 0x00000010190e7825 */ /* 0x000fca00078e0216 */
[----:B------:R-:W2:Y:S01]  /*1c40*/  LD.E.128.STRONG.GPU R16, desc[UR8][R14.64+-0x200] ;  /* 0xfffe00080e107980 */ /* 0x000ea2000c10fd00 */
[----:B------:R-:W-:Y:S05]  /*1c50*/  YIELD ;  /* 0x0000000000007946 */ /* 0x000fea0003800000 */
[----:B------:R-:W-:Y:S01]  /*1c60*/  UMOV UR5, 0xffffffff ;  /* 0xffffffff00057882 */ /* 0x000fe20000000000 */
[----:B------:R-:W-:Y:S02]  /*1c70*/  SHF.R.U32.HI R26, RZ, 0x1, R26 ;  /* 0x00000001ff1a7819 */ /* 0x000fe4000001161a */
[----:B--2---:R-:W-:-:S04]  /*1c80*/  ISETP.NE.U32.AND P0, PT, R16, 0x63, PT ;  /* 0x000000631000780c */ /* 0x004fc80003f05070 */
[----:B------:R-:W-:Y:S01]  /*1c90*/  ISETP.NE.AND.EX P0, PT, R17, RZ, PT, P0 ;  /* 0x000000ff1100720c */ /* 0x000fe20003f05300 */
[----:B------:R-:W-:-:S12]  /*1ca0*/  BRA.DIV UR5, `(.L_x_128) ;  /* 0x00000042051c7947 */ /* 0x000fd8000b800000 */
[----:B------:R-:W-:-:S13]  /*1cb0*/  VOTE.ANY P0, !P0 ;  /* 0x0000000000ff7806 */ /* 0x000fda0004000100 */
.L_x_175:
[----:B------:R-:W-:Y:S05]  /*1cc0*/  @!P0 BRA `(.L_x_129) ;  /* 0x0000000000808947 */ /* 0x000fea0003800000 */
[----:B------:R-:W-:-:S07]  /*1cd0*/  IMAD.MOV.U32 R13, RZ, RZ, R26 ;  /* 0x000000ffff0d7224 */ /* 0x000fce00078e001a */
.L_x_131:
        /* <DEDUP_REMOVED lines=9> */
[----:B------:R-:W0:Y:S02]  /*1d70*/  F2I.FTZ.U32.TRUNC.NTZ R13, R13 ;  /* 0x0000000d000d7305 */ /* 0x000e24000021f000 */
[----:B0-----:R-:W-:Y:S02]  /*1d80*/  IMAD R19, R12, R13, RZ ;  /* 0x0000000d0c137224 */ /* 0x001fe400078e02ff */
[----:B------:R-:W-:-:S04]  /*1d90*/  IMAD.MOV.U32 R12, RZ, RZ, RZ ;  /* 0x000000ffff0c7224 */ /* 0x000fc800078e00ff */
        /* <DEDUP_REMOVED lines=18> */
.L_x_178:
[----:B------:R-:W-:Y:S05]  /*1ec0*/  @P0 BRA `(.L_x_131) ;  /* 0xfffffffc00840947 */ /* 0x000fea000383ffff */
.L_x_129:
[----:B------:R-:W-:Y:S01]  /*1ed0*/  UMOV UR5, 0xffffffff ;  /* 0xffffffff00057882 */ /* 0x000fe20000000000 */
[----:B------:R-:W-:-:S04]  /*1ee0*/  ISETP.NE.U32.AND P0, PT, R16, 0x65, PT ;  /* 0x000000651000780c */ /* 0x000fc80003f05070 */
[----:B------:R-:W-:Y:S01]  /*1ef0*/  ISETP.NE.AND.EX P0, PT, R17, RZ, PT, P0 ;  /* 0x000000ff1100720c */ /* 0x000fe20003f05300 */
[----:B------:R-:W-:-:S12]  /*1f00*/  BRA.DIV UR5, `(.L_x_132) ;  /* 0x0000003e05c47947 */ /* 0x000fd8000b800000 */
[----:B------:R-:W0:Y:S01]  /*1f10*/  S2R R13, SR_GEMASK ;  /* 0x00000000000d7919 */ /* 0x000e220000003c00 */
[----:B------:R-:W-:Y:S01]  /*1f20*/  VOTE.ANY R12, PT, !P0 ;  /* 0x00000000000c7806 */ /* 0x000fe200040e0100 */
[----:B------:R-:W-:Y:S02]  /*1f30*/  VIADD R14, R45, 0x2 ;  /* 0x000000022d0e7836 */ /* 0x000fe40000000000 */
[----:B------:R-:W-:Y:S01]  /*1f40*/  VIADD R25, R25, 0xffffffe0 ;  /* 0xffffffe019197836 */ /* 0x000fe20000000000 */
[----:B0-----:R-:W-:-:S05]  /*1f50*/  LOP3.LUT R12, R12, 0x80000000, R13, 0xec, !PT ;  /* 0x800000000c0c7812 */ /* 0x001fca00078eec0d */
[----:B------:R-:W-:-:S05]  /*1f60*/  VIADD R13, R12, 0xffffffff ;  /* 0xffffffff0c0d7836 */ /* 0x000fca0000000000 */
[----:B------:R-:W-:-:S06]  /*1f70*/  LOP3.LUT R15, R12, R13, RZ, 0xc, !PT ;  /* 0x0000000d0c0f7212 */ /* 0x000fcc00078e0cff */
        /* <DEDUP_REMOVED lines=42> */
.L_x_192:
[----:B------:R-:W-:Y:S05]  /*2220*/  @P0 BRA `(.L_x_133) ;  /* 0xfffffff800800947 */ /* 0x000fea000383ffff */
.L_x_127:
[----:B------:R-:W0:Y:S01]  /*2230*/  S2R R12, SR_TID.X ;  /* 0x00000000000c7919 */ /* 0x000e220000002100 */
[----:B------:R-:W-:Y:S01]  /*2240*/  ISETP.NE.AND P0, PT, R45, RZ, PT ;  /* 0x000000ff2d00720c */ /* 0x000fe20003f05270 */
[----:B------:R-:W-:Y:S01]  /*2250*/  BSSY.RECONVERGENT B1, `(.L_x_134) ;  /* 0x0000012000017945 */ /* 0x000fe20003800200 */
[----:B------:R-:W-:Y:S02]  /*2260*/  IMAD.MOV.U32 R25, RZ, RZ, R24 ;  /* 0x000000ffff197224 */ /* 0x000fe400078e0018 */
[----:B------:R-:W-:-:S09]  /*2270*/  IMAD.MOV.U32 R24, RZ, RZ, R21 ;  /* 0x000000ffff187224 */ /* 0x000fd200078e0015 */
[----:B------:R-:W1:Y:S01]  /*2280*/  @!P0 S2R R13, SR_CgaCtaId ;  /* 0x00000000000d8919 */ /* 0x000e620000008800 */
[----:B0-----:R-:W-:Y:S02]  /*2290*/  ISETP.NE.AND P1, PT, R12, RZ, PT ;  /* 0x000000ff0c00720c */ /* 0x001fe40003f25270 */
[----:B------:R-:W-:-:S04]  /*22a0*/  @!P0 MOV R12, 0x400 ;  /* 0x00000400000c8802 */ /* 0x000fc80000000f00 */
[----:B-1----:R-:W-:-:S07]  /*22b0*/  @!P0 LEA R17, R13, R12, 0x18 ;  /* 0x0000000c0d118211 */ /* 0x002fce00078ec0ff */
[----:B------:R-:W-:Y:S05]  /*22c0*/  @P1 BRA `(.L_x_135) ;  /* 0x0000000000281947 */ /* 0x000fea0003800000 */
        /* <DEDUP_REMOVED lines=10> */
.L_x_135:
[----:B------:R-:W-:Y:S05]  /*2370*/  BSYNC.RECONVERGENT B1 ;  /* 0x0000000000017941 */ /* 0x000fea0003800200 */
.L_x_134:
[----:B-1----:R1:W2:Y:S04]  /*2380*/  LDL.LU R15, [R1+0x4] ;  /* 0x00000400010f7983 */ /* 0x0022a80000300800 */
[----:B------:R1:W3:Y:S04]  /*2390*/  LDL.LU R14, [R1] ;  /* 0x00000000010e7983 */ /* 0x0002e80000300800 */
[----:B------:R1:W-:Y:S01]  /*23a0*/  @!P0 STS.64 [R17+0x98], R24 ;  /* 0x0000981811008388 */ /* 0x0003e20000000a00 */
[----:B--2---:R-:W-:Y:S02]  /*23b0*/  @!P0 IMAD.MOV.U32 R15, RZ, RZ, R24 ;  /* 0x000000ffff0f8224 */ /* 0x004fe400078e0018 */
[----:B-1-3--:R-:W-:-:S07]  /*23c0*/  @!P0 IMAD.MOV.U32 R14, RZ, RZ, R25 ;  /* 0x000000ffff0e8224 */ /* 0x00afce00078e0019 */
.L_x_121:
[----:B------:R-:W-:Y:S05]  /*23d0*/  WARPSYNC.ALL ;  /* 0x0000000000007948 */ /* 0x000fea0003800000 */
[----:B------:R-:W1:Y:S08]  /*23e0*/  S2UR UR6, SR_CgaCtaId ;  /* 0x00000000000679c3 */ /* 0x000e700000008800 */
[----:B------:R-:W-:Y:S06]  /*23f0*/  BAR.SYNC.DEFER_BLOCKING 0x0 ;  /* 0x0000000000007b1d */ /* 0x000fec0000010000 */
[----:B------:R-:W-:Y:S01]  /*2400*/  UMOV UR5, 0x400 ;  /* 0x0000040000057882 */ /* 0x000fe20000000000 */
[----:B------:R-:W2:Y:S01]  /*2410*/  S2R R16, SR_TID.X ;  /* 0x0000000000107919 */ /* 0x000ea20000002100 */
[----:B-1----:R-:W-:-:S09]  /*2420*/  ULEA UR5, UR6, UR5, 0x18 ;  /* 0x0000000506057291 */ /* 0x002fd2000f8ec0ff */
[----:B0-----:R-:W0:Y:S01]  /*2430*/  LDS.64 R12, [UR5+0x98] ;  /* 0x00009805ff0c7984 */ /* 0x001e220008000a00 */
[----:B--2---:R-:W-:-:S04]  /*2440*/  ISETP.NE.AND P0, PT, R16, RZ, PT ;  /* 0x000000ff1000720c */ /* 0x004fc80003f05270 */
[----:B0-----:R-:W-:-:S04]  /*2450*/  SEL R12, R12, RZ, P0 ;  /* 0x000000ff0c0c7207 */ /* 0x001fc80000000000 */
[----:B------:R-:W-:Y:S02]  /*2460*/  IADD3 R35, P1, PT, R15, R12, RZ ;  /* 0x0000000c0f237210 */ /* 0x000fe40007f3e0ff */
[----:B------:R-:W-:-:S05]  /*2470*/  SEL R12, R13, RZ, P0 ;  /* 0x000000ff0d0c7207 */ /* 0x000fca0000000000 */
[----:B------:R-:W-:-:S07]  /*2480*/  IMAD.X R31, R14, 0x1, R12, P1 ;  /* 0x000000010e1f7824 */ /* 0x000fce00008e060c */
.L_x_120:
[----:B------:R-:W-:Y:S05]  /*2490*/  BSYNC.RECONVERGENT B0 ;  /* 0x0000000000007941 */ /* 0x000fea0003800200 */
.L_x_118:
[----:B------:R-:W-:Y:S01]  /*24a0*/  BAR.SYNC.DEFER_BLOCKING 0x0 ;  /* 0x0000000000007b1d */ /* 0x000fe20000010000 */
[----:B0-----:R-:W-:-:S05]  /*24b0*/  IADD3 R12, P0, PT, R42, R35, RZ ;  /* 0x000000232a0c7210 */ /* 0x001fca0007f1e0ff */
[----:B-----5:R-:W-:Y:S01]  /*24c0*/  IMAD.X R13, R43, 0x1, R31, P0 ;  /* 0x000000012b0d7824 */ /* 0x020fe200000e061f */
[----:B------:R-:W-:Y:S01]  /*24d0*/  IADD3 R14, P0, PT, R40, R12, RZ ;  /* 0x0000000c280e7210 */ /* 0x000fe20007f1e0ff */
[----:B------:R-:W0:Y:S01]  /*24e0*/  S2R R23, SR_LANEID ;  /* 0x0000000000177919 */ /* 0x000e220000000000 */
[----:B------:R-:W1:Y:S01]  /*24f0*/  S2UR UR5, SR_CTAID.X ;  /* 0x00000000000579c3 */ /* 0x000e620000002500 */
[----:B------:R-:W2:Y:S02]  /*2500*/  LDCU.64 UR6, c[0x0][0x388] ;  /* 0x00007100ff0677ac */ /* 0x000ea40008000a00 */
[----:B------:R-:W-:Y:S01]  /*2510*/  IMAD.X R15, R41, 0x1, R13, P0 ;  /* 0x00000001290f7824 */ /* 0x000fe200000e060d */
[----:B------:R-:W-:Y:S01]  /*2520*/  IADD3 R16, P0, PT, R38, R14, RZ ;  /* 0x0000000e26107210 */ /* 0x000fe20007f1e0ff */
[----:B------:R-:W3:Y:S04]  /*2530*/  S2R R34, SR_TID.X ;  /* 0x0000000000227919 */ /* 0x000ee80000002100 */
[----:B------:R-:W-:Y:S01]  /*2540*/  IMAD.X R17, R39, 0x1, R15, P0 ;  /* 0x0000000127117824 */ /* 0x000fe200000e060f */
[----:B------:R-:W-:-:S05]  /*2550*/  IADD3 R18, P0, PT, R36, R16, RZ ;  /* 0x0000001024127210 */ /* 0x000fca0007f1e0ff */
[----:B------:R-:W-:Y:S01]  /*2560*/  IMAD.X R19, R37, 0x1, R17, P0 ;  /* 0x0000000125137824 */ /* 0x000fe200000e0611 */
[----:B------:R-:W-:Y:S02]  /*2570*/  IADD3 R20, P0, PT, R32, R18, RZ ;  /* 0x0000001220147210 */ /* 0x000fe40007f1e0ff */
[----:B------:R-:W1:Y:S03]  /*2580*/  LDC R32, c[0x0][0x398] ;  /* 0x0000e600ff207b82 */ /* 0x000e660000000800 */
[----:B------:R-:W-:Y:S01]  /*2590*/  IMAD.X R21, R33, 0x1, R19, P0 ;  /* 0x0000000121157824 */ /* 0x000fe200000e0613 */
[----:B------:R-:W-:Y:S01]  /*25a0*/  IADD3 R22, P0, PT, R28, R20, RZ ;  /* 0x000000141c167210 */ /* 0x000fe20007f1e0ff */
[----:B0-----:R-:W-:-:S04]  /*25b0*/  IMAD R33, R23, 0x50, R0 ;  /* 0x0000005017217824 */ /* 0x001fc800078e0200 */
[----:B------:R-:W-:Y:S01]  /*25c0*/  IMAD.X R23, R29, 0x1, R21, P0 ;  /* 0x000000011d177824 */ /* 0x000fe200000e0615 */
[----:B------:R-:W-:Y:S01]  /*25d0*/  IADD3 R2, P0, PT, R2, R22, RZ ;  /* 0x0000001602027210 */ /* 0x000fe20007f1e0ff */
[----:B------:R-:W-:Y:S04]  /*25e0*/  STS.64 [R33], R12 ;  /* 0x0000000c21007388 */ /* 0x000fe80000000a00 */
[----:B------:R-:W-:Y:S01]  /*25f0*/  IMAD.X R3, R3, 0x1, R23, P0 ;  /* 0x0000000103037824 */ /* 0x000fe200000e0617 */
[----:B------:R-:W-:Y:S01]  /*2600*/  IADD3 R24, P0, PT, R4, R2, RZ ;  /* 0x0000000204187210 */ /* 0x000fe20007f1e0ff */
[----:B------:R-:W-:Y:S01]  /*2610*/  STS.64 [R33+0x8], R14 ;  /* 0x0000080e21007388 */ /* 0x000fe20000000a00 */
[----:B-1----:R-:W-:-:S03]  /*2620*/  VIADD R32, R32, UR5 ;  /* 0x0000000520207c36 */ /* 0x002fc60008000000 */
[----:B------:R-:W-:Y:S01]  /*2630*/  IMAD.X R25, R5, 0x1, R3, P0 ;  /* 0x0000000105197824 */ /* 0x000fe200000e0603 */
[----:B------:R-:W-:Y:S01]  /*2640*/  IADD3 R26, P0, PT, R6, R24, RZ ;  /* 0x00000018061a7210 */ /* 0x000fe20007f1e0ff */
[----:B------:R-:W-:Y:S04]  /*2650*/  STS.64 [R33+0x10], R16 ;  /* 0x0000101021007388 */ /* 0x000fe80000000a00 */
[----:B------:R-:W-:Y:S01]  /*2660*/  IMAD.X R27, R7, 0x1, R25, P0 ;  /* 0x00000001071b7824 */ /* 0x000fe200000e0619 */
[----:B------:R-:W-:Y:S01]  /*2670*/  IADD3 R28, P0, PT, R8, R26, RZ ;  /* 0x0000001a081c7210 */ /* 0x000fe20007f1e0ff */
[----:B------:R-:W-:Y:S04]  /*2680*/  STS.64 [R33+0x18], R18 ;  /* 0x0000181221007388 */ /* 0x000fe80000000a00 */
[----:B------:R-:W-:Y:S01]  /*2690*/  IMAD.X R29, R9, 0x1, R27, P0 ;  /* 0x00000001091d7824 */ /* 0x000fe200000e061b */
[----:B------:R-:W-:Y:S01]  /*26a0*/  IADD3 R30, P0, PT, R10, R28, RZ ;  /* 0x0000001c0a1e7210 */ /* 0x000fe20007f1e0ff */
[----:B------:R-:W-:Y:S04]  /*26b0*/  STS.64 [R33+0x20], R20 ;  /* 0x0000201421007388 */ /* 0x000fe80000000a00 */
[----:B------:R-:W-:Y:S01]  /*26c0*/  IMAD.X R31, R11, 0x1, R29, P0 ;  /* 0x000000010b1f7824 */ /* 0x000fe200000e061d */
[----:B------:R-:W-:Y:S04]  /*26d0*/  STS.64 [R33+0x28], R22 ;  /* 0x0000281621007388 */ /* 0x000fe80000000a00 */
[----:B------:R-:W-:Y:S04]  /*26e0*/  STS.64 [R33+0x30], R2 ;  /* 0x0000300221007388 */ /* 0x000fe80000000a00 */
[----:B------:R3:W-:Y:S04]  /*26f0*/  STS.64 [R33+0x38], R24 ;  /* 0x0000381821007388 */ /* 0x0007e80000000a00 */
[----:B------:R0:W-:Y:S04]  /*2700*/  STS.64 [R33+0x40], R26 ;  /* 0x0000401a21007388 */ /* 0x0001e80000000a00 */
[----:B------:R-:W-:Y:S04]  /*2710*/  STS.64 [R33+0x48], R28 ;  /* 0x0000481c21007388 */ /* 0x000fe80000000a00 */
[----:B------:R-:W-:Y:S01]  /*2720*/  STS.64 [R33+0x50], R30 ;  /* 0x0000501e21007388 */ /* 0x000fe20000000a00 */
[----:B------:R-:W-:-:S03]  /*2730*/  NOP ;  /* 0x0000000000007918 */ /* 0x000fc60000000000 */
[----:B------:R-:W1:Y:S01]  /*2740*/  LDS.64 R2, [R0] ;  /* 0x0000000000027984 */ /* 0x000e620000000a00 */
[C---:B---3--:R-:W-:Y:S02]  /*2750*/  LOP3.LUT R24, R34.reuse, 0x3e0, RZ, 0xc0, !PT ;  /* 0x000003e022187812 */ /* 0x048fe400078ec0ff */
[----:B------:R-:W-:Y:S01]  /*2760*/  LOP3.LUT R25, R34, 0x1f, RZ, 0xc0, !PT ;  /* 0x0000001f22197812 */ /* 0x000fe200078ec0ff */
[----:B------:R-:W3:Y:S04]  /*2770*/  LDS.64 R4, [R0+0x100] ;  /* 0x0001000000047984 */ /* 0x000ee80000000a00 */
[----:B------:R-:W4:Y:S01]  /*2780*/  LDS.64 R6, [R0+0x200] ;  /* 0x0002000000067984 */ /* 0x000f220000000a00 */
[----:B------:R-:W-:Y:S02]  /*2790*/  IMAD R24, R24, 0xb, R25 ;  /* 0x0000000b18187824 */ /* 0x000fe400078e0219 */
[----:B------:R-:W-:Y:S01]  /*27a0*/  IMAD R25, R32, 0x11e0, RZ ;  /* 0x000011e020197824 */ /* 0x000fe200078e02ff */
[----:B------:R-:W4:Y:S04]  /*27b0*/  LDS.64 R8, [R0+0x300] ;  /* 0x0003000000087984 */ /* 0x000f280000000a00 */
[----:B------:R-:W4:Y:S01]  /*27c0*/  LDS.64 R10, [R0+0x400] ;  /* 0x00040000000a7984 */ /* 0x000f220000000a00 */
[----:B------:R-:W-:-:S03]  /*27d0*/  IADD3 R25, P0, PT, R25, R24, RZ ;  /* 0x0000001819197210 */ /* 0x000fc60007f1e0ff */
[----:B------:R-:W4:Y:S02]  /*27e0*/  LDS.64 R12, [R0+0x500] ;  /* 0x00050000000c7984 */ /* 0x000f240000000a00 */
[----:B0-----:R-:W-:Y:S01]  /*27f0*/  IMAD.X R26, RZ, RZ, RZ, P0 ;  /* 0x000000ffff1a7224 */ /* 0x001fe200000e06ff */
[C---:B--2---:R-:W-:Y:S01]  /*2800*/  LEA R24, P0, R25.reuse, UR6, 0x3 ;  /* 0x0000000619187c11 */ /* 0x044fe2000f8018ff */
[----:B------:R-:W0:Y:S03]  /*2810*/  LDS.64 R14, [R0+0x600] ;  /* 0x00060000000e7984 */ /* 0x000e260000000a00 */
[----:B------:R-:W-:Y:S01]  /*2820*/  LEA.HI.X R25, R25, UR7, R26, 0x3, P0 ;  /* 0x0000000719197c11 */ /* 0x000fe200080f1c1a */
[----:B------:R-:W2:Y:S04]  /*2830*/  LDS.64 R16, [R0+0x700] ;  /* 0x0007000000107984 */ /* 0x000ea80000000a00 */
[----:B------:R-:W2:Y:S04]  /*2840*/  LDS.64 R18, [R0+0x800] ;  /* 0x0008000000127984 */ /* 0x000ea80000000a00 */
[----:B------:R-:W2:Y:S04]  /*2850*/  LDS.64 R20, [R0+0x900] ;  /* 0x0009000000147984 */ /* 0x000ea80000000a00 */
[----:B------:R-:W2:Y:S04]  /*2860*/  LDS.64 R22, [R0+0xa00] ;  /* 0x000a000000167984 */ /* 0x000ea80000000a00 */
[----:B-1----:R-:W-:Y:S04]  /*2870*/  STG.E.64 desc[UR8][R24.64], R2 ;  /* 0x0000000218007986 */ /* 0x002fe8000c101b08 */
[----:B---3--:R-:W-:Y:S04]  /*2880*/  STG.E.64 desc[UR8][R24.64+0x100], R4 ;  /* 0x0001000418007986 */ /* 0x008fe8000c101b08 */
[----:B----4-:R-:W-:Y:S04]  /*2890*/  STG.E.64 desc[UR8][R24.64+0x200], R6 ;  /* 0x0002000618007986 */ /* 0x010fe8000c101b08 */
[----:B------:R-:W-:Y:S04]  /*28a0*/  STG.E.64 desc[UR8][R24.64+0x300], R8 ;  /* 0x0003000818007986 */ /* 0x000fe8000c101b08 */
[----:B------:R-:W-:Y:S04]  /*28b0*/  STG.E.64 desc[UR8][R24.64+0x400], R10 ;  /* 0x0004000a18007986 */ /* 0x000fe8000c101b08 */
[----:B------:R-:W-:Y:S04]  /*28c0*/  STG.E.64 desc[UR8][R24.64+0x500], R12 ;  /* 0x0005000c18007986 */ /* 0x000fe8000c101b08 */
[----:B0-----:R-:W-:Y:S04]  /*28d0*/  STG.E.64 desc[UR8][R24.64+0x600], R14 ;  /* 0x0006000e18007986 */ /* 0x001fe8000c101b08 */
[----:B--2---:R-:W-:Y:S04]  /*28e0*/  STG.E.64 desc[UR8][R24.64+0x700], R16 ;  /* 0x0007001018007986 */ /* 0x004fe8000c101b08 */
[----:B------:R-:W-:Y:S04]  /*28f0*/  STG.E.64 desc[UR8][R24.64+0x800], R18 ;  /* 0x0008001218007986 */ /* 0x000fe8000c101b08 */
[----:B------:R-:W-:Y:S04]  /*2900*/  STG.E.64 desc[UR8][R24.64+0x900], R20 ;  /* 0x0009001418007986 */ /* 0x000fe8000c101b08 */
[----:B------:R-:W-:Y:S01]  /*2910*/  STG.E.64 desc[UR8][R24.64+0xa00], R22 ;  /* 0x000a001618007986 */ /* 0x000fe2000c101b08 */
[----:B------:R-:W-:Y:S05]  /*2920*/  EXIT ;  /* 0x000000000000794d */ /* 0x000fea0003800000 */
.L_x_117:
[----:B------:R-:W-:-:S13]  /*2930*/  ISETP.NE.AND P0, PT, R0, RZ, PT ;  /* 0x000000ff0000720c */ /* 0x000fda0003f05270 */
[----:B------:R-:W-:Y:S05]  /*2940*/  @!P0 EXIT ;  /* 0x000000000000894d */ /* 0x000fea0003800000 */
[----:B------:R-:W0:Y:S02]  /*2950*/  LDC.64 R4, c[0x0][0x380] ;  /* 0x0000e000ff047b82 */ /* 0x000e240000000a00 */
[----:B0-----:R-:W-:-:S05]  /*2960*/  IMAD.WIDE.U32 R4, R3, 0x8, R4 ;  /* 0x0000000803047825 */ /* 0x001fca00078e0004 */
[----:B------:R0:W2:Y:S01]  /*2970*/  LDG.E.64 R2, desc[UR8][R4.64] ;  /* 0x0000000804027981 */ /* 0x0000a2000c1e1b00 */
[----:B------:R-:W1:Y:S02]  /*2980*/  S2R R27, SR_TID.X ;  /* 0x00000000001b7919 */ /* 0x000e640000002100 */
[C---:B-1----:R-:W-:Y:S02]  /*2990*/  LOP3.LUT R6, R27.reuse, 0x1f, RZ, 0xc0, !PT ;  /* 0x0000001f1b067812 */ /* 0x042fe400078ec0ff */
[----:B------:R-:W-:-:S05]  /*29a0*/  LOP3.LUT R7, R27, 0x3e0, RZ, 0xc0, !PT ;  /* 0x000003e01b077812 */ /* 0x000fca00078ec0ff */
[----:B------:R-:W-:-:S04]  /*29b0*/  IMAD R19, R7, 0xb, R6 ;  /* 0x0000000b07137824 */ /* 0x000fc800078e0206 */
[C---:B------:R-:W-:Y:S01]  /*29c0*/  VIADD R9, R19.reuse, 0x40 ;  /* 0x0000004013097836 */ /* 0x040fe20000000000 */
[C---:B------:R-:W-:Y:S01]  /*29d0*/  ISETP.GE.U32.AND P5, PT, R19.reuse, R0, PT ;  /* 0x000000001300720c */ /* 0x040fe20003fa6070 */
[C---:B------:R-:W-:Y:S01]  /*29e0*/  VIADD R7, R19.reuse, 0x20 ;  /* 0x0000002013077836 */ /* 0x040fe20000000000 */
[C---:B0-----:R-:W-:Y:S01]  /*29f0*/  LEA R4, P3, R19.reuse, R4, 0x3 ;  /* 0x0000000413047211 */ /* 0x041fe200078618ff */
[----:B------:R-:W-:Y:S01]  /*2a00*/  VIADD R11, R19, 0x60 ;  /* 0x00000060130b7836 */ /* 0x000fe20000000000 */
[-C--:B------:R-:W-:Y:S01]  /*2a10*/  ISETP.GE.U32.AND P0, PT, R9, R0.reuse, PT ;  /* 0x000000000900720c */ /* 0x080fe20003f06070 */
[----:B------:R-:W-:Y:S01]  /*2a20*/  VIADD R9, R19, 0xa0 ;  /* 0x000000a013097836 */ /* 0x000fe20000000000 */
[-C--:B------:R-:W-:Y:S01]  /*2a30*/  ISETP.GE.U32.AND P6, PT, R7, R0.reuse, PT ;  /* 0x000000000700720c */ /* 0x080fe20003fc6070 */
[----:B------:R-:W-:Y:S01]  /*2a40*/  VIADD R7, R19, 0x80 ;  /* 0x0000008013077836 */ /* 0x000fe20000000000 */
[-C--:B------:R-:W-:Y:S01]  /*2a50*/  ISETP.GE.U32.AND P1, PT, R11, R0.reuse, PT ;  /* 0x000000000b00720c */ /* 0x080fe20003f26070 */
[----:B------:R-:W-:Y:S01]  /*2a60*/  IMAD.X R5, RZ, RZ, R5, P3 ;  /* 0x000000ffff057224 */ /* 0x000fe200018e0605 */
[-C--:B------:R-:W-:Y:S01]  /*2a70*/  ISETP.GE.U32.AND P3, PT, R9, R0.reuse, PT ;  /* 0x000000000900720c */ /* 0x080fe20003f66070 */
[----:B------:R-:W-:Y:S01]  /*2a80*/  VIADD R9, R19, 0xe0 ;  /* 0x000000e013097836 */ /* 0x000fe20000000000 */
[----:B------:R-:W-:Y:S01]  /*2a90*/  ISETP.GE.U32.AND P2, PT, R7, R0, PT ;  /* 0x000000000700720c */ /* 0x000fe20003f46070 */
[----:B------:R-:W-:-:S02]  /*2aa0*/  VIADD R11, R19, 0xc0 ;  /* 0x000000c0130b7836 */ /* 0x000fc40000000000 */
[----:B------:R-:W-:-:S03]  /*2ab0*/  VIADD R15, R19, 0x100 ;  /* 0x00000100130f7836 */ /* 0x000fc60000000000 */
[-C--:B------:R-:W-:Y:S01]  /*2ac0*/  ISETP.GE.U32.AND P4, PT, R11, R0.reuse, PT ;  /* 0x000000000b00720c */ /* 0x080fe20003f86070 */
[----:B------:R-:W-:Y:S02]  /*2ad0*/  VIADD R17, R19, 0x120 ;  /* 0x0000012013117836 */ /* 0x000fe40000000000 */
[----:B--2---:R-:W-:Y:S02]  /*2ae0*/  IMAD.MOV.U32 R6, RZ, RZ, R2 ;  /* 0x000000ffff067224 */ /* 0x004fe400078e0002 */
[----:B------:R-:W-:Y:S02]  /*2af0*/  IMAD.MOV.U32 R7, RZ, RZ, R3 ;  /* 0x000000ffff077224 */ /* 0x000fe400078e0003 */
[----:B------:R-:W2:Y:S01]  /*2b00*/  @!P5 LDG.E.64 R2, desc[UR8][R4.64] ;  /* 0x000000080402d981 */ /* 0x000ea2000c1e1b00 */
[----:B------:R-:W-:Y:S01]  /*2b10*/  ISETP.GE.U32.AND P5, PT, R9, R0, PT ;  /* 0x000000000900720c */ /* 0x000fe20003fa6070 */
[----:B------:R-:W-:Y:S02]  /*2b20*/  IMAD.MOV.U32 R8, RZ, RZ, R6 ;  /* 0x000000ffff087224 */ /* 0x000fe400078e0006 */
[----:B------:R-:W-:-:S02]  /*2b30*/  IMAD.MOV.U32 R9, RZ, RZ, R7 ;  /* 0x000000ffff097224 */ /* 0x000fc400078e0007 */
[--C-:B------:R-:W-:Y:S02]  /*2b40*/  IMAD.MOV.U32 R10, RZ, RZ, R6.reuse ;  /* 0x000000ffff0a7224 */ /* 0x100fe400078e0006 */
[--C-:B------:R-:W-:Y:S02]  /*2b50*/  IMAD.MOV.U32 R11, RZ, RZ, R7.reuse ;  /* 0x000000ffff0b7224 */ /* 0x100fe400078e0007 */
[----:B------:R-:W-:Y:S01]  /*2b60*/  IMAD.MOV.U32 R12, RZ, RZ, R6 ;  /* 0x000000ffff0c7224 */ /* 0x000fe200078e0006 */
[----:B------:R-:W3:Y:S01]  /*2b70*/  @!P6 LDG.E.64 R8, desc[UR8][R4.64+0x100] ;  /* 0x000100080408e981 */ /* 0x000ee2000c1e1b00 */
[----:B------:R-:W-:Y:S01]  /*2b80*/  IMAD.MOV.U32 R13, RZ, RZ, R7 ;  /* 0x000000ffff0d7224 */ /* 0x000fe200078e0007 */
[-C--:B------:R-:W-:Y:S01]  /*2b90*/  ISETP.GE.U32.AND P6, PT, R15, R0.reuse, PT ;  /* 0x000000000f00720c */ /* 0x080fe20003fc6070 */
[----:B------:R-:W-:Y:S01]  /*2ba0*/  VIADD R15, R19, 0x140 ;  /* 0x00000140130f7836 */ /* 0x000fe20000000000 */
[----:B------:R-:W4:Y:S01]  /*2bb0*/  @!P0 LDG.E.64 R10, desc[UR8][R4.64+0x200] ;  /* 0x00020008040a8981 */ /* 0x000f22000c1e1b00 */
[----:B------:R-:W-:-:S03]  /*2bc0*/  ISETP.GE.U32.AND P0, PT, R17, R0, PT ;  /* 0x000000001100720c */ /* 0x000fc60003f06070 */
[----:B------:R-:W5:Y:S01]  /*2bd0*/  @!P1 LDG.E.64 R12, desc[UR8][R4.64+0x300] ;  /* 0x00030008040c9981 */ /* 0x000f62000c1e1b00 */
[----:B------:R-:W-:Y:S01]  /*2be0*/  ISETP.GE.U32.AND P1, PT, R15, R0, PT ;  /* 0x000000000f00720c */ /* 0x000fe20003f26070 */
        /* <DEDUP_REMOVED lines=22> */
[----:B------:R-:W-:Y:S01]  /*2d50*/  UMOV UR4, 0x400 ;  /* 0x0000040000047882 */ /* 0x000fe20000000000 */
[----:B------:R-:W-:Y:S01]  /*2d60*/  ISETP.NE.AND P0, PT, R30, RZ, PT ;  /* 0x000000ff1e00720c */ /* 0x000fe20003f05270 */
[----:B-1----:R-:W-:-:S02]  /*2d70*/  ULEA UR4, UR5, UR4, 0x18 ;  /* 0x0000000405047291 */ /* 0x002fc4000f8ec0ff */
[----:B0-----:R-:W-:-:S05]  /*2d80*/  IMAD R0, R26, 0x160, R31 ;  /* 0x000001601a007824 */ /* 0x001fca00078e021f */
        /* <DEDUP_REMOVED lines=29> */
[----:B0---4-:R-:W-:Y:S02]  /*2f60*/  IADD3 R35, P2, P3, R32, R36, R35 ;  /* 0x0000002420237210 */ /* 0x011fe40007b5e023 */
[----:B------:R-:W-:Y:S02]  /*2f70*/  IADD3.X R13, PT, PT, R39, R41, R43, P0, P1 ;  /* 0x00000029270d7210 */ /* 0x000fe400007e242b */
[----:B------:R-:W-:Y:S02]  /*2f80*/  IADD3 R35, P0, P1, R2, R28, R35 ;  /* 0x0000001c02237210 */ /* 0x000fe4000791e023 */
[----:B------:R-:W-:-:S02]  /*2f90*/  IADD3.X R13, PT, PT, R33, R37, R13, P2, P3 ;  /* 0x00000025210d7210 */ /* 0x000fc400017e640d */
[----:B------:R-:W-:Y:S02]  /*2fa0*/  ISETP.NE.AND P2, PT, R31, 0x1f, PT ;  /* 0x0000001f1f00780c */ /* 0x000fe40003f45270 */
[----:B------:R-:W-:Y:S02]  /*2fb0*/  IADD3.X R13, PT, PT, R3, R29, R13, P0, P1 ;  /* 0x0000001d030d7210 */ /* 0x000fe400007e240d */
[----:B------:R-:W-:Y:S02]  /*2fc0*/  IADD3 R35, P0, P1, R6, R4, R35 ;  /* 0x0000000406237210 */ /* 0x000fe4000791e023 */
[----:B-1----:R-:W-:Y:S02]  /*2fd0*/  SHF.R.U32.HI R0, RZ, 0x5, R27 ;  /* 0x00000005ff007819 */ /* 0x002fe4000001161b */
[----:B------:R-:W-:Y:S02]  /*2fe0*/  IADD3.X R13, PT, PT, R7, R5, R13, P0, P1 ;  /* 0x00000005070d7210 */ /* 0x000fe400007e240d */
[----:B------:R-:W-:-:S03]  /*2ff0*/  IADD3 R35, P0, P1, R10, R8, R35 ;  /* 0x000000080a237210 */ /* 0x000fc6000791e023 */
[----:B------:R-:W-:Y:S02]  /*3000*/  @!P2 LEA R45, R0, UR4, 0x3 ;  /* 0x00000004002dac11 */ /* 0x000fe4000f8e18ff */
[----:B------:R-:W-:Y:S01]  /*3010*/  IADD3.X R34, PT, PT, R11, R9, R13, P0, P1 ;  /* 0x000000090b227210 */ /* 0x000fe200007e240d */
[----:B------:R-:W0:Y:S06]  /*3020*/  SHFL.UP PT, R12, R35, 0x1, RZ ;  /* 0x04200000230c7989 */ /* 0x000e2c00000e00ff */
        /* <DEDUP_REMOVED lines=30> */
[----:B------:R0:W-:Y:S01]  /*3210*/  @!P2 STS.64 [R45+0x20], R30 ;  /* 0x0000201e2d00a388 */ /* 0x0001e20000000a00 */
[----:B------:R-:W-:Y:S01]  /*3220*/  BAR.SYNC.DEFER_BLOCKING 0x0 ;  /* 0x0000000000007b1d */ /* 0x000fe20000010000 */
[----:B------:R-:W-:-:S05]  /*3230*/  ISETP.NE.AND P2, PT, R0, 0x3, PT ;  /* 0x000000030000780c */ /* 0x000fca0003f45270 */
[----:B0-----:R-:W0:Y:S01]  /*3240*/  S2R R45, SR_TID.X ;  /* 0x00000000002d7919 */ /* 0x001e220000002100 */
[----:B------:R-:W1:Y:S04]  /*3250*/  LDS.128 R20, [UR4+0x20] ;  /* 0x00002004ff147984 */ /* 0x000e680008000c00 */
[----:B------:R-:W2:Y:S04]  /*3260*/  LDS.128 R24, [UR4+0x30] ;  /* 0x00003004ff187984 */ /* 0x000ea80008000c00 */
[----:B------:R-:W3:Y:S04]  /*3270*/  LDS.128 R16, [UR4+0x40] ;  /* 0x00004004ff107984 */ /* 0x000ee80008000c00 */
[----:B------:R-:W4:Y:S01]  /*3280*/  LDS.128 R12, [UR4+0x50] ;  /* 0x00005004ff0c7984 */ /* 0x000f220008000c00 */
[----:B-1----:R-:W-:-:S05]  /*3290*/  IADD3 R22, P0, PT, R20, R22, RZ ;  /* 0x0000001614167210 */ /* 0x002fca0007f1e0ff */
[----:B------:R-:W-:Y:S01]  /*32a0*/  IMAD.X R44, R21, 0x1, R23, P0 ;  /* 0x00000001152c7824 */ /* 0x000fe200000e0617 */
[----:B--2---:R-:W-:Y:S02]  /*32b0*/  IADD3 R23, P0, PT, R24, R22, RZ ;  /* 0x0000001618177210 */ /* 0x004fe40007f1e0ff */
[----:B------:R-:W-:-:S03]  /*32c0*/  SEL R22, R22, R20, !P1 ;  /* 0x0000001416167207 */ /* 0x000fc60004800000 */
[----:B------:R-:W-:Y:S01]  /*32d0*/  IMAD.X R24, R25, 0x1, R44, P0 ;  /* 0x0000000119187824 */ /* 0x000fe200000e062c */
[----:B------:R-:W-:Y:S02]  /*32e0*/  IADD3 R25, P0, PT, R26, R23, RZ ;  /* 0x000000171a197210 */ /* 0x000fe40007f1e0ff */
[----:B------:R-:W-:Y:S02]  /*32f0*/  SEL R26, R44, R21, !P1 ;  /* 0x000000152c1a7207 */ /* 0x000fe40004800000 */
[----:B------:R-:W-:Y:S01]  /*3300*/  SEL R0, R23, R22, !P2 ;  /* 0x0000001617007207 */ /* 0x000fe20005000000 */
[----:B------:R-:W-:Y:S01]  /*3310*/  IMAD.X R44, R27, 0x1, R24, P0 ;  /* 0x000000011b2c7824 */ /* 0x000fe200000e0618 */
[----:B0-----:R-:W-:Y:S01]  /*3320*/  SHF.R.U32.HI R27, RZ, 0x5, R45 ;  /* 0x00000005ff1b7819 */ /* 0x001fe2000001162d */
[----:B------:R-:W0:Y:S01]  /*3330*/  LDS.128 R20, [UR4+0x60] ;  /* 0x00006004ff147984 */ /* 0x000e220008000c00 */
[----:B---3--:R-:W-:Y:S02]  /*3340*/  IADD3 R16, P0, PT, R16, R25, RZ ;  /* 0x0000001910107210 */ /* 0x008fe40007f1e0ff */
[----:B------:R-:W-:-:S02]  /*3350*/  SEL R45, R24, R26, !P2 ;  /* 0x0000001a182d7207 */ /* 0x000fc40005000000 */
[----:B------:R-:W-:Y:S01]  /*3360*/  ISETP.NE.AND P1, PT, R27, 0x4, PT ;  /* 0x000000041b00780c */ /* 0x000fe20003f25270 */
[----:B------:R-:W-:Y:S01]  /*3370*/  IMAD.X R17, R17, 0x1, R44, P0 ;  /* 0x0000000111117824 */ /* 0x000fe200000e062c */
[----:B------:R-:W-:Y:S02]  /*3380*/  IADD3 R18, P0, PT, R18, R16, RZ ;  /* 0x0000001012127210 */ /* 0x000fe40007f1e0ff */
[----:B------:R-:W-:Y:S02]  /*3390*/  SEL R45, R44, R45, !P1 ;  /* 0x0000002d2c2d7207 */ /* 0x000fe40004800000 */
[----:B------:R-:W1:Y:S01]  /*33a0*/  S2R R44, SR_TID.X ;  /* 0x00000000002c7919 */ /* 0x000e620000002100 */
[----:B------:R-:W-:Y:S02]  /*33b0*/  SEL R0, R25, R0, !P1 ;  /* 0x0000000019007207 */ /* 0x000fe40004800000 */
[----:B------:R-:W2:Y:S01]  /*33c0*/  LDS.128 R24, [UR4+0x70] ;  /* 0x00007004ff187984 */ /* 0x000ea20008000c00 */
[----:B-1----:R-:W-:-:S04]  /*33d0*/  SHF.R.U32.HI R44, RZ, 0x5, R44 ;  /* 0x00000005ff2c7819 */ /* 0x002fc8000001162c */
[----:B------:R-:W-:-:S04]  /*33e0*/  ISETP.NE.AND P1, PT, R44, 0x5, PT ;  /* 0x000000052c00780c */ /* 0x000fc80003f25270 */
[----:B------:R-:W-:Y:S02]  /*33f0*/  SEL R16, R16, R0, !P1 ;  /* 0x0000000010107207 */ /* 0x000fe40004800000 */
[----:B------:R1:W5:Y:S01]  /*3400*/  LDL.LU R0, [R1+0x8] ;  /* 0x0000080001007983 */ /* 0x0003620000300800 */
[----:B------:R-:W-:Y:S01]  /*3410*/  SEL R45, R17, R45, !P1 ;  /* 0x0000002d112d7207 */ /* 0x000fe20004800000 */
[----:B------:R-:W-:Y:S01]  /*3420*/  IMAD.X R19, R19, 0x1, R17, P0 ;  /* 0x0000000113137824 */ /* 0x000fe200000e0611 */
[----:B------:R-:W-:Y:S02]  /*3430*/  ISETP.NE.AND P1, PT, R44, 0x6, PT ;  /* 0x000000062c00780c */ /* 0x000fe40003f25270 */
[----:B----4-:R-:W-:Y:S02]  /*3440*/  IADD3 R12, P0, PT, R12, R18, RZ ;  /* 0x000000120c0c7210 */ /* 0x010fe40007f1e0ff */
[----:B------:R-:W-:Y:S02]  /*3450*/  SEL R16, R18, R16, !P1 ;  /* 0x0000001012107207 */ /* 0x000fe40004800000 */
[----:B------:R-:W-:Y:S01]  /*3460*/  SEL R18, R19, R45, !P1 ;  /* 0x0000002d13127207 */ /* 0x000fe20004800000 */
[----:B------:R-:W-:Y:S01]  /*3470*/  IMAD.X R13, R13, 0x1, R19, P0 ;  /* 0x000000010d0d7824 */ /* 0x000fe200000e0613 */
[----:B------:R-:W3:Y:S01]  /*3480*/  S2R R45, SR_LANEID ;  /* 0x00000000002d7919 */ /* 0x000ee20000000000 */
[----:B------:R-:W-:-:S02]  /*3490*/  ISETP.NE.AND P2, PT, R44, 0x7, PT ;  /* 0x000000072c00780c */ /* 0x000fc40003f45270 */
[----:B------:R-:W-:Y:S02]  /*34a0*/  IADD3 R14, P0, PT, R14, R12, RZ ;  /* 0x0000000c0e0e7210 */ /* 0x000fe40007f1e0ff */
[----:B------:R-:W-:Y:S02]  /*34b0*/  SEL R17, R12, R16, !P2 ;  /* 0x000000100c117207 */ /* 0x000fe40005000000 */
[----:B------:R-:W-:Y:S01]  /*34c0*/  SEL R12, R13, R18, !P2 ;  /* 0x000000120d0c7207 */ /* 0x000fe20005000000 */
[----:B------:R-:W-:Y:S01]  /*34d0*/  IMAD.X R15, R15, 0x1, R13, P0 ;  /* 0x000000010f0f7824 */ /* 0x000fe200000e060d */
[----:B0-----:R-:W-:Y:S02]  /*34e0*/  IADD3 R13, P1, PT, R20, R14, RZ ;  /* 0x0000000e140d7210 */ /* 0x001fe40007f3e0ff */
[C---:B------:R-:W-:Y:S02]  /*34f0*/  ISETP.NE.AND P3, PT, R44.reuse, 0x8, PT ;  /* 0x000000082c00780c */ /* 0x040fe40003f65270 */
[----:B------:R-:W-:Y:S01]  /*3500*/  ISETP.NE.AND P6, PT, R44, 0x9, PT ;  /* 0x000000092c00780c */ /* 0x000fe20003fc5270 */
[----:B------:R-:W-:Y:S01]  /*3510*/  IMAD.X R21, R21, 0x1, R15, P1 ;  /* 0x0000000115157824 */ /* 0x000fe200008e060f */
[----:B------:R-:W-:-:S02]  /*3520*/  SEL R14, R14, R17, !P3 ;  /* 0x000000110e0e7207 */ /* 0x000fc40005800000 */
[----:B------:R-:W-:Y:S02]  /*3530*/  SEL R12, R15, R12, !P3 ;  /* 0x0000000c0f0c7207 */ /* 0x000fe40005800000 */
[C---:B------:R-:W-:Y:S02]  /*3540*/  ISETP.NE.AND P3, PT, R44.reuse, 0xa, PT ;  /* 0x0000000a2c00780c */ /* 0x040fe40003f65270 */
[C---:B------:R-:W-:Y:S02]  /*3550*/  ISETP.NE.AND P2, PT, R44.reuse, 0xc, PT ;  /* 0x0000000c2c00780c */ /* 0x040fe40003f45270 */
[----:B------:R-:W-:Y:S02]  /*3560*/  ISETP.NE.AND P1, PT, R44, 0xb, PT ;  /* 0x0000000b2c00780c */ /* 0x000fe40003f25270 */
[----:B------:R-:W0:Y:S01]  /*3570*/  S2R R44, SR_TID.X ;  /* 0x00000000002c7919 */ /* 0x000e220000002100 */
[----:B------:R-:W-:Y:S02]  /*3580*/  IADD3 R15, P4, PT, R22, R13, RZ ;  /* 0x0000000d160f7210 */ /* 0x000fe40007f9e0ff */
[----:B------:R-:W-:-:S02]  /*3590*/  SEL R14, R13, R14, !P6 ;  /* 0x0000000e0d0e7207 */ /* 0x000fc40007000000 */
[----:B--2---:R-:W-:Y:S01]  /*35a0*/  IADD3 R17, P5, PT, R24, R15, RZ ;  /* 0x0000000f18117210 */ /* 0x004fe20007fbe0ff */
[----:B------:R-:W-:Y:S01]  /*35b0*/  IMAD.X R23, R23, 0x1, R21, P4 ;  /* 0x0000000117177824 */ /* 0x000fe200020e0615 */
[----:B------:R-:W-:Y:S02]  /*35c0*/  IADD3 R35, P4, PT, R30, -R35, RZ ;  /* 0x800000231e237210 */ /* 0x000fe40007f9e0ff */
[----:B------:R-:W-:Y:S01]  /*35d0*/  SEL R16, R21, R12, !P6 ;  /* 0x0000000c15107207 */ /* 0x000fe20007000000 */
[----:B------:R-:W-:Y:S01]  /*35e0*/  IMAD.X R25, R25, 0x1, R23, P5 ;  /* 0x0000000119197824 */ /* 0x000fe200028e0617 */
[----:B------:R-:W-:Y:S01]  /*35f0*/  SEL R12, R15, R14, !P3 ;  /* 0x0000000e0f0c7207 */ /* 0x000fe20005800000 */
[----:B------:R-:W-:Y:S01]  /*3600*/  IMAD.X R30, R31, 0x1, ~R34, P4 ;  /* 0x000000011f1e7824 */ /* 0x000fe200020e0e22 */
[----:B---3--:R-:W-:Y:S02]  /*3610*/  ISETP.NE.AND P0, PT, R45, RZ, PT ;  /* 0x000000ff2d00720c */ /* 0x008fe40003f05270 */
[----:B------:R-:W-:-:S02]  /*3620*/  IADD3 R13, P5, PT, R26, R17, RZ ;  /* 0x000000111a0d7210 */ /* 0x000fc40007fbe0ff */
[----:B------:R-:W-:Y:S02]  /*3630*/  @P2 SEL R13, R17, R12, !P1 ;  /* 0x0000000c110d2207 */ /* 0x000fe40004800000 */
[----:B------:R-:W-:Y:S01]  /*3640*/  SEL R14, R23, R16, !P3 ;  /* 0x00000010170e7207 */ /* 0x000fe20005800000 */
[----:B------:R-:W-:Y:S01]  /*3650*/  IMAD.X R26, R27, 0x1, R25, P5 ;  /* 0x000000011b1a7824 */ /* 0x000fe200028e0619 */
[----:B------:R-:W-:Y:S02]  /*3660*/  SEL R12, R35, RZ, P0 ;  /* 0x000000ff230c7207 */ /* 0x000fe40000000000 */
[----:B------:R-:W-:Y:S02]  /*3670*/  SEL R17, R30, RZ, P0 ;  /* 0x000000ff1e117207 */ /* 0x000fe40000000000 */
[----:B------:R-:W-:Y:S02]  /*3680*/  @P2 SEL R26, R25, R14, !P1 ;  /* 0x0000000e191a2207 */ /* 0x000fe40004800000 */
[----:B------:R-:W-:-:S05]  /*3690*/  IADD3 R12, P0, PT, R12, R13, RZ ;  /* 0x0000000d0c0c7210 */ /* 0x000fca0007f1e0ff */
[----:B------:R-:W-:Y:S01]  /*36a0*/  IMAD.X R17, R17, 0x1, R26, P0 ;  /* 0x0000000111117824 */ /* 0x000fe200000e061a */
[C---:B0-----:R-:W-:Y:S02]  /*36b0*/  ISETP.GE.U32.AND P1, PT, R44.reuse, 0x20, PT ;  /* 0x000000202c00780c */ /* 0x041fe40003f26070 */
[----:B------:R-:W-:Y:S02]  /*36c0*/  ISETP.NE.AND P0, PT, R44, RZ, PT ;  /* 0x000000ff2c00720c */ /* 0x000fe40003f05270 */
[----:B------:R-:W-:Y:S02]  /*36d0*/  SEL R15, R35, R12, !P1 ;  /* 0x0000000c230f7207 */ /* 0x000fe40004800000 */
[----:B------:R-:W-:Y:S02]  /*36e0*/  SEL R17, R30, R17, !P1 ;  /* 0x000000111e117207 */ /* 0x000fe40004800000 */
[----:B------:R-:W-:Y:S02]  /*36f0*/  SEL R15, R15, RZ, P0 ;  /* 0x000000ff0f0f7207 */ /* 0x000fe40000000000 */
[----:B------:R-:W-:Y:S01]  /*3700*/  SEL R17, R17, RZ, P0 ;  /* 0x000000ff11117207 */ /* 0x000fe20000000000 */
[----:B-1----:R-:W-:Y:S06]  /*3710*/  BRA `(.L_x_137) ;  /* 0x0000001800107947 */ /* 0x002fec0003800000 */
.L_x_136:
[----:B0-23--:R-:W-:Y:S01]  /*3720*/  IADD3 R13, P0, P1, R38, R40, R42 ;  /* 0x00000028260d7210 */ /* 0x00dfe2000791e02a */
[----:B------:R-:W0:Y:S03]  /*3730*/  S2R R22, SR_LANEID ;  /* 0x0000000000167919 */ /* 0x000e260000000000 */
[----:B----4-:R-:W-:Y:S01]  /*3740*/  IADD3 R15, P2, P3, R32, R36, R13 ;  /* 0x00000024200f7210 */ /* 0x010fe20007b5e00d */
[----:B------:R-:W1:Y:S01]  /*3750*/  S2R R20, SR_TID.X ;  /* 0x0000000000147919 */ /* 0x000e620000002100 */
[----:B------:R-:W-:Y:S02]  /*3760*/  IADD3.X R13, PT, PT, R39, R41, R43, P0, P1 ;  /* 0x00000029270d7210 */ /* 0x000fe400007e242b */
[----:B------:R-:W-:Y:S01]  /*3770*/  IADD3 R15, P0, P1, R2, R28, R15 ;  /* 0x0000001c020f7210 */ /* 0x000fe2000791e00f */
[----:B------:R-:W2:Y:S01]  /*3780*/  S2R R24, SR_TID.X ;  /* 0x0000000000187919 */ /* 0x000ea20000002100 */
[----:B------:R-:W-:-:S04]  /*3790*/  IADD3.X R13, PT, PT, R33, R37, R13, P2, P3 ;  /* 0x00000025210d7210 */ /* 0x000fc800017e640d */
[----:B------:R-:W-:Y:S02]  /*37a0*/  IADD3.X R13, PT, PT, R3, R29, R13, P0, P1 ;  /* 0x0000001d030d7210 */ /* 0x000fe400007e240d */
[----:B------:R-:W-:-:S04]  /*37b0*/  IADD3 R15, P0, P1, R6, R4, R15 ;  /* 0x00000004060f7210 */ /* 0x000fc8000791e00f */
[----:B------:R-:W-:Y:S02]  /*37c0*/  IADD3.X R13, PT, PT, R7, R5, R13, P0, P1 ;  /* 0x00000005070d7210 */ /* 0x000fe400007e240d */
[----:B------:R-:W-:-:S04]  /*37d0*/  IADD3 R44, P0, P1, R10, R8, R15 ;  /* 0x000000080a2c7210 */ /* 0x000fc8000791e00f */
[----:B------:R-:W-:Y:S02]  /*37e0*/  IADD3.X R31, PT, PT, R11, R9, R13, P0, P1 ;  /* 0x000000090b1f7210 */ /* 0x000fe400007e240d */
[----:B------:R-:W3:Y:S01]  /*37f0*/  SHFL.UP PT, R13, R44, 0x1, RZ ;  /* 0x042000002c0d7989 */ /* 0x000ee200000e00ff */
[----:B0-----:R-:W-:-:S05]  /*3800*/  ISETP.NE.AND P2, PT, R22, 0x1f, PT ;  /* 0x0000001f1600780c */ /* 0x001fca0003f45270 */
[----:B------:R-:W0:Y:S01]  /*3810*/  SHFL.UP P0, R12, R31, 0x1, RZ ;  /* 0x042000001f0c7989 */ /* 0x000e2200000000ff */
[----:B-1----:R-:W-:-:S07]  /*3820*/  SHF.R.U32.HI R20, RZ, 0x5, R20 ;  /* 0x00000005ff147819 */ /* 0x002fce0000011614 */
[----:B------:R-:W-:Y:S02]  /*3830*/  @!P2 LEA R45, R20, UR4, 0x3 ;  /* 0x00000004142dac11 */ /* 0x000fe4000f8e18ff */
[----:B---3--:R-:W-:-:S04]  /*3840*/  IADD3 R14, P1, PT, R13, R44, RZ ;  /* 0x0000002c0d0e7210 */ /* 0x008fc80007f3e0ff */
        /* <DEDUP_REMOVED lines=26> */
[----:B------:R-:W-:-:S05]  /*39f0*/  SEL R35, R13, R12, P0 ;  /* 0x0000000c0d237207 */ /* 0x000fca0000000000 */
[----:B------:R2:W-:Y:S01]  /*3a00*/  @!P2 STS.64 [R45+0x20], R34 ;  /* 0x000020222d00a388 */ /* 0x0005e20000000a00 */
[----:B------:R-:W-:Y:S01]  /*3a10*/  BAR.SYNC.DEFER_BLOCKING 0x0 ;  /* 0x0000000000007b1d */ /* 0x000fe20000010000 */
[----:B--2---:R-:W-:-:S04]  /*3a20*/  SHF.R.U32.HI R45, RZ, 0x5, R24 ;  /* 0x00000005ff2d7819 */ /* 0x004fc80000011618 */
[C---:B------:R-:W-:Y:S02]  /*3a30*/  ISETP.NE.AND P1, PT, R45.reuse, 0x2, PT ;  /* 0x000000022d00780c */ /* 0x040fe40003f25270 */
[----:B------:R-:W-:Y:S01]  /*3a40*/  ISETP.NE.AND P2, PT, R45, 0x4, PT ;  /* 0x000000042d00780c */ /* 0x000fe20003f45270 */
        /* <DEDUP_REMOVED lines=11> */
[----:B------:R-:W0:Y:S01]  /*3b00*/  S2R R13, SR_TID.X ;  /* 0x00000000000d7919 */ /* 0x000e220000002100 */
[----:B------:R-:W-:-:S03]  /*3b10*/  ISETP.NE.AND P1, PT, R45, 0x3, PT ;  /* 0x000000032d00780c */ /* 0x000fc60003f25270 */
[----:B------:R-:W-:Y:S01]  /*3b20*/  IMAD.X R18, R19, 0x1, R15, P0 ;  /* 0x0000000113127824 */ /* 0x000fe200000e060f */
[----:B------:R-:W-:Y:S02]  /*3b30*/  SEL R14, R16, R14, !P1 ;  /* 0x0000000e100e7207 */ /* 0x000fe40004800000 */
[----:B--2---:R-:W-:Y:S02]  /*3b40*/  IADD3 R16, P0, PT, R20, R17, RZ ;  /* 0x0000001114107210 */ /* 0x004fe40007f1e0ff */
[----:B------:R-:W-:Y:S02]  /*3b50*/  SEL R19, R15, R12, !P1 ;  /* 0x0000000c0f137207 */ /* 0x000fe40004800000 */
[----:B------:R-:W-:Y:S01]  /*3b60*/  SEL R17, R17, R14, !P2 ;  /* 0x0000000e11117207 */ /* 0x000fe20005000000 */
[----:B------:R-:W-:Y:S01]  /*3b70*/  IMAD.X R45, R21, 0x1, R18, P0 ;  /* 0x00000001152d7824 */ /* 0x000fe200000e0612 */
[----:B------:R-:W-:Y:S02]  /*3b80*/  SEL R19, R18, R19, !P2 ;  /* 0x0000001312137207 */ /* 0x000fe40005000000 */
[----:B------:R-:W1:Y:S01]  /*3b90*/  S2R R18, SR_TID.X ;  /* 0x0000000000127919 */ /* 0x000e620000002100 */
[----:B------:R-:W-:-:S05]  /*3ba0*/  IADD3 R20, P0, PT, R22, R16, RZ ;  /* 0x0000001016147210 */ /* 0x000fca0007f1e0ff */
[----:B------:R-:W-:Y:S01]  /*3bb0*/  IMAD.X R22, R23, 0x1, R45, P0 ;  /* 0x0000000117167824 */ /* 0x000fe200000e062d */
[----:B0-----:R-:W-:Y:S02]  /*3bc0*/  SHF.R.U32.HI R21, RZ, 0x5, R13 ;  /* 0x00000005ff157819 */ /* 0x001fe4000001160d */
[----:B------:R-:W0:Y:S02]  /*3bd0*/  LDS.128 R12, [UR4+0x60] ;  /* 0x00006004ff0c7984 */ /* 0x000e240008000c00 */
[----:B------:R-:W-:-:S04]  /*3be0*/  ISETP.NE.AND P1, PT, R21, 0x5, PT ;  /* 0x000000051500780c */ /* 0x000fc80003f25270 */
[----:B------:R-:W-:Y:S02]  /*3bf0*/  SEL R21, R16, R17, !P1 ;  /* 0x0000001110157207 */ /* 0x000fe40004800000 */
[----:B------:R-:W-:Y:S02]  /*3c00*/  SEL R45, R45, R19, !P1 ;  /* 0x000000132d2d7207 */ /* 0x000fe40004800000 */
[----:B-1----:R-:W-:Y:S02]  /*3c10*/  SHF.R.U32.HI R23, RZ, 0x5, R18 ;  /* 0x00000005ff177819 */ /* 0x002fe40000011612 */
[----:B------:R-:W1:Y:S02]  /*3c20*/  LDS.128 R16, [UR4+0x70] ;  /* 0x00007004ff107984 */ /* 0x000e640008000c00 */
[----:B------:R-:W-:Y:S02]  /*3c30*/  ISETP.NE.AND P1, PT, R23, 0x6, PT ;  /* 0x000000061700780c */ /* 0x000fe40003f25270 */
[----:B---3--:R-:W-:-:S02]  /*3c40*/  IADD3 R23, P0, PT, R24, R20, RZ ;  /* 0x0000001418177210 */ /* 0x008fc40007f1e0ff */
[----:B------:R-:W-:Y:S02]  /*3c50*/  SEL R21, R20, R21, !P1 ;  /* 0x0000001514157207 */ /* 0x000fe40004800000 */
[----:B------:R-:W2:Y:S01]  /*3c60*/  S2R R20, SR_TID.X ;  /* 0x0000000000147919 */ /* 0x000ea20000002100 */
[----:B------:R-:W-:Y:S01]  /*3c70*/  IMAD.X R24, R25, 0x1, R22, P0 ;  /* 0x0000000119187824 */ /* 0x000fe200000e0616 */
[----:B------:R-:W-:Y:S02]  /*3c80*/  SEL R45, R22, R45, !P1 ;  /* 0x0000002d162d7207 */ /* 0x000fe40004800000 */
[----:B--2---:R-:W-:-:S04]  /*3c90*/  SHF.R.U32.HI R25, RZ, 0x5, R20 ;  /* 0x00000005ff197819 */ /* 0x004fc80000011614 */
[C---:B------:R-:W-:Y:S02]  /*3ca0*/  ISETP.NE.AND P2, PT, R25.reuse, 0x7, PT ;  /* 0x000000071900780c */ /* 0x040fe40003f45270 */
[----:B------:R-:W-:Y:S02]  /*3cb0*/  ISETP.NE.AND P3, PT, R25, 0x8, PT ;  /* 0x000000081900780c */ /* 0x000fe40003f65270 */
[----:B------:R-:W-:Y:S02]  /*3cc0*/  SEL R22, R23, R21, !P2 ;  /* 0x0000001517167207 */ /* 0x000fe40005000000 */
[----:B------:R-:W-:Y:S01]  /*3cd0*/  IADD3 R23, P0, PT, R26, R23, RZ ;  /* 0x000000171a177210 */ /* 0x000fe20007f1e0ff */
[----:B------:R-:W2:Y:S01]  /*3ce0*/  LDS.64 R20, [UR4+0x80] ;  /* 0x00008004ff147984 */ /* 0x000ea20008000a00 */
[----:B------:R-:W-:Y:S02]  /*3cf0*/  SEL R45, R24, R45, !P2 ;  /* 0x0000002d182d7207 */ /* 0x000fe40005000000 */
[----:B------:R-:W-:Y:S01]  /*3d00*/  ISETP.NE.AND P5, PT, R25, 0x9, PT ;  /* 0x000000091900780c */ /* 0x000fe20003fa5270 */
[----:B------:R-:W-:Y:S01]  /*3d10*/  IMAD.X R26, R27, 0x1, R24, P0 ;  /* 0x000000011b1a7824 */ /* 0x000fe200000e0618 */
[----:B------:R-:W-:-:S02]  /*3d20*/  ISETP.NE.AND P2, PT, R25, 0xa, PT ;  /* 0x0000000a1900780c */ /* 0x000fc40003f45270 */
[C---:B------:R-:W-:Y:S02]  /*3d30*/  ISETP.NE.AND P1, PT, R25.reuse, 0xb, PT ;  /* 0x0000000b1900780c */ /* 0x040fe40003f25270 */
[----:B------:R-:W-:Y:S02]  /*3d40*/  ISETP.NE.AND P0, PT, R25, 0xc, PT ;  /* 0x0000000c1900780c */ /* 0x000fe40003f05270 */
[----:B------:R-:W3:Y:S01]  /*3d50*/  S2R R25, SR_LANEID ;  /* 0x0000000000197919 */ /* 0x000ee20000000000 */
[----:B------:R-:W-:Y:S02]  /*3d60*/  SEL R22, R23, R22, !P3 ;  /* 0x0000001617167207 */ /* 0x000fe40005800000 */
[----:B0-----:R-:W-:Y:S02]  /*3d70*/  IADD3 R23, P4, PT, R12, R23, RZ ;  /* 0x000000170c177210 */ /* 0x001fe40007f9e0ff */
[----:B------:R-:W-:Y:S02]  /*3d80*/  SEL R45, R26, R45, !P3 ;  /* 0x0000002d1a2d7207 */ /* 0x000fe40005800000 */
[----:B------:R-:W-:-:S02]  /*3d90*/  SEL R22, R23, R22, !P5 ;  /* 0x0000001617167207 */ /* 0x000fc40006800000 */
[----:B------:R-:W-:Y:S01]  /*3da0*/  IADD3 R23, P6, PT, R14, R23, RZ ;  /* 0x000000170e177210 */ /* 0x000fe20007fde0ff */
[----:B------:R-:W-:Y:S01]  /*3db0*/  IMAD.X R14, R13, 0x1, R26, P4 ;  /* 0x000000010d0e7824 */ /* 0x000fe200020e061a */
[----:B------:R-:W-:Y:S02]  /*3dc0*/  IADD3 R44, P3, PT, R34, -R44, RZ ;  /* 0x8000002c222c7210 */ /* 0x000fe40007f7e0ff */
[----:B------:R-:W-:Y:S01]  /*3dd0*/  SEL R22, R23, R22, !P2 ;  /* 0x0000001617167207 */ /* 0x000fe20005000000 */
[----:B------:R-:W-:Y:S01]  /*3de0*/  IMAD.X R15, R15, 0x1, R14, P6 ;  /* 0x000000010f0f7824 */ /* 0x000fe200030e060e */
[----:B------:R-:W-:Y:S01]  /*3df0*/  SEL R12, R14, R45, !P5 ;  /* 0x0000002d0e0c7207 */ /* 0x000fe20006800000 */
[----:B------:R-:W-:Y:S01]  /*3e00*/  IMAD.X R34, R35, 0x1, ~R31, P3 ;  /* 0x0000000123227824 */ /* 0x000fe200018e0e1f */
[----:B-1----:R-:W-:Y:S02]  /*3e10*/  IADD3 R13, P4, PT, R16, R23, RZ ;  /* 0x00000017100d7210 */ /* 0x002fe40007f9e0ff */
[----:B------:R-:W-:-:S02]  /*3e20*/  SEL R12, R15, R12, !P2 ;  /* 0x0000000c0f0c7207 */ /* 0x000fc40005000000 */
[----:B------:R-:W-:Y:S01]  /*3e30*/  SEL R14, R13, R22, !P1 ;  /* 0x000000160d0e7207 */ /* 0x000fe20004800000 */
[----:B------:R-:W-:Y:S01]  /*3e40*/  IMAD.X R17, R17, 0x1, R15, P4 ;  /* 0x0000000111117824 */ /* 0x000fe200020e060f */
[----:B------:R-:W-:-:S04]  /*3e50*/  IADD3 R13, P6, PT, R18, R13, RZ ;  /* 0x0000000d120d7210 */ /* 0x000fc80007fde0ff */
[----:B------:R-:W-:Y:S01]  /*3e60*/  SEL R14, R13, R14, !P0 ;  /* 0x0000000e0d0e7207 */ /* 0x000fe20004000000 */
[----:B------:R-:W-:Y:S01]  /*3e70*/  IMAD.X R19, R19, 0x1, R17, P6 ;  /* 0x0000000113137824 */ /* 0x000fe200030e0611 */
[----:B------:R-:W-:Y:S02]  /*3e80*/  SEL R12, R17, R12, !P1 ;  /* 0x0000000c110c7207 */ /* 0x000fe40004800000 */
[----:B---3--:R-:W-:Y:S02]  /*3e90*/  ISETP.NE.AND P5, PT, R25, RZ, PT ;  /* 0x000000ff1900720c */ /* 0x008fe40003fa5270 */
[----:B------:R-:W0:Y:S01]  /*3ea0*/  S2R R25, SR_TID.X ;  /* 0x0000000000197919 */ /* 0x000e220000002100 */
[----:B------:R-:W-:Y:S02]  /*3eb0*/  SEL R12, R19, R12, !P0 ;  /* 0x0000000c130c7207 */ /* 0x000fe40004000000 */
[----:B------:R-:W-:Y:S02]  /*3ec0*/  SEL R15, R44, RZ, P5 ;  /* 0x000000ff2c0f7207 */ /* 0x000fe40002800000 */
[----:B------:R-:W-:-:S02]  /*3ed0*/  SEL R17, R34, RZ, P5 ;  /* 0x000000ff22117207 */ /* 0x000fc40002800000 */
[----:B------:R-:W-:Y:S02]  /*3ee0*/  IADD3 R15, P1, PT, R15, R14, RZ ;  /* 0x0000000e0f0f7210 */ /* 0x000fe40007f3e0ff */
[----:B--2---:R-:W-:-:S03]  /*3ef0*/  IADD3 R31, P0, PT, R20, R13, RZ ;  /* 0x0000000d141f7210 */ /* 0x004fc60007f1e0ff */
[----:B------:R-:W-:Y:S02]  /*3f00*/  IMAD.X R17, R17, 0x1, R12, P1 ;  /* 0x0000000111117824 */ /* 0x000fe400008e060c */
[----:B------:R-:W-:Y:S01]  /*3f10*/  IMAD.X R27, R21, 0x1, R19, P0 ;  /* 0x00000001151b7824 */ /* 0x000fe200000e0613 */
[C---:B0-----:R-:W-:Y:S02]  /*3f20*/  ISETP.GE.U32.AND P3, PT, R25.reuse, 0x20, PT ;  /* 0x000000201900780c */ /* 0x041fe40003f66070 */
[----:B------:R-:W-:Y:S02]  /*3f30*/  ISETP.GT.U32.AND P2, PT, R25, 0x1f, PT ;  /* 0x0000001f1900780c */ /* 0x000fe40003f44070 */
[----:B------:R-:W-:Y:S02]  /*3f40*/  SEL R12, R44, R15, !P3 ;  /* 0x0000000f2c0c7207 */ /* 0x000fe40005800000 */
[----:B------:R-:W-:-:S03]  /*3f50*/  SEL R45, R34, R17, !P3 ;  /* 0x00000011222d7207 */ /* 0x000fc60005800000 */
[----:B------:R0:W-:Y:S06]  /*3f60*/  STL [R1], R12 ;  /* 0x0000000c01007387 */ /* 0x0001ec0000100800 */
        /* <DEDUP_REMOVED lines=20> */
.L_x_195:
[----:B------:R-:W-:Y:S05]  /*40b0*/  @!P0 BRA `(.L_x_140) ;  /* 0x00000000008c8947 */ /* 0x000fea0003800000 */
[----:B------:R-:W0:Y:S01]  /*40c0*/  LDC R12, c[0x0][0x398] ;  /* 0x0000e600ff0c7b82 */ /* 0x000e220000000800 */
[----:B------:R-:W-:Y:S01]  /*40d0*/  IMAD.MOV.U32 R13, RZ, RZ, 0x182 ;  /* 0x00000182ff0d7424 */ /* 0x000fe200078e00ff */
[----:B0-----:R-:W-:-:S05]  /*40e0*/  IADD3 R15, PT, PT, R25, UR10, R12 ;  /* 0x0000000a190f7c10 */ /* 0x001fca000fffe00c */
[----:B------:R-:W-:-:S07]  /*40f0*/  IMAD.WIDE R14, R15, 0x10, R20 ;  /* 0x000000100f0e7825 */ /* 0x000fce00078e0214 */
.L_x_142:
        /* <DEDUP_REMOVED lines=30> */
.L_x_198:
[----:B------:R-:W-:Y:S05]  /*42e0*/  @P0 BRA `(.L_x_142) ;  /* 0xfffffffc00840947 */ /* 0x000fea000383ffff */
.L_x_140:
        /* <DEDUP_REMOVED lines=8> */
[----:B------:R-:W1:Y:S01]  /*4370*/  LDCU.64 UR6, c[0x0][0x390] ;  /* 0x00007200ff0677ac */ /* 0x000e620008000a00 */
[----:B------:R-:W2:Y:S01]  /*4380*/  S2R R14, SR_LANEID ;  /* 0x00000000000e7919 */ /* 0x000ea20000000000 */
[----:B-1----:R-:W-:-:S04]  /*4390*/  UIADD3 UR6, UP0, UPT, UR6, 0x200, URZ ;  /* 0x0000020006067890 */ /* 0x002fc8000ff1e0ff */
[----:B------:R-:W-:Y:S01]  /*43a0*/  UIADD3.X UR7, UPT, UPT, URZ, UR7, URZ, UP0, !UPT ;  /* 0x00000007ff077290 */ /* 0x000fe200087fe4ff */
[----:B0-----:R-:W-:-:S05]  /*43b0*/  LOP3.LUT R12, R12, 0x80000000, R13, 0xec, !PT ;  /* 0x800000000c0c7812 */ /* 0x001fca00078eec0d */
[----:B------:R-:W-:-:S05]  /*43c0*/  VIADD R13, R12, 0xffffffff ;  /* 0xffffffff0c0d7836 */ /* 0x000fca0000000000 */
[----:B------:R-:W-:Y:S01]  /*43d0*/  LOP3.LUT R13, R12, R13, RZ, 0xc, !PT ;  /* 0x0000000d0c0d7212 */ /* 0x000fe200078e0cff */
[----:B--2---:R-:W-:-:S03]  /*43e0*/  VIADD R12, R14, 0x2 ;  /* 0x000000020e0c7836 */ /* 0x004fc60000000000 */
        /* <DEDUP_REMOVED lines=44> */
.L_x_212:
[----:B------:R-:W-:Y:S05]  /*46b0*/  @!P0 BRA `(.L_x_144) ;  /* 0x00000004008c8947 */ /* 0x000fea0003800000 */
[----:B------:R-:W-:-:S07]  /*46c0*/  IMAD.MOV.U32 R26, RZ, RZ, 0x182 ;  /* 0x00000182ff1a7424 */ /* 0x000fce00078e00ff */
.L_x_150:
        /* <DEDUP_REMOVED lines=9> */
.L_x_215:
[----:B------:R-:W-:Y:S05]  /*4760*/  @!P0 BRA `(.L_x_146) ;  /* 0x0000000000808947 */ /* 0x000fea0003800000 */
[----:B------:R-:W-:-:S07]  /*4770*/  IMAD.MOV.U32 R13, RZ, RZ, R26 ;  /* 0x000000ffff0d7224 */ /* 0x000fce00078e001a */
.L_x_148:
        /* <DEDUP_REMOVED lines=30> */
.L_x_218:
[----:B------:R-:W-:Y:S05]  /*4960*/  @P0 BRA `(.L_x_148) ;  /* 0xfffffffc00840947 */ /* 0x000fea000383ffff */
.L_x_146:
[----:B------:R-:W-:Y:S01]  /*4970*/  UMOV UR5, 0xffffffff ;  /* 0xffffffff00057882 */ /* 0x000fe20000000000 */
[----:B------:R-:W-:-:S04]  /*4980*/  ISETP.NE.U32.AND P0, PT, R16, 0x65, PT ;  /* 0x000000651000780c */ /* 0x000fc80003f05070 */
[----:B------:R-:W-:Y:S01]  /*4990*/  ISETP.NE.AND.EX P0, PT, R17, RZ, PT, P0 ;  /* 0x000000ff1100720c */ /* 0x000fe20003f05300 */
[----:B------:R-:W-:-:S12]  /*49a0*/  BRA.DIV UR5, `(.L_x_149) ;  /* 0x0000002205e87947 */ /* 0x000fd8000b800000 */
[----:B------:R-:W0:Y:S01]  /*49b0*/  S2R R13, SR_GEMASK ;  /* 0x00000000000d7919 */ /* 0x000e220000003c00 */
[----:B------:R-:W-:Y:S01]  /*49c0*/  VOTE.ANY R12, PT, !P0 ;  /* 0x00000000000c7806 */ /* 0x000fe200040e0100 */
[----:B------:R-:W-:Y:S01]  /*49d0*/  VIADD R25, R25, 0xffffffe0 ;  /* 0xffffffe019197836 */ /* 0x000fe20000000000 */
[----:B------:R-:W1:Y:S02]  /*49e0*/  S2R R14, SR_LANEID ;  /* 0x00000000000e7919 */ /* 0x000e640000000000 */
[----:B0-----:R-:W-:-:S05]  /*49f0*/  LOP3.LUT R12, R12, 0x80000000, R13, 0xec, !PT ;  /* 0x800000000c0c7812 */ /* 0x001fca00078eec0d */
[----:B------:R-:W-:-:S05]  /*4a00*/  VIADD R13, R12, 0xffffffff ;  /* 0xffffffff0c0d7836 */ /* 0x000fca0000000000 */
[----:B------:R-:W-:-:S06]  /*4a10*/  LOP3.LUT R15, R12, R13, RZ, 0xc, !PT ;  /* 0x0000000d0c0f7212 */ /* 0x000fcc00078e0cff */
[----:B------:R-:W0:Y:S02]  /*4a20*/  POPC R15, R15 ;  /* 0x0000000f000f7309 */ /* 0x000e240000000000 */
[----:B0-----:R-:W0:Y:S01]  /*4a30*/  SHFL.DOWN PT, R44, R18, 0x1, R15 ;  /* 0x08200000122c7989 */ /* 0x001e2200000e000f */
[C---:B-1----:R-:W-:Y:S01]  /*4a40*/  ISETP.GE.AND P0, PT, R14.reuse, R15, PT ;  /* 0x0000000f0e00720c */ /* 0x042fe20003f06270 */
[----:B------:R-:W-:Y:S02]  /*4a50*/  VIADD R14, R14, 0x2 ;  /* 0x000000020e0e7836 */ /* 0x000fe40000000000 */
[----:B------:R-:W1:Y:S01]  /*4a60*/  SHFL.DOWN PT, R12, R19, 0x1, R15 ;  /* 0x08200000130c7989 */ /* 0x000e6200000e000f */
[----:B0-----:R-:W-:-:S04]  /*4a70*/  SEL R13, R44, RZ, !P0 ;  /* 0x000000ff2c0d7207 */ /* 0x001fc80004000000 */
[----:B------:R-:W-:Y:S02]  /*4a80*/  IADD3 R13, P1, PT, R18, R13, RZ ;  /* 0x0000000d120d7210 */ /* 0x000fe40007f3e0ff */
[----:B-1----:R-:W-:Y:S02]  /*4a90*/  SEL R12, R12, RZ, !P0 ;  /* 0x000000ff0c0c7207 */ /* 0x002fe40004000000 */
[----:B------:R-:W-:Y:S01]  /*4aa0*/  ISETP.GT.AND P0, PT, R14, R15, PT ;  /* 0x0000000f0e00720c */ /* 0x000fe20003f04270 */
[----:B------:R-:W0:Y:S02]  /*4ab0*/  SHFL.DOWN PT, R20, R13, 0x2, R15 ;  /* 0x084000000d147989 */ /* 0x000e2400000e000f */
[----:B------:R-:W-:Y:S01]  /*4ac0*/  IMAD.X R18, R19, 0x1, R12, P1 ;  /* 0x0000000113127824 */ /* 0x000fe200008e060c */
[----:B------:R-:W1:Y:S04]  /*4ad0*/  S2R R14, SR_LANEID ;  /* 0x00000000000e7919 */ /* 0x000e680000000000 */
[----:B------:R-:W2:Y:S01]  /*4ae0*/  SHFL.DOWN PT, R12, R18, 0x2, R15 ;  /* 0x08400000120c7989 */ /* 0x000ea200000e000f */
[----:B0-----:R-:W-:-:S04]  /*4af0*/  SEL R20, R20, RZ, !P0 ;  /* 0x000000ff14147207 */ /* 0x001fc80004000000 */
[----:B------:R-:W-:Y:S02]  /*4b00*/  IADD3 R19, P1, PT, R20, R13, RZ ;  /* 0x0000000d14137210 */ /* 0x000fe40007f3e0ff */
[----:B--2---:R-:W-:-:S03]  /*4b10*/  SEL R44, R12, RZ, !P0 ;  /* 0x000000ff0c2c7207 */ /* 0x004fc60004000000 */
[----:B------:R-:W0:Y:S01]  /*4b20*/  SHFL.DOWN PT, R12, R19, 0x4, R15 ;  /* 0x08800000130c7989 */ /* 0x000e2200000e000f */
[----:B-1----:R-:W-:Y:S02]  /*4b30*/  VIADD R13, R14, 0x4 ;  /* 0x000000040e0d7836 */ /* 0x002fe40000000000 */
[----:B------:R-:W-:-:S03]  /*4b40*/  IMAD.X R44, R44, 0x1, R18, P1 ;  /* 0x000000012c2c7824 */ /* 0x000fc600008e0612 */
[----:B------:R-:W-:Y:S02]  /*4b50*/  ISETP.GT.AND P0, PT, R13, R15, PT ;  /* 0x0000000f0d00720c */ /* 0x000fe40003f04270 */
[----:B------:R-:W1:Y:S02]  /*4b60*/  SHFL.DOWN PT, R20, R44, 0x4, R15 ;  /* 0x088000002c147989 */ /* 0x000e6400000e000f */
[----:B0-----:R-:W-:-:S04]  /*4b70*/  SEL R12, R12, RZ, !P0 ;  /* 0x000000ff0c0c7207 */ /* 0x001fc80004000000 */
[----:B------:R-:W-:Y:S02]  /*4b80*/  IADD3 R18, P1, PT, R12, R19, RZ ;  /* 0x000000130c127210 */ /* 0x000fe40007f3e0ff */
[----:B-1----:R-:W-:-:S03]  /*4b90*/  SEL R13, R20, RZ, !P0 ;  /* 0x000000ff140d7207 */ /* 0x002fc60004000000 */
[----:B------:R-:W0:Y:S02]  /*4ba0*/  SHFL.DOWN PT, R19, R18, 0x8, R15 ;  /* 0x0900000012137989 */ /* 0x000e2400000e000f */
[----:B------:R-:W-:Y:S02]  /*4bb0*/  IMAD.X R44, R13, 0x1, R44, P1 ;  /* 0x000000010d2c7824 */ /* 0x000fe400008e062c */
[C---:B------:R-:W-:Y:S02]  /*4bc0*/  VIADD R13, R14.reuse, 0x8 ;  /* 0x000000080e0d7836 */ /* 0x040fe40000000000 */
[----:B------:R-:W-:Y:S01]  /*4bd0*/  VIADD R14, R14, 0x10 ;  /* 0x000000100e0e7836 */ /* 0x000fe20000000000 */
[----:B------:R-:W1:Y:S02]  /*4be0*/  SHFL.DOWN PT, R12, R44, 0x8, R15 ;  /* 0x090000002c0c7989 */ /* 0x000e6400000e000f */
[----:B------:R-:W-:-:S04]  /*4bf0*/  ISETP.GT.AND P0, PT, R13, R15, PT ;  /* 0x0000000f0d00720c */ /* 0x000fc80003f04270 */
        /* <DEDUP_REMOVED lines=14> */
.L_x_232:
[----:B------:R-:W-:Y:S05]  /*4ce0*/  @P0 BRA `(.L_x_150) ;  /* 0xfffffff800780947 */ /* 0x000fea000383ffff */
.L_x_144:
[----:B------:R-:W0:Y:S01]  /*4cf0*/  S2R R12, SR_LANEID ;  /* 0x00000000000c7919 */ /* 0x000e220000000000 */
[----:B------:R-:W-:Y:S01]  /*4d00*/  BSSY.RECONVERGENT B0, `(.L_x_151) ;  /* 0x0000014000007945 */ /* 0x000fe20003800200 */
[----:B------:R-:W-:Y:S02]  /*4d10*/  IMAD.MOV.U32 R25, RZ, RZ, R24 ;  /* 0x000000ffff197224 */ /* 0x000fe400078e0018 */
        /* <DEDUP_REMOVED lines=18> */
.L_x_152:
[----:B------:R-:W-:Y:S05]  /*4e40*/  BSYNC.RECONVERGENT B0 ;  /* 0x0000000000007941 */ /* 0x000fea0003800200 */
.L_x_151:
[----:B-1----:R1:W2:Y:S04]  /*4e50*/  LDL.LU R15, [R1] ;  /* 0x00000000010f7983 */ /* 0x0022a80000300800 */
[----:B------:R1:W-:Y:S01]  /*4e60*/  @!P1 STS.64 [R19+0x98], R24 ;  /* 0x0000981813009388 */ /* 0x0003e20000000a00 */
[----:B------:R-:W-:Y:S02]  /*4e70*/  IMAD.MOV.U32 R17, RZ, RZ, R45 ;  /* 0x000000ffff117224 */ /* 0x000fe400078e002d */
[----:B------:R-:W-:Y:S02]  /*4e80*/  @!P1 IMAD.MOV.U32 R17, RZ, RZ, R25 ;  /* 0x000000ffff119224 */ /* 0x000fe400078e0019 */
[----:B-12---:R-:W-:-:S07]  /*4e90*/  @!P1 IMAD.MOV.U32 R15, RZ, RZ, R24 ;  /* 0x000000ffff0f9224 */ /* 0x006fce00078e0018 */
.L_x_138:
        /* <DEDUP_REMOVED lines=12> */
.L_x_137:
[----:B------:R-:W0:Y:S01]  /*4f60*/  S2R R34, SR_TID.X ;  /* 0x0000000000227919 */ /* 0x000e220000002100 */
[----:B------:R-:W-:Y:S01]  /*4f70*/  BAR.SYNC.DEFER_BLOCKING 0x0 ;  /* 0x0000000000007b1d */ /* 0x000fe20000010000 */
[----:B------:R-:W-:-:S05]  /*4f80*/  IADD3 R14, P0, PT, R42, R15, RZ ;  /* 0x0000000f2a0e7210 */ /* 0x000fca0007f1e0ff */
[----:B------:R-:W-:Y:S01]  /*4f90*/  IMAD.X R15, R43, 0x1, R17, P0 ;  /* 0x000000012b0f7824 */ /* 0x000fe200000e0611 */
[----:B------:R-:W-:Y:S01]  /*4fa0*/  IADD3 R16, P0, PT, R40, R14, RZ ;  /* 0x0000000e28107210 */ /* 0x000fe20007f1e0ff */
[----:B------:R-:W1:Y:S01]  /*4fb0*/  S2R R23, SR_LANEID ;  /* 0x0000000000177919 */ /* 0x000e620000000000 */
[----:B------:R-:W2:Y:S01]  /*4fc0*/  S2UR UR5, SR_CTAID.X ;  /* 0x00000000000579c3 */ /* 0x000ea20000002500 */
[----:B------:R-:W3:Y:S02]  /*4fd0*/  LDCU.64 UR6, c[0x0][0x388] ;  /* 0x00007100ff0677ac */ /* 0x000ee40008000a00 */
[----:B------:R-:W-:Y:S01]  /*4fe0*/  IMAD.X R17, R41, 0x1, R15, P0 ;  /* 0x0000000129117824 */ /* 0x000fe200000e060f */
[----:B------:R-:W-:-:S05]  /*4ff0*/  IADD3 R12, P0, PT, R38, R16, RZ ;  /* 0x00000010260c7210 */ /* 0x000fca0007f1e0ff */
[----:B------:R-:W-:Y:S01]  /*5000*/  IMAD.X R13, R39, 0x1, R17, P0 ;  /* 0x00000001270d7824 */ /* 0x000fe200000e0611 */
[----:B------:R-:W-:-:S05]  /*5010*/  IADD3 R18, P0, PT, R36, R12, RZ ;  /* 0x0000000c24127210 */ /* 0x000fca0007f1e0ff */
[----:B------:R-:W-:Y:S01]  /*5020*/  IMAD.X R19, R37, 0x1, R13, P0 ;  /* 0x0000000125137824 */ /* 0x000fe200000e060d */
[----:B------:R-:W-:Y:S02]  /*5030*/  IADD3 R20, P0, PT, R32, R18, RZ ;  /* 0x0000001220147210 */ /* 0x000fe40007f1e0ff */
[----:B0-----:R-:W-:-:S03]  /*5040*/  ISETP.NE.AND P1, PT, R34, RZ, PT ;  /* 0x000000ff2200720c */ /* 0x001fc60003f25270 */
[----:B------:R-:W-:Y:S01]  /*5050*/  IMAD.X R21, R33, 0x1, R19, P0 ;  /* 0x0000000121157824 */ /* 0x000fe200000e0613 */
[----:B------:R-:W-:Y:S02]  /*5060*/  IADD3 R22, P0, PT, R28, R20, RZ ;  /* 0x000000141c167210 */ /* 0x000fe40007f1e0ff */
[----:B------:R-:W2:Y:S01]  /*5070*/  LDC R28, c[0x0][0x398] ;  /* 0x0000e600ff1c7b82 */ /* 0x000ea20000000800 */
[----:B-1---5:R-:W-:-:S07]  /*5080*/  IMAD R31, R23, 0x50, R0 ;  /* 0x00000050171f7824 */ /* 0x022fce00078e0200 */
[----:B------:R-:W0:Y:S01]  /*5090*/  @!P1 LDC R30, c[0x0][0x3a0] ;  /* 0x0000e800ff1e9b82 */ /* 0x000e220000000800 */
[----:B------:R-:W-:Y:S01]  /*50a0*/  IMAD.X R23, R29, 0x1, R21, P0 ;  /* 0x000000011d177824 */ /* 0x000fe200000e0615 */
[----:B------:R-:W-:Y:S01]  /*50b0*/  IADD3 R2, P0, PT, R2, R22, RZ ;  /* 0x0000001602027210 */ /* 0x000fe20007f1e0ff */
[----:B------:R-:W-:Y:S04]  /*50c0*/  STS.64 [R31], R14 ;  /* 0x0000000e1f007388 */ /* 0x000fe80000000a00 */
[----:B------:R-:W-:Y:S01]  /*50d0*/  IMAD.X R3, R3, 0x1, R23, P0 ;  /* 0x0000000103037824 */ /* 0x000fe200000e0617 */
[----:B------:R-:W-:Y:S01]  /*50e0*/  IADD3 R4, P0, PT, R4, R2, RZ ;  /* 0x0000000204047210 */ /* 0x000fe20007f1e0ff */
[----:B------:R-:W-:Y:S04]  /*50f0*/  STS.64 [R31+0x8], R16 ;  /* 0x000008101f007388 */ /* 0x000fe80000000a00 */
[----:B------:R-:W-:Y:S01]  /*5100*/  IMAD.X R5, R5, 0x1, R3, P0 ;  /* 0x0000000105057824 */ /* 0x000fe200000e0603 */
[----:B------:R-:W-:Y:S01]  /*5110*/  IADD3 R6, P0, PT, R6, R4, RZ ;  /* 0x0000000406067210 */ /* 0x000fe20007f1e0ff */
[----:B------:R-:W-:Y:S01]  /*5120*/  STS.64 [R31+0x10], R12 ;  /* 0x0000100c1f007388 */ /* 0x000fe20000000a00 */
[----:B--2---:R-:W-:-:S03]  /*5130*/  VIADD R29, R28, UR5 ;  /* 0x000000051c1d7c36 */ /* 0x004fc60008000000 */
[----:B------:R-:W-:Y:S01]  /*5140*/  IMAD.X R7, R7, 0x1, R5, P0 ;  /* 0x0000000107077824 */ /* 0x000fe200000e0605 */
[----:B------:R-:W-:Y:S01]  /*5150*/  IADD3 R24, P0, PT, R8, R6, RZ ;  /* 0x0000000608187210 */ /* 0x000fe20007f1e0ff */
[----:B------:R-:W-:Y:S01]  /*5160*/  STS.64 [R31+0x18], R18 ;  /* 0x000018121f007388 */ /* 0x000fe20000000a00 */
[----:B0-----:R-:W-:-:S03]  /*5170*/  @!P1 IMAD R28, R29, -0x11e0, R30 ;  /* 0xffffee201d1c9824 */ /* 0x001fc600078e021e */
[----:B------:R-:W-:Y:S01]  /*5180*/  STS.64 [R31+0x20], R20 ;  /* 0x000020141f007388 */ /* 0x000fe20000000a00 */
[----:B------:R-:W-:Y:S01]  /*5190*/  IMAD.X R25, R9, 0x1, R7, P0 ;  /* 0x0000000109197824 */ /* 0x000fe200000e0607 */
[----:B------:R-:W-:Y:S02]  /*51a0*/  IADD3 R26, P0, PT, R10, R24, RZ ;  /* 0x000000180a1a7210 */ /* 0x000fe40007f1e0ff */
[----:B------:R-:W-:Y:S03]  /*51b0*/  STS.64 [R31+0x28], R22 ;  /* 0x000028161f007388 */ /* 0x000fe60000000a00 */
[----:B------:R-:W-:Y:S01]  /*51c0*/  IMAD.X R27, R11, 0x1, R25, P0 ;  /* 0x000000010b1b7824 */ /* 0x000fe200000e0619 */
[----:B------:R-:W-:Y:S04]  /*51d0*/  STS.64 [R31+0x30], R2 ;  /* 0x000030021f007388 */ /* 0x000fe80000000a00 */
[----:B------:R-:W-:Y:S04]  /*51e0*/  STS.64 [R31+0x38], R4 ;  /* 0x000038041f007388 */ /* 0x000fe80000000a00 */
[----:B------:R-:W-:Y:S04]  /*51f0*/  STS.64 [R31+0x40], R6 ;  /* 0x000040061f007388 */ /* 0x000fe80000000a00 */
[----:B------:R0:W-:Y:S04]  /*5200*/  STS.64 [R31+0x48], R24 ;  /* 0x000048181f007388 */ /* 0x0001e80000000a00 */
[----:B------:R1:W-:Y:S01]  /*5210*/  STS.64 [R31+0x50], R26 ;  /* 0x0000501a1f007388 */ /* 0x0003e20000000a00 */
[----:B------:R-:W-:-:S03]  /*5220*/  NOP ;  /* 0x0000000000007918 */ /* 0x000fc60000000000 */
[----:B------:R-:W-:Y:S01]  /*5230*/  LDS.64 R20, [R0] ;  /* 0x0000000000147984 */ /* 0x000fe20000000a00 */
[C---:B0-----:R-:W-:Y:S02]  /*5240*/  LOP3.LUT R24, R34.reuse, 0x3e0, RZ, 0xc0, !PT ;  /* 0x000003e022187812 */ /* 0x041fe400078ec0ff */
[----:B------:R-:W-:Y:S01]  /*5250*/  LOP3.LUT R25, R34, 0x1f, RZ, 0xc0, !PT ;  /* 0x0000001f22197812 */ /* 0x000fe200078ec0ff */
[----:B------:R-:W-:Y:S04]  /*5260*/  LDS.64 R16, [R0+0x100] ;  /* 0x0001000000107984 */ /* 0x000fe80000000a00 */
[----:B------:R-:W-:Y:S01]  /*5270*/  LDS.64 R18, [R0+0x200] ;  /* 0x0002000000127984 */ /* 0x000fe20000000a00 */
[----:B-1----:R-:W-:Y:S02]  /*5280*/  IMAD R27, R24, 0xb, R25 ;  /* 0x0000000b181b7824 */ /* 0x002fe400078e0219 */
[----:B------:R-:W-:Y:S01]  /*5290*/  IMAD R24, R29, 0x11e0, RZ ;  /* 0x000011e01d187824 */ /* 0x000fe200078e02ff */
[----:B------:R-:W-:Y:S01]  /*52a0*/  LDS.64 R14, [R0+0x300] ;  /* 0x00030000000e7984 */ /* 0x000fe20000000a00 */
[----:B------:R-:W-:-:S02]  /*52b0*/  VIADD R29, R27, 0x20 ;  /* 0x000000201b1d7836 */ /* 0x000fc40000000000 */
[C---:B------:R-:W-:Y:S01]  /*52c0*/  VIADD R31, R27.reuse, 0x40 ;  /* 0x000000401b1f7836 */ /* 0x040fe20000000000 */
[----:B------:R-:W-:Y:S01]  /*52d0*/  LDS.64 R12, [R0+0x400] ;  /* 0x00040000000c7984 */ /* 0x000fe20000000a00 */
[----:B------:R-:W-:Y:S01]  /*52e0*/  IADD3 R25, P0, PT, R24, R27, RZ ;  /* 0x0000001b18197210 */ /* 0x000fe20007f1e0ff */
[C---:B------:R-:W-:Y:S02]  /*52f0*/  VIADD R33, R27.reuse, 0xa0 ;  /* 0x000000a01b217836 */ /* 0x040fe40000000000 */
[----:B------:R-:W-:Y:S01]  /*5300*/  LDS.64 R10, [R0+0x500] ;  /* 0x00050000000a7984 */ /* 0x000fe20000000a00 */
[----:B------:R-:W-:Y:S02]  /*5310*/  VIADD R35, R27, 0xc0 ;  /* 0x000000c01b237836 */ /* 0x000fe40000000000 */
[----:B------:R-:W-:Y:S01]  /*5320*/  IMAD.X R30, RZ, RZ, RZ, P0 ;  /* 0x000000ffff1e7224 */ /* 0x000fe200000e06ff */
[----:B------:R-:W-:Y:S01]  /*5330*/  LDS.64 R8, [R0+0x600] ;  /* 0x0006000000087984 */ /* 0x000fe20000000a00 */
[----:B---3--:R-:W-:-:S03]  /*5340*/  LEA R24, P0, R25, UR6, 0x3 ;  /* 0x0000000619187c11 */ /* 0x008fc6000f8018ff */
        /* <DEDUP_REMOVED lines=38> */
.L_x_122:
[----:B------:R-:W-:Y:S01]  /*55b0*/  BSSY B1, `(.L_x_153) ;  /* 0x0000006000017945 */ /* 0x000fe20003800000 */
[----:B------:R-:W-:Y:S01]  /*55c0*/  PLOP3.LUT P0, PT, P0, PT, PT, 0x8, 0x80 ;  /* 0x000000000080781c */ /* 0x000fe2000070e170 */
[----:B------:R-:W-:-:S12]  /*55d0*/  IMAD.MOV.U32 R12, RZ, RZ, -0x1 ;  /* 0xffffffffff0c7424 */ /* 0x000fd800078e00ff */
[----:B------:R-:W-:Y:S05]  /*55e0*/  WARPSYNC.COLLECTIVE R12, `(.L_x_154) ;  /* 0x000000000c087348 */ /* 0x000fea0003c00000 */
[----:B------:R-:W-:Y:S01]  /*55f0*/  VOTE.ANY P0, P0 ;  /* 0x0000000000ff7806 */ /* 0x000fe20000000100 */
[----:B------:R-:W-:-:S12]  /*5600*/  ENDCOLLECTIVE ;  /* 0x000000000000791b */ /* 0x000fd80003800000 */
.L_x_154:
[----:B------:R-:W-:Y:S05]  /*5610*/  BSYNC B1 ;  /* 0x0000000000017941 */ /* 0x000fea0003800000 */
.L_x_153:
[----:B------:R-:W-:Y:S05]  /*5620*/  BRA `(.L_x_155) ;  /* 0xffffffbc00fc7947 */ /* 0x000fea000383ffff */
.L_x_124:
[----:B------:R-:W-:Y:S01]  /*5630*/  BSSY B1, `(.L_x_156) ;  /* 0x0000006000017945 */ /* 0x000fe20003800000 */
[----:B------:R-:W-:Y:S01]  /*5640*/  PLOP3.LUT P0, PT, P0, PT, PT, 0x8, 0x80 ;  /* 0x000000000080781c */ /* 0x000fe2000070e170 */
[----:B------:R-:W-:-:S12]  /*5650*/  IMAD.MOV.U32 R12, RZ, RZ, -0x1 ;  /* 0xffffffffff0c7424 */ /* 0x000fd800078e00ff */
[----:B------:R-:W-:Y:S05]  /*5660*/  WARPSYNC.COLLECTIVE R12, `(.L_x_157) ;  /* 0x000000000c087348 */ /* 0x000fea0003c00000 */
[----:B------:R-:W-:Y:S01]  /*5670*/  VOTE.ANY P0, P0 ;  /* 0x0000000000ff7806 */ /* 0x000fe20000000100 */
[----:B------:R-:W-:-:S12]  /*5680*/  ENDCOLLECTIVE ;  /* 0x000000000000791b */ /* 0x000fd80003800000 */
.L_x_157:
[----:B------:R-:W-:Y:S05]  /*5690*/  BSYNC B1 ;  /* 0x0000000000017941 */ /* 0x000fea0003800000 */
.L_x_156:
[----:B------:R-:W-:Y:S05]  /*56a0*/  BRA `(.L_x_158) ;  /* 0xffffffc000687947 */ /* 0x000fea000383ffff */
.L_x_126:
[----:B------:R-:W0:Y:S01]  /*56b0*/  S2R R13, SR_GEMASK ;  /* 0x00000000000d7919 */ /* 0x000e220000003c00 */
[----:B------:R-:W-:Y:S01]  /*56c0*/  BSSY B1, `(.L_x_159) ;  /* 0x0000006000017945 */ /* 0x000fe20003800000 */
[----:B------:R-:W-:Y:S01]  /*56d0*/  PLOP3.LUT P0, PT, P0, PT, PT, 0x8, 0x80 ;  /* 0x000000000080781c */ /* 0x000fe2000070e170 */
[----:B------:R-:W-:-:S12]  /*56e0*/  IMAD.MOV.U32 R12, RZ, RZ, -0x1 ;  /* 0xffffffffff0c7424 */ /* 0x000fd800078e00ff */
[----:B0-----:R-:W-:Y:S05]  /*56f0*/  WARPSYNC.COLLECTIVE R12, `(.L_x_160) ;  /* 0x000000000c087348 */ /* 0x001fea0003c00000 */
[----:B------:R-:W-:Y:S01]  /*5700*/  VOTE.ANY R12, PT, P0 ;  /* 0x00000000000c7806 */ /* 0x000fe200000e0100 */
[----:B0-----:R-:W-:Y:S06]  /*5710*/  ENDCOLLECTIVE ;  /* 0x000000000000791b */ /* 0x001fec0003800000 */
.L_x_160:
[----:B------:R-:W-:Y:S05]  /*5720*/  BSYNC B1 ;  /* 0x0000000000017941 */ /* 0x000fea0003800000 */
.L_x_159:
        /* <DEDUP_REMOVED lines=10> */
.L_x_161:
[----:B------:R-:W-:Y:S02]  /*57d0*/  IMAD.MOV.U32 R13, RZ, RZ, R19 ;  /* 0x000000ffff0d7224 */ /* 0x000fe400078e0013 */
[----:B------:R-:W-:-:S07]  /*57e0*/  IMAD.MOV.U32 R21, RZ, RZ, R20 ;  /* 0x000000ffff157224 */ /* 0x000fce00078e0014 */
[----:B------:R-:W-:Y:S05]  /*57f0*/  WARPSYNC.COLLECTIVE R12, `(.L_x_162) ;  /* 0x000000000c087348 */ /* 0x000fea0003c00000 */
[----:B------:R0:W1:Y:S02]  /*5800*/  SHFL.DOWN P0, R20, R13, R14, R15 ;  /* 0x0800000e0d147389 */ /* 0x000064000000000f */
[----:B01----:R-:W-:Y:S05]  /*5810*/  ENDCOLLECTIVE ;  /* 0x000000000000791b */ /* 0x003fea0003800000 */
.L_x_162:
[----:B------:R-:W-:Y:S01]  /*5820*/  IMAD.MOV.U32 R14, RZ, RZ, 0x2 ;  /* 0x00000002ff0e7424 */ /* 0x000fe200078e00ff */
[----:B------:R-:W-:-:S04]  /*5830*/  ISETP.GE.AND P0, PT, R45, R15, PT ;  /* 0x0000000f2d00720c */ /* 0x000fc80003f06270 */
[----:B------:R-:W-:Y:S02]  /*5840*/  SEL R21, R21, RZ, !P0 ;  /* 0x000000ff15157207 */ /* 0x000fe40004000000 */
[----:B------:R-:W-:Y:S02]  /*5850*/  SEL R23, R20, RZ, !P0 ;  /* 0x000000ff14177207 */ /* 0x000fe40004000000 */
[----:B------:R-:W-:Y:S01]  /*5860*/  IADD3 R21, P0, PT, R18, R21, RZ ;  /* 0x0000001512157210 */ /* 0x000fe20007f1e0ff */
[----:B------:R-:W-:-:S04]  /*5870*/  VIADD R18, R45, 0x2 ;  /* 0x000000022d127836 */ /* 0x000fc80000000000 */
[----:B------:R-:W-:Y:S01]  /*5880*/  IMAD.MOV.U32 R13, RZ, RZ, R21 ;  /* 0x000000ffff0d7224 */ /* 0x000fe200078e0015 */
[----:B------:R-:W-:Y:S01]  /*5890*/  ISETP.GT.AND P1, PT, R18, R15, PT ;  /* 0x0000000f1200720c */ /* 0x000fe20003f24270 */
[----:B------:R-:W-:-:S12]  /*58a0*/  IMAD.X R24, R19, 0x1, R23, P0 ;  /* 0x0000000113187824 */ /* 0x000fd800000e0617 */
[----:B------:R-:W-:Y:S05]  /*58b0*/  WARPSYNC.COLLECTIVE R12, `(.L_x_163) ;  /* 0x000000000c087348 */ /* 0x000fea0003c00000 */
[----:B------:R0:W1:Y:S02]  /*58c0*/  SHFL.DOWN P0, R20, R13, R14, R15 ;  /* 0x0800000e0d147389 */ /* 0x000064000000000f */
[----:B01----:R-:W-:Y:S05]  /*58d0*/  ENDCOLLECTIVE ;  /* 0x000000000000791b */ /* 0x003fea0003800000 */
.L_x_163:
[----:B------:R-:W-:Y:S02]  /*58e0*/  IMAD.MOV.U32 R13, RZ, RZ, R24 ;  /* 0x000000ffff0d7224 */ /* 0x000fe400078e0018 */
[----:B------:R-:W-:-:S07]  /*58f0*/  IMAD.MOV.U32 R22, RZ, RZ, R20 ;  /* 0x000000ffff167224 */ /* 0x000fce00078e0014 */
[----:B------:R-:W-:Y:S05]  /*5900*/  WARPSYNC.COLLECTIVE R12, `(.L_x_164) ;  /* 0x000000000c087348 */ /* 0x000fea0003c00000 */
[----:B------:R0:W1:Y:S02]  /*5910*/  SHFL.DOWN P0, R20, R13, R14, R15 ;  /* 0x0800000e0d147389 */ /* 0x000064000000000f */
[----:B01----:R-:W-:Y:S05]  /*5920*/  ENDCOLLECTIVE ;  /* 0x000000000000791b */ /* 0x003fea0003800000 */
.L_x_164:
[----:B------:R-:W-:Y:S01]  /*5930*/  SEL R22, R22, RZ, !P1 ;  /* 0x000000ff16167207 */ /* 0x000fe20004800000 */
[----:B------:R-:W-:-:S03]  /*5940*/  IMAD.MOV.U32 R14, RZ, RZ, 0x4 ;  /* 0x00000004ff0e7424 */ /* 0x000fc600078e00ff */
[----:B------:R-:W-:Y:S02]  /*5950*/  IADD3 R26, P0, PT, R22, R21, RZ ;  /* 0x00000015161a7210 */ /* 0x000fe40007f1e0ff */
[----:B------:R-:W-:-:S03]  /*5960*/  SEL R19, R20, RZ, !P1 ;  /* 0x000000ff14137207 */ /* 0x000fc60004800000 */
[----:B------:R-:W-:Y:S02]  /*5970*/  IMAD.MOV.U32 R13, RZ, RZ, R26 ;  /* 0x000000ffff0d7224 */ /* 0x000fe400078e001a */
[----:B------:R-:W-:Y:S02]  /*5980*/  IMAD.X R22, R19, 0x1, R24, P0 ;  /* 0x0000000113167824 */ /* 0x000fe400000e0618 */
[----:B------:R-:W-:-:S07]  /*5990*/  VIADD R24, R45, 0x4 ;  /* 0x000000042d187836 */ /* 0x000fce0000000000 */
[----:B------:R-:W-:Y:S05]  /*59a0*/  WARPSYNC.COLLECTIVE R12, `(.L_x_165) ;  /* 0x000000000c087348 */ /* 0x000fea0003c00000 */
[----:B------:R0:W1:Y:S02]  /*59b0*/  SHFL.DOWN P0, R20, R13, R14, R15 ;  /* 0x0800000e0d147389 */ /* 0x000064000000000f */
[----:B01----:R-:W-:Y:S05]  /*59c0*/  ENDCOLLECTIVE ;  /* 0x000000000000791b */ /* 0x003fea0003800000 */
.L_x_165:
[----:B------:R-:W-:Y:S01]  /*59d0*/  ISETP.GT.AND P1, PT, R24, R15, PT ;  /* 0x0000000f1800720c */ /* 0x000fe20003f24270 */
[----:B------:R-:W-:Y:S02]  /*59e0*/  IMAD.MOV.U32 R13, RZ, RZ, R22 ;  /* 0x000000ffff0d7224 */ /* 0x000fe400078e0016 */
[----:B------:R-:W-:-:S10]  /*59f0*/  IMAD.MOV.U32 R18, RZ, RZ, R20 ;  /* 0x000000ffff127224 */ /* 0x000fd400078e0014 */
[----:B------:R-:W-:Y:S05]  /*5a00*/  WARPSYNC.COLLECTIVE R12, `(.L_x_166) ;  /* 0x000000000c087348 */ /* 0x000fea0003c00000 */
[----:B------:R0:W1:Y:S02]  /*5a10*/  SHFL.DOWN P0, R20, R13, R14, R15 ;  /* 0x0800000e0d147389 */ /* 0x000064000000000f */
[----:B01----:R-:W-:Y:S05]  /*5a20*/  ENDCOLLECTIVE ;  /* 0x000000000000791b */ /* 0x003fea0003800000 */
.L_x_166:
        /* <DEDUP_REMOVED lines=10> */
.L_x_167:
[----:B------:R-:W-:Y:S01]  /*5ad0*/  ISETP.GT.AND P1, PT, R22, R15, PT ;  /* 0x0000000f1600720c */ /* 0x000fe20003f24270 */
[----:B------:R-:W-:Y:S02]  /*5ae0*/  IMAD.MOV.U32 R13, RZ, RZ, R18 ;  /* 0x000000ffff0d7224 */ /* 0x000fe400078e0012 */
[----:B------:R-:W-:-:S10]  /*5af0*/  IMAD.MOV.U32 R19, RZ, RZ, R20 ;  /* 0x000000ffff137224 */ /* 0x000fd400078e0014 */
[----:B------:R-:W-:Y:S05]  /*5b00*/  WARPSYNC.COLLECTIVE R12, `(.L_x_168) ;  /* 0x000000000c087348 */ /* 0x000fea0003c00000 */
[----:B------:R0:W1:Y:S02]  /*5b10*/  SHFL.DOWN P0, R20, R13, R14, R15 ;  /* 0x0800000e0d147389 */ /* 0x000064000000000f */
[----:B01----:R-:W-:Y:S05]  /*5b20*/  ENDCOLLECTIVE ;  /* 0x000000000000791b */ /* 0x003fea0003800000 */
.L_x_168:
        /* <DEDUP_REMOVED lines=10> */
.L_x_169:
[----:B------:R-:W-:Y:S01]  /*5bd0*/  ISETP.GT.AND P1, PT, R18, R15, PT ;  /* 0x0000000f1200720c */ /* 0x000fe20003f24270 */
[----:B------:R-:W-:Y:S02]  /*5be0*/  IMAD.MOV.U32 R13, RZ, RZ, R24 ;  /* 0x000000ffff0d7224 */ /* 0x000fe400078e0018 */
[----:B------:R-:W-:-:S10]  /*5bf0*/  IMAD.MOV.U32 R19, RZ, RZ, R20 ;  /* 0x000000ffff137224 */ /* 0x000fd400078e0014 */
[----:B------:R-:W-:Y:S05]  /*5c00*/  WARPSYNC.COLLECTIVE R12, `(.L_x_170) ;  /* 0x000000000c087348 */ /* 0x000fea0003c00000 */
[----:B------:R0:W1:Y:S02]  /*5c10*/  SHFL.DOWN P0, R20, R13, R14, R15 ;  /* 0x0800000e0d147389 */ /* 0x000064000000000f */
[----:B01----:R-:W-:Y:S05]  /*5c20*/  ENDCOLLECTIVE ;  /* 0x000000000000791b */ /* 0x003fea0003800000 */
.L_x_170:
[----:B------:R-:W0:Y:S01]  /*5c30*/  LDCU.64 UR6, c[0x0][0x390] ;  /* 0x00007200ff0677ac */ /* 0x000e220008000a00 */
[----:B------:R-:W-:-:S04]  /*5c40*/  SEL R19, R19, RZ, !P1 ;  /* 0x000000ff13137207 */ /* 0x000fc80004800000 */
[----:B------:R-:W-:Y:S01]  /*5c50*/  IADD3 R21, P2, PT, R19, R22, RZ ;  /* 0x0000001613157210 */ /* 0x000fe20007f5e0ff */
[----:B0-----:R-:W-:-:S04]  /*5c60*/  UIADD3 UR6, UP0, UPT, UR6, 0x200, URZ ;  /* 0x0000020006067890 */ /* 0x001fc8000ff1e0ff */
[----:B------:R-:W-:Y:S01]  /*5c70*/  UIADD3.X UR7, UPT, UPT, URZ, UR7, URZ, UP0, !UPT ;  /* 0x00000007ff077290 */ /* 0x000fe200087fe4ff */
[----:B------:R-:W-:Y:S01]  /*5c80*/  ISETP.NE.U32.AND P0, PT, R16, 0x65, PT ;  /* 0x000000651000780c */ /* 0x000fe20003f05070 */
[----:B------:R-:W-:Y:S01]  /*5c90*/  IMAD.U32 R22, RZ, RZ, UR6 ;  /* 0x00000006ff167e24 */ /* 0x000fe2000f8e00ff */
[----:B------:R-:W-:Y:S02]  /*5ca0*/  SEL R13, R20, RZ, !P1 ;  /* 0x000000ff140d7207 */ /* 0x000fe40004800000 */
[----:B------:R-:W-:Y:S01]  /*5cb0*/  ISETP.NE.AND.EX P0, PT, R17, RZ, PT, P0 ;  /* 0x000000ff1100720c */ /* 0x000fe20003f05300 */
[----:B------:R-:W-:Y:S02]  /*5cc0*/  IMAD.U32 R23, RZ, RZ, UR7 ;  /* 0x00000007ff177e24 */ /* 0x000fe4000f8e00ff */
[----:B------:R-:W-:-:S10]  /*5cd0*/  IMAD.X R24, R13, 0x1, R24, P2 ;  /* 0x000000010d187824 */ /* 0x000fd400010e0618 */
[----:B------:R-:W-:Y:S05]  /*5ce0*/  WARPSYNC.COLLECTIVE R12, `(.L_x_171) ;  /* 0x000000000c087348 */ /* 0x000fea0003c00000 */
[----:B------:R-:W-:Y:S01]  /*5cf0*/  VOTE.ALL P0, P0 ;  /* 0x0000000000ff7806 */ /* 0x000fe20000000000 */
[----:B------:R-:W-:-:S12]  /*5d00*/  ENDCOLLECTIVE ;  /* 0x000000000000791b */ /* 0x000fd80003800000 */
.L_x_171:
[----:B------:R-:W-:Y:S05]  /*5d10*/  BRA `(.L_x_172) ;  /* 0xffffffbc00bc7947 */ /* 0x000fea000383ffff */
.L_x_128:
[----:B------:R-:W-:Y:S01]  /*5d20*/  BSSY B1, `(.L_x_173) ;  /* 0x0000006000017945 */ /* 0x000fe20003800000 */
[----:B------:R-:W-:Y:S01]  /*5d30*/  PLOP3.LUT P0, PT, P0, PT, PT, 0x8, 0x80 ;  /* 0x000000000080781c */ /* 0x000fe2000070e170 */
[----:B------:R-:W-:-:S12]  /*5d40*/  IMAD.MOV.U32 R12, RZ, RZ, -0x1 ;  /* 0xffffffffff0c7424 */ /* 0x000fd800078e00ff */
[----:B------:R-:W-:Y:S05]  /*5d50*/  WARPSYNC.COLLECTIVE R12, `(.L_x_174) ;  /* 0x000000000c087348 */ /* 0x000fea0003c00000 */
[----:B------:R-:W-:Y:S01]  /*5d60*/  VOTE.ANY P0, P0 ;  /* 0x0000000000ff7806 */ /* 0x000fe20000000100 */
[----:B------:R-:W-:-:S12]  /*5d70*/  ENDCOLLECTIVE ;  /* 0x000000000000791b */ /* 0x000fd80003800000 */
.L_x_174:
[----:B------:R-:W-:Y:S05]  /*5d80*/  BSYNC B1 ;  /* 0x0000000000017941 */ /* 0x000fea0003800000 */
.L_x_173:
[----:B------:R-:W-:Y:S05]  /*5d90*/  BRA `(.L_x_175) ;  /* 0xffffffbc00c87947 */ /* 0x000fea000383ffff */
.L_x_130:
[----:B------:R-:W-:Y:S01]  /*5da0*/  BSSY B1, `(.L_x_176) ;  /* 0x0000006000017945 */ /* 0x000fe20003800000 */
[----:B------:R-:W-:Y:S01]  /*5db0*/  PLOP3.LUT P0, PT, P0, PT, PT, 0x8, 0x80 ;  /* 0x000000000080781c */ /* 0x000fe2000070e170 */
[----:B------:R-:W-:-:S12]  /*5dc0*/  IMAD.MOV.U32 R12, RZ, RZ, -0x1 ;  /* 0xffffffffff0c7424 */ /* 0x000fd800078e00ff */
[----:B------:R-:W-:Y:S05]  /*5dd0*/  WARPSYNC.COLLECTIVE R12, `(.L_x_177) ;  /* 0x000000000c087348 */ /* 0x000fea0003c00000 */
[----:B------:R-:W-:Y:S01]  /*5de0*/  VOTE.ANY P0, P0 ;  /* 0x0000000000ff7806 */ /* 0x000fe20000000100 */
[----:B------:R-:W-:-:S12]  /*5df0*/  ENDCOLLECTIVE ;  /* 0x000000000000791b */ /* 0x000fd80003800000 */
.L_x_177:
[----:B------:R-:W-:Y:S05]  /*5e00*/  BSYNC B1 ;  /* 0x0000000000017941 */ /* 0x000fea0003800000 */
.L_x_176:
[----:B------:R-:W-:Y:S05]  /*5e10*/  BRA `(.L_x_178) ;  /* 0xffffffc000287947 */ /* 0x000fea000383ffff */
.L_x_132:
[----:B------:R-:W-:Y:S01]  /*5e20*/  BSSY B1, `(.L_x_179) ;  /* 0x0000006000017945 */ /* 0x000fe20003800000 */
[----:B------:R-:W-:Y:S01]  /*5e30*/  PLOP3.LUT P0, PT, P0, PT, PT, 0x8, 0x80 ;  /* 0x000000000080781c */ /* 0x000fe2000070e170 */
[----:B------:R-:W-:-:S12]  /*5e40*/  IMAD.MOV.U32 R12, RZ, RZ, -0x1 ;  /* 0xffffffffff0c7424 */ /* 0x000fd800078e00ff */
[----:B------:R-:W-:Y:S05]  /*5e50*/  WARPSYNC.COLLECTIVE R12, `(.L_x_180) ;  /* 0x000000000c087348 */ /* 0x000fea0003c00000 */
[----:B------:R-:W-:Y:S01]  /*5e60*/  VOTE.ANY R12, PT, P0 ;  /* 0x00000000000c7806 */ /* 0x000fe200000e0100 */
[----:B------:R-:W-:Y:S06]  /*5e70*/  ENDCOLLECTIVE ;  /* 0x000000000000791b */ /* 0x000fec0003800000 */
.L_x_180:
[----:B------:R-:W-:Y:S05]  /*5e80*/  BSYNC B1 ;  /* 0x0000000000017941 */ /* 0x000fea0003800000 */
.L_x_179:
[----:B------:R-:W0:Y:S01]  /*5e90*/  S2R R13, SR_GEMASK ;  /* 0x00000000000d7919 */ /* 0x000e220000003c00 */
[----:B------:R-:W-:Y:S02]  /*5ea0*/  IMAD.MOV.U32 R14, RZ, RZ, 0x1 ;  /* 0x00000001ff0e7424 */ /* 0x000fe400078e00ff */
[----:B------:R-:W-:Y:S01]  /*5eb0*/  VIADD R25, R25, 0xffffffe0 ;  /* 0xffffffe019197836 */ /* 0x000fe20000000000 */
[----:B0-----:R-:W-:-:S05]  /*5ec0*/  LOP3.LUT R12, R12, 0x80000000, R13, 0xec, !PT ;  /* 0x800000000c0c7812 */ /* 0x001fca00078eec0d */
        /* <DEDUP_REMOVED lines=8> */
.L_x_181:
[----:B------:R-:W-:Y:S02]  /*5f50*/  IMAD.MOV.U32 R13, RZ, RZ, R19 ;  /* 0x000000ffff0d7224 */ /* 0x000fe400078e0013 */
[----:B------:R-:W-:-:S07]  /*5f60*/  IMAD.MOV.U32 R31, RZ, RZ, R20 ;  /* 0x000000ffff1f7224 */ /* 0x000fce00078e0014 */
[----:B------:R-:W-:Y:S05]  /*5f70*/  WARPSYNC.COLLECTIVE R12, `(.L_x_182) ;  /* 0x000000000c087348 */ /* 0x000fea0003c00000 */
[----:B------:R0:W1:Y:S02]  /*5f80*/  SHFL.DOWN P0, R20, R13, R14, R15 ;  /* 0x0800000e0d147389 */ /* 0x000064000000000f */
[----:B01----:R-:W-:Y:S05]  /*5f90*/  ENDCOLLECTIVE ;  /* 0x000000000000791b */ /* 0x003fea0003800000 */
.L_x_182:
[----:B------:R-:W-:Y:S01]  /*5fa0*/  IMAD.MOV.U32 R14, RZ, RZ, 0x2 ;  /* 0x00000002ff0e7424 */ /* 0x000fe200078e00ff */
[C---:B------:R-:W-:Y:S01]  /*5fb0*/  ISETP.GE.AND P0, PT, R45.reuse, R15, PT ;  /* 0x0000000f2d00720c */ /* 0x040fe20003f06270 */
[----:B------:R-:W-:Y:S02]  /*5fc0*/  IMAD.MOV.U32 R12, RZ, RZ, R20 ;  /* 0x000000ffff0c7224 */ /* 0x000fe400078e0014 */
[----:B------:R-:W-:Y:S01]  /*5fd0*/  VIADD R20, R45, 0x2 ;  /* 0x000000022d147836 */ /* 0x000fe20000000000 */
[----:B------:R-:W-:Y:S02]  /*5fe0*/  SEL R13, R31, RZ, !P0 ;  /* 0x000000ff1f0d7207 */ /* 0x000fe40004000000 */
[----:B------:R-:W-:Y:S02]  /*5ff0*/  SEL R12, R12, RZ, !P0 ;  /* 0x000000ff0c0c7207 */ /* 0x000fe40004000000 */
[----:B------:R-:W-:Y:S02]  /*6000*/  IADD3 R13, P0, PT, R18, R13, RZ ;  /* 0x0000000d120d7210 */ /* 0x000fe40007f1e0ff */
[----:B------:R-:W-:-:S03]  /*6010*/  ISETP.GT.AND P1, PT, R20, R15, PT ;  /* 0x0000000f1400720c */ /* 0x000fc60003f24270 */
[----:B------:R-:W-:Y:S02]  /*6020*/  IMAD.X R18, R19, 0x1, R12, P0 ;  /* 0x0000000113127824 */ /* 0x000fe400000e060c */
[----:B------:R-:W-:-:S08]  /*6030*/  IMAD.MOV.U32 R12, RZ, RZ, -0x1 ;  /* 0xffffffffff0c7424 */ /* 0x000fd000078e00ff */
[----:B------:R-:W-:Y:S05]  /*6040*/  WARPSYNC.COLLECTIVE R12, `(.L_x_183) ;  /* 0x000000000c087348 */ /* 0x000fea0003c00000 */
[----:B------:R0:W1:Y:S02]  /*6050*/  SHFL.DOWN P0, R20, R13, R14, R15 ;  /* 0x0800000e0d147389 */ /* 0x000064000000000f */
[----:B01----:R-:W-:Y:S05]  /*6060*/  ENDCOLLECTIVE ;  /* 0x000000000000791b */ /* 0x003fea0003800000 */
.L_x_183:
[----:B------:R-:W-:-:S04]  /*6070*/  SEL R20, R20, RZ, !P1 ;  /* 0x000000ff14147207 */ /* 0x000fc80004800000 */
[----:B------:R-:W-:Y:S01]  /*6080*/  IADD3 R19, P2, PT, R20, R13, RZ ;  /* 0x0000000d14137210 */ /* 0x000fe20007f5e0ff */
[----:B------:R-:W-:-:S12]  /*6090*/  IMAD.MOV.U32 R13, RZ, RZ, R18 ;  /* 0x000000ffff0d7224 */ /* 0x000fd800078e0012 */
[----:B------:R-:W-:Y:S05]  /*60a0*/  WARPSYNC.COLLECTIVE R12, `(.L_x_184) ;  /* 0x000000000c087348 */ /* 0x000fea0003c00000 */
[----:B------:R0:W1:Y:S02]  /*60b0*/  SHFL.DOWN P0, R20, R13, R14, R15 ;  /* 0x0800000e0d147389 */ /* 0x000064000000000f */
[----:B01----:R-:W-:Y:S05]  /*60c0*/  ENDCOLLECTIVE ;  /* 0x000000000000791b */ /* 0x003fea0003800000 */
.L_x_184:
[----:B------:R-:W-:Y:S02]  /*60d0*/  IMAD.MOV.U32 R13, RZ, RZ, R19 ;  /* 0x000000ffff0d7224 */ /* 0x000fe400078e0013 */
[----:B------:R-:W-:Y:S02]  /*60e0*/  IMAD.MOV.U32 R14, RZ, RZ, 0x4 ;  /* 0x00000004ff0e7424 */ /* 0x000fe400078e00ff */
[----:B------:R-:W-:-:S05]  /*60f0*/  IMAD.MOV.U32 R12, RZ, RZ, R20 ;  /* 0x000000ffff0c7224 */ /* 0x000fca00078e0014 */
[----:B------:R-:W-:Y:S01]  /*6100*/  SEL R31, R12, RZ, !P1 ;  /* 0x000000ff0c1f7207 */ /* 0x000fe20004800000 */
[----:B------:R-:W-:-:S04]  /*6110*/  IMAD.MOV.U32 R12, RZ, RZ, -0x1 ;  /* 0xffffffffff0c7424 */ /* 0x000fc800078e00ff */
[----:B------:R-:W-:-:S07]  /*6120*/  IMAD.X R31, R31, 0x1, R18, P2 ;  /* 0x000000011f1f7824 */ /* 0x000fce00010e0612 */
[----:B------:R-:W-:Y:S05]  /*6130*/  WARPSYNC.COLLECTIVE R12, `(.L_x_185) ;  /* 0x000000000c087348 */ /* 0x000fea0003c00000 */
[----:B------:R0:W1:Y:S02]  /*6140*/  SHFL.DOWN P0, R20, R13, R14, R15 ;  /* 0x0800000e0d147389 */ /* 0x000064000000000f */
[----:B01----:R-:W-:Y:S05]  /*6150*/  ENDCOLLECTIVE ;  /* 0x000000000000791b */ /* 0x003fea0003800000 */
.L_x_185:
[----:B------:R-:W-:-:S05]  /*6160*/  VIADD R18, R45, 0x4 ;  /* 0x000000042d127836 */ /* 0x000fca0000000000 */
[----:B------:R-:W-:Y:S01]  /*6170*/  ISETP.GT.AND P1, PT, R18, R15, PT ;  /* 0x0000000f1200720c */ /* 0x000fe20003f24270 */
        /* <DEDUP_REMOVED lines=8> */
.L_x_186:
        /* <DEDUP_REMOVED lines=9> */
.L_x_187:
[----:B------:R-:W-:Y:S02]  /*6290*/  IMAD.MOV.U32 R13, RZ, RZ, R31 ;  /* 0x000000ffff0d7224 */ /* 0x000fe400078e001f */
[----:B------:R-:W-:-:S07]  /*62a0*/  IMAD.MOV.U32 R19, RZ, RZ, R20 ;  /* 0x000000ffff137224 */ /* 0x000fce00078e0014 */
[----:B------:R-:W-:Y:S05]  /*62b0*/  WARPSYNC.COLLECTIVE R12, `(.L_x_188) ;  /* 0x000000000c087348 */ /* 0x000fea0003c00000 */
[----:B------:R0:W1:Y:S02]  /*62c0*/  SHFL.DOWN P0, R20, R13, R14, R15 ;  /* 0x0800000e0d147389 */ /* 0x000064000000000f */
[----:B01----:R-:W-:Y:S05]  /*62d0*/  ENDCOLLECTIVE ;  /* 0x000000000000791b */ /* 0x003fea0003800000 */
.L_x_188:
[----:B------:R-:W-:Y:S01]  /*62e0*/  SEL R19, R19, RZ, !P1 ;  /* 0x000000ff13137207 */ /* 0x000fe20004800000 */
[----:B------:R-:W-:-:S03]  /*62f0*/  IMAD.MOV.U32 R14, RZ, RZ, 0x10 ;  /* 0x00000010ff0e7424 */ /* 0x000fc600078e00ff */
[----:B------:R-:W-:Y:S01]  /*6300*/  IADD3 R18, P0, PT, R19, R18, RZ ;  /* 0x0000001213127210 */ /* 0x000fe20007f1e0ff */
[----:B------:R-:W-:-:S04]  /*6310*/  IMAD.MOV.U32 R12, RZ, RZ, R20 ;  /* 0x000000ffff0c7224 */ /* 0x000fc800078e0014 */
[----:B------:R-:W-:Y:S01]  /*6320*/  IMAD.MOV.U32 R13, RZ, RZ, R18 ;  /* 0x000000ffff0d7224 */ /* 0x000fe200078e0012 */
[----:B------:R-:W-:Y:S01]  /*6330*/  SEL R20, R12, RZ, !P1 ;  /* 0x000000ff0c147207 */ /* 0x000fe20004800000 */
[----:B------:R-:W-:-:S04]  /*6340*/  IMAD.MOV.U32 R12, RZ, RZ, -0x1 ;  /* 0xffffffffff0c7424 */ /* 0x000fc800078e00ff */
[----:B------:R-:W-:-:S07]  /*6350*/  IMAD.X R31, R20, 0x1, R31, P0 ;  /* 0x00000001141f7824 */ /* 0x000fce00000e061f */
[----:B------:R-:W-:Y:S05]  /*6360*/  WARPSYNC.COLLECTIVE R12, `(.L_x_189) ;  /* 0x000000000c087348 */ /* 0x000fea0003c00000 */
[----:B------:R0:W1:Y:S02]  /*6370*/  SHFL.DOWN P0, R20, R13, R14, R15 ;  /* 0x0800000e0d147389 */ /* 0x000064000000000f */
[----:B01----:R-:W-:Y:S05]  /*6380*/  ENDCOLLECTIVE ;  /* 0x000000000000791b */ /* 0x003fea0003800000 */
.L_x_189:
[----:B------:R-:W-:Y:S02]  /*6390*/  IMAD.MOV.U32 R13, RZ, RZ, R31 ;  /* 0x000000ffff0d7224 */ /* 0x000fe400078e001f */
[----:B------:R-:W-:-:S07]  /*63a0*/  IMAD.MOV.U32 R19, RZ, RZ, R20 ;  /* 0x000000ffff137224 */ /* 0x000fce00078e0014 */
[----:B------:R-:W-:Y:S05]  /*63b0*/  WARPSYNC.COLLECTIVE R12, `(.L_x_190) ;  /* 0x000000000c087348 */ /* 0x000fea0003c00000 */
[----:B------:R0:W1:Y:S02]  /*63c0*/  SHFL.DOWN P0, R20, R13, R14, R15 ;  /* 0x0800000e0d147389 */ /* 0x000064000000000f */
[----:B01----:R-:W-:Y:S05]  /*63d0*/  ENDCOLLECTIVE ;  /* 0x000000000000791b */ /* 0x003fea0003800000 */
.L_x_190:
[----:B------:R-:W-:-:S05]  /*63e0*/  VIADD R13, R45, 0x10 ;  /* 0x000000102d0d7836 */ /* 0x000fca0000000000 */
[----:B------:R-:W-:Y:S01]  /*63f0*/  ISETP.GT.AND P0, PT, R13, R15, PT ;  /* 0x0000000f0d00720c */ /* 0x000fe20003f04270 */
[----:B------:R-:W-:-:S03]  /*6400*/  IMAD.MOV.U32 R12, RZ, RZ, R20 ;  /* 0x000000ffff0c7224 */ /* 0x000fc600078e0014 */
[----:B------:R-:W-:-:S04]  /*6410*/  SEL R19, R19, RZ, !P0 ;  /* 0x000000ff13137207 */ /* 0x000fc80004000000 */
[----:B------:R-:W-:Y:S02]  /*6420*/  IADD3 R21, P2, P1, R19, R18, R21 ;  /* 0x0000001213157210 */ /* 0x000fe4000795e015 */
        /* <DEDUP_REMOVED lines=8> */
.L_x_191:
[----:B------:R-:W-:Y:S05]  /*64b0*/  BRA `(.L_x_192) ;  /* 0xffffffbc00587947 */ /* 0x000fea000383ffff */
.L_x_139:
[----:B------:R-:W-:Y:S01]  /*64c0*/  BSSY B0, `(.L_x_193) ;  /* 0x0000006000007945 */ /* 0x000fe20003800000 */
[----:B------:R-:W-:Y:S01]  /*64d0*/  PLOP3.LUT P0, PT, P0, PT, PT, 0x8, 0x80 ;  /* 0x000000000080781c */ /* 0x000fe2000070e170 */
[----:B------:R-:W-:-:S12]  /*64e0*/  IMAD.MOV.U32 R12, RZ, RZ, -0x1 ;  /* 0xffffffffff0c7424 */ /* 0x000fd800078e00ff */
[----:B------:R-:W-:Y:S05]  /*64f0*/  WARPSYNC.COLLECTIVE R12, `(.L_x_194) ;  /* 0x000000000c087348 */ /* 0x000fea0003c00000 */
[----:B------:R-:W-:Y:S01]  /*6500*/  VOTE.ANY P0, P0 ;  /* 0x0000000000ff7806 */ /* 0x000fe20000000100 */
[----:B------:R-:W-:-:S12]  /*6510*/  ENDCOLLECTIVE ;  /* 0x000000000000791b */ /* 0x000fd80003800000 */
.L_x_194:
[----:B------:R-:W-:Y:S05]  /*6520*/  BSYNC B0 ;  /* 0x0000000000007941 */ /* 0x000fea0003800000 */
.L_x_193:
[----:B------:R-:W-:Y:S05]  /*6530*/  BRA `(.L_x_195) ;  /* 0xffffffd800dc7947 */ /* 0x000fea000383ffff */
.L_x_141:
[----:B------:R-:W-:Y:S01]  /*6540*/  BSSY B0, `(.L_x_196) ;  /* 0x0000006000007945 */ /* 0x000fe20003800000 */
[----:B------:R-:W-:Y:S01]  /*6550*/  PLOP3.LUT P0, PT, P0, PT, PT, 0x8, 0x80 ;  /* 0x000000000080781c */ /* 0x000fe2000070e170 */
[----:B------:R-:W-:-:S12]  /*6560*/  IMAD.MOV.U32 R12, RZ, RZ, -0x1 ;  /* 0xffffffffff0c7424 */ /* 0x000fd800078e00ff */
[----:B------:R-:W-:Y:S05]  /*6570*/  WARPSYNC.COLLECTIVE R12, `(.L_x_197) ;  /* 0x000000000c087348 */ /* 0x000fea0003c00000 */
[----:B------:R-:W-:Y:S01]  /*6580*/  VOTE.ANY P0, P0 ;  /* 0x0000000000ff7806 */ /* 0x000fe20000000100 */
[----:B------:R-:W-:-:S12]  /*6590*/  ENDCOLLECTIVE ;  /* 0x000000000000791b */ /* 0x000fd80003800000 */
.L_x_197:
[----:B------:R-:W-:Y:S05]  /*65a0*/  BSYNC B0 ;  /* 0x0000000000007941 */ /* 0x000fea0003800000 */
.L_x_196:
[----:B------:R-:W-:Y:S05]  /*65b0*/  BRA `(.L_x_198) ;  /* 0xffffffdc00487947 */ /* 0x000fea000383ffff */
.L_x_143:
[----:B------:R-:W0:Y:S01]  /*65c0*/  S2R R13, SR_GEMASK ;  /* 0x00000000000d7919 */ /* 0x000e220000003c00 */
[----:B------:R-:W-:Y:S01]  /*65d0*/  BSSY B0, `(.L_x_199) ;  /* 0x0000006000007945 */ /* 0x000fe20003800000 */
[----:B------:R-:W-:Y:S01]  /*65e0*/  PLOP3.LUT P0, PT, P0, PT, PT, 0x8, 0x80 ;  /* 0x000000000080781c */ /* 0x000fe2000070e170 */
[----:B------:R-:W-:-:S12]  /*65f0*/  IMAD.MOV.U32 R12, RZ, RZ, -0x1 ;  /* 0xffffffffff0c7424 */ /* 0x000fd800078e00ff */
[----:B0-----:R-:W-:Y:S05]  /*6600*/  WARPSYNC.COLLECTIVE R12, `(.L_x_200) ;  /* 0x000000000c087348 */ /* 0x001fea0003c00000 */
[----:B------:R-:W-:Y:S01]  /*6610*/  VOTE.ANY R12, PT, P0 ;  /* 0x00000000000c7806 */ /* 0x000fe200000e0100 */
[----:B0-----:R-:W-:Y:S06]  /*6620*/  ENDCOLLECTIVE ;  /* 0x000000000000791b */ /* 0x001fec0003800000 */
.L_x_200:
[----:B------:R-:W-:Y:S05]  /*6630*/  BSYNC B0 ;  /* 0x0000000000007941 */ /* 0x000fea0003800000 */
.L_x_199:
        /* <DEDUP_REMOVED lines=11> */
.L_x_201:
[----:B------:R-:W-:Y:S02]  /*66f0*/  IMAD.MOV.U32 R13, RZ, RZ, R19 ;  /* 0x000000ffff0d7224 */ /* 0x000fe400078e0013 */
[----:B------:R-:W-:-:S07]  /*6700*/  IMAD.MOV.U32 R21, RZ, RZ, R20 ;  /* 0x000000ffff157224 */ /* 0x000fce00078e0014 */
[----:B------:R-:W-:Y:S05]  /*6710*/  WARPSYNC.COLLECTIVE R12, `(.L_x_202) ;  /* 0x000000000c087348 */ /* 0x000fea0003c00000 */
[----:B------:R0:W1:Y:S02]  /*6720*/  SHFL.DOWN P0, R20, R13, R14, R15 ;  /* 0x0800000e0d147389 */ /* 0x000064000000000f */
[----:B01----:R-:W-:Y:S05]  /*6730*/  ENDCOLLECTIVE ;  /* 0x000000000000791b */ /* 0x003fea0003800000 */
.L_x_202:
[----:B------:R-:W-:Y:S01]  /*6740*/  IMAD.MOV.U32 R14, RZ, RZ, 0x2 ;  /* 0x00000002ff0e7424 */ /* 0x000fe200078e00ff */
[----:B------:R-:W-:-:S04]  /*6750*/  ISETP.GE.AND P0, PT, R23, R15, PT ;  /* 0x0000000f1700720c */ /* 0x000fc80003f06270 */
[----:B------:R-:W-:Y:S02]  /*6760*/  SEL R21, R21, RZ, !P0 ;  /* 0x000000ff15157207 */ /* 0x000fe40004000000 */
[----:B------:R-:W-:Y:S02]  /*6770*/  SEL R23, R20, RZ, !P0 ;  /* 0x000000ff14177207 */ /* 0x000fe40004000000 */
[----:B------:R-:W-:-:S05]  /*6780*/  IADD3 R21, P0, PT, R18, R21, RZ ;  /* 0x0000001512157210 */ /* 0x000fca0007f1e0ff */
[----:B------:R-:W-:Y:S02]  /*6790*/  IMAD.MOV.U32 R13, RZ, RZ, R21 ;  /* 0x000000ffff0d7224 */ /* 0x000fe400078e0015 */
[----:B------:R-:W-:Y:S02]  /*67a0*/  IMAD.X R24, R19, 0x1, R23, P0 ;  /* 0x0000000113187824 */ /* 0x000fe400000e0617 */
[----:B------:R-:W0:Y:S05]  /*67b0*/  S2R R23, SR_LANEID ;  /* 0x0000000000177919 */ /* 0x000e2a0000000000 */
[----:B0-----:R-:W-:Y:S05]  /*67c0*/  WARPSYNC.COLLECTIVE R12, `(.L_x_203) ;  /* 0x000000000c087348 */ /* 0x001fea0003c00000 */
[----:B------:R1:W2:Y:S02]  /*67d0*/  SHFL.DOWN P0, R20, R13, R14, R15 ;  /* 0x0800000e0d147389 */ /* 0x0002a4000000000f */
[----:B012---:R-:W-:Y:S05]  /*67e0*/  ENDCOLLECTIVE ;  /* 0x000000000000791b */ /* 0x007fea0003800000 */
.L_x_203:
[----:B------:R-:W-:Y:S02]  /*67f0*/  IMAD.MOV.U32 R13, RZ, RZ, R24 ;  /* 0x000000ffff0d7224 */ /* 0x000fe400078e0018 */
[----:B------:R-:W-:-:S07]  /*6800*/  IMAD.MOV.U32 R22, RZ, RZ, R20 ;  /* 0x000000ffff167224 */ /* 0x000fce00078e0014 */
[----:B------:R-:W-:Y:S05]  /*6810*/  WARPSYNC.COLLECTIVE R12, `(.L_x_204) ;  /* 0x000000000c087348 */ /* 0x000fea0003c00000 */
[----:B------:R0:W1:Y:S02]  /*6820*/  SHFL.DOWN P0, R20, R13, R14, R15 ;  /* 0x0800000e0d147389 */ /* 0x000064000000000f */
[----:B01----:R-:W-:Y:S05]  /*6830*/  ENDCOLLECTIVE ;  /* 0x000000000000791b */ /* 0x003fea0003800000 */
.L_x_204:
[----:B------:R-:W-:-:S05]  /*6840*/  VIADD R18, R23, 0x2 ;  /* 0x0000000217127836 */ /* 0x000fca0000000000 */
[----:B------:R-:W-:-:S04]  /*6850*/  ISETP.GT.AND P1, PT, R18, R15, PT ;  /* 0x0000000f1200720c */ /* 0x000fc80003f24270 */
        /* <DEDUP_REMOVED lines=10> */
.L_x_205:
[----:B------:R-:W-:Y:S01]  /*6900*/  ISETP.GT.AND P1, PT, R24, R15, PT ;  /* 0x0000000f1800720c */ /* 0x000fe20003f24270 */
[----:B------:R-:W-:Y:S02]  /*6910*/  IMAD.MOV.U32 R13, RZ, RZ, R22 ;  /* 0x000000ffff0d7224 */ /* 0x000fe400078e0016 */
[----:B------:R-:W-:-:S10]  /*6920*/  IMAD.MOV.U32 R18, RZ, RZ, R20 ;  /* 0x000000ffff127224 */ /* 0x000fd400078e0014 */
[----:B------:R-:W-:Y:S05]  /*6930*/  WARPSYNC.COLLECTIVE R12, `(.L_x_206) ;  /* 0x000000000c087348 */ /* 0x000fea0003c00000 */
[----:B------:R0:W1:Y:S02]  /*6940*/  SHFL.DOWN P0, R20, R13, R14, R15 ;  /* 0x0800000e0d147389 */ /* 0x000064000000000f */
[----:B01----:R-:W-:Y:S05]  /*6950*/  ENDCOLLECTIVE ;  /* 0x000000000000791b */ /* 0x003fea0003800000 */
.L_x_206:
        /* <DEDUP_REMOVED lines=10> */
.L_x_207:
[----:B------:R-:W-:Y:S01]  /*6a00*/  ISETP.GT.AND P1, PT, R22, R15, PT ;  /* 0x0000000f1600720c */ /* 0x000fe20003f24270 */
[----:B------:R-:W-:Y:S02]  /*6a10*/  IMAD.MOV.U32 R13, RZ, RZ, R18 ;  /* 0x000000ffff0d7224 */ /* 0x000fe400078e0012 */
[----:B------:R-:W-:-:S10]  /*6a20*/  IMAD.MOV.U32 R19, RZ, RZ, R20 ;  /* 0x000000ffff137224 */ /* 0x000fd400078e0014 */
[----:B------:R-:W-:Y:S05]  /*6a30*/  WARPSYNC.COLLECTIVE R12, `(.L_x_208) ;  /* 0x000000000c087348 */ /* 0x000fea0003c00000 */
[----:B------:R0:W1:Y:S02]  /*6a40*/  SHFL.DOWN P0, R20, R13, R14, R15 ;  /* 0x0800000e0d147389 */ /* 0x000064000000000f */
[----:B01----:R-:W-:Y:S05]  /*6a50*/  ENDCOLLECTIVE ;  /* 0x000000000000791b */ /* 0x003fea0003800000 */
.L_x_208:
        /* <DEDUP_REMOVED lines=10> */
.L_x_209:
[----:B------:R-:W-:Y:S01]  /*6b00*/  ISETP.GT.AND P1, PT, R18, R15, PT ;  /* 0x0000000f1200720c */ /* 0x000fe20003f24270 */
[----:B------:R-:W-:Y:S02]  /*6b10*/  IMAD.MOV.U32 R13, RZ, RZ, R24 ;  /* 0x000000ffff0d7224 */ /* 0x000fe400078e0018 */
[----:B------:R-:W-:-:S10]  /*6b20*/  IMAD.MOV.U32 R19, RZ, RZ, R20 ;  /* 0x000000ffff137224 */ /* 0x000fd400078e0014 */
[----:B------:R-:W-:Y:S05]  /*6b30*/  WARPSYNC.COLLECTIVE R12, `(.L_x_210) ;  /* 0x000000000c087348 */ /* 0x000fea0003c00000 */
[----:B------:R0:W1:Y:S02]  /*6b40*/  SHFL.DOWN P0, R20, R13, R14, R15 ;  /* 0x0800000e0d147389 */ /* 0x000064000000000f */
[----:B01----:R-:W-:Y:S05]  /*6b50*/  ENDCOLLECTIVE ;  /* 0x000000000000791b */ /* 0x003fea0003800000 */
.L_x_210:
        /* <DEDUP_REMOVED lines=14> */
.L_x_211:
[----:B------:R-:W-:Y:S05]  /*6c40*/  BRA `(.L_x_212) ;  /* 0xffffffd800987947 */ /* 0x000fea000383ffff */
.L_x_145:
[----:B------:R-:W-:Y:S01]  /*6c50*/  BSSY B0, `(.L_x_213) ;  /* 0x0000006000007945 */ /* 0x000fe20003800000 */
[----:B------:R-:W-:Y:S01]  /*6c60*/  PLOP3.LUT P0, PT, P0, PT, PT, 0x8, 0x80 ;  /* 0x000000000080781c */ /* 0x000fe2000070e170 */
[----:B------:R-:W-:-:S12]  /*6c70*/  IMAD.MOV.U32 R12, RZ, RZ, -0x1 ;  /* 0xffffffffff0c7424 */ /* 0x000fd800078e00ff */
[----:B------:R-:W-:Y:S05]  /*6c80*/  WARPSYNC.COLLECTIVE R12, `(.L_x_214) ;  /* 0x000000000c087348 */ /* 0x000fea0003c00000 */
[----:B------:R-:W-:Y:S01]  /*6c90*/  VOTE.ANY P0, P0 ;  /* 0x0000000000ff7806 */ /* 0x000fe20000000100 */
[----:B------:R-:W-:-:S12]  /*6ca0*/  ENDCOLLECTIVE ;  /* 0x000000000000791b */ /* 0x000fd80003800000 */
.L_x_214:
[----:B------:R-:W-:Y:S05]  /*6cb0*/  BSYNC B0 ;  /* 0x0000000000007941 */ /* 0x000fea0003800000 */
.L_x_213:
[----:B------:R-:W-:Y:S05]  /*6cc0*/  BRA `(.L_x_215) ;  /* 0xffffffd800a47947 */ /* 0x000fea000383ffff */
.L_x_147:
[----:B------:R-:W-:Y:S01]  /*6cd0*/  BSSY B0, `(.L_x_216) ;  /* 0x0000006000007945 */ /* 0x000fe20003800000 */
[----:B------:R-:W-:Y:S01]  /*6ce0*/  PLOP3.LUT P0, PT, P0, PT, PT, 0x8, 0x80 ;  /* 0x000000000080781c */ /* 0x000fe2000070e170 */
[----:B------:R-:W-:-:S12]  /*6cf0*/  IMAD.MOV.U32 R12, RZ, RZ, -0x1 ;  /* 0xffffffffff0c7424 */ /* 0x000fd800078e00ff */
[----:B------:R-:W-:Y:S05]  /*6d00*/  WARPSYNC.COLLECTIVE R12, `(.L_x_217) ;  /* 0x000000000c087348 */ /* 0x000fea0003c00000 */
[----:B------:R-:W-:Y:S01]  /*6d10*/  VOTE.ANY P0, P0 ;  /* 0x0000000000ff7806 */ /* 0x000fe20000000100 */
[----:B------:R-:W-:-:S12]  /*6d20*/  ENDCOLLECTIVE ;  /* 0x000000000000791b */ /* 0x000fd80003800000 */
.L_x_217:
[----:B------:R-:W-:Y:S05]  /*6d30*/  BSYNC B0 ;  /* 0x0000000000007941 */ /* 0x000fea0003800000 */
.L_x_216:
[----:B------:R-:W-:Y:S05]  /*6d40*/  BRA `(.L_x_218) ;  /* 0xffffffdc00047947 */ /* 0x000fea000383ffff */
.L_x_149:
[----:B------:R-:W-:Y:S01]  /*6d50*/  BSSY B0, `(.L_x_219) ;  /* 0x0000006000007945 */ /* 0x000fe20003800000 */
[----:B------:R-:W-:Y:S01]  /*6d60*/  PLOP3.LUT P0, PT, P0, PT, PT, 0x8, 0x80 ;  /* 0x000000000080781c */ /* 0x000fe2000070e170 */
[----:B------:R-:W-:-:S12]  /*6d70*/  IMAD.MOV.U32 R12, RZ, RZ, -0x1 ;  /* 0xffffffffff0c7424 */ /* 0x000fd800078e00ff */
[----:B------:R-:W-:Y:S05]  /*6d80*/  WARPSYNC.COLLECTIVE R12, `(.L_x_220) ;  /* 0x000000000c087348 */ /* 0x000fea0003c00000 */
[----:B------:R-:W-:Y:S01]  /*6d90*/  VOTE.ANY R12, PT, P0 ;  /* 0x00000000000c7806 */ /* 0x000fe200000e0100 */
[----:B------:R-:W-:Y:S06]  /*6da0*/  ENDCOLLECTIVE ;  /* 0x000000000000791b */ /* 0x000fec0003800000 */
.L_x_220:
[----:B------:R-:W-:Y:S05]  /*6db0*/  BSYNC B0 ;  /* 0x0000000000007941 */ /* 0x000fea0003800000 */
.L_x_219:
        /* <DEDUP_REMOVED lines=12> */
.L_x_221:
[----:B------:R-:W-:Y:S02]  /*6e80*/  IMAD.MOV.U32 R13, RZ, RZ, R19 ;  /* 0x000000ffff0d7224 */ /* 0x000fe400078e0013 */
[----:B------:R-:W-:-:S07]  /*6e90*/  IMAD.MOV.U32 R44, RZ, RZ, R20 ;  /* 0x000000ffff2c7224 */ /* 0x000fce00078e0014 */
[----:B------:R-:W-:Y:S05]  /*6ea0*/  WARPSYNC.COLLECTIVE R12, `(.L_x_222) ;  /* 0x000000000c087348 */ /* 0x000fea0003c00000 */
[----:B------:R0:W1:Y:S02]  /*6eb0*/  SHFL.DOWN P0, R20, R13, R14, R15 ;  /* 0x0800000e0d147389 */ /* 0x000064000000000f */
[----:B01----:R-:W-:Y:S05]  /*6ec0*/  ENDCOLLECTIVE ;  /* 0x000000000000791b */ /* 0x003fea0003800000 */
.L_x_222:
[----:B------:R-:W0:Y:S01]  /*6ed0*/  S2R R14, SR_LANEID ;  /* 0x00000000000e7919 */ /* 0x000e220000000000 */
[----:B------:R-:W-:Y:S01]  /*6ee0*/  IMAD.MOV.U32 R12, RZ, RZ, R20 ;  /* 0x000000ffff0c7224 */ /* 0x000fe200078e0014 */
[C---:B0-----:R-:W-:Y:S01]  /*6ef0*/  ISETP.GE.AND P0, PT, R14.reuse, R15, PT ;  /* 0x0000000f0e00720c */ /* 0x041fe20003f06270 */
[----:B------:R-:W-:Y:S02]  /*6f00*/  VIADD R20, R14, 0x2 ;  /* 0x000000020e147836 */ /* 0x000fe40000000000 */
[----:B------:R-:W-:Y:S01]  /*6f10*/  IMAD.MOV.U32 R14, RZ, RZ, 0x2 ;  /* 0x00000002ff0e7424 */ /* 0x000fe200078e00ff */
[----:B------:R-:W-:Y:S02]  /*6f20*/  SEL R13, R44, RZ, !P0 ;  /* 0x000000ff2c0d7207 */ /* 0x000fe40004000000 */
[----:B------:R-:W-:Y:S02]  /*6f30*/  SEL R12, R12, RZ, !P0 ;  /* 0x000000ff0c0c7207 */ /* 0x000fe40004000000 */
[----:B------:R-:W-:-:S02]  /*6f40*/  IADD3 R13, P0, PT, R18, R13, RZ ;  /* 0x0000000d120d7210 */ /* 0x000fc40007f1e0ff */
[----:B------:R-:W-:-:S03]  /*6f50*/  ISETP.GT.AND P1, PT, R20, R15, PT ;  /* 0x0000000f1400720c */ /* 0x000fc60003f24270 */
[----:B------:R-:W-:Y:S02]  /*6f60*/  IMAD.X R18, R19, 0x1, R12, P0 ;  /* 0x0000000113127824 */ /* 0x000fe400000e060c */
[----:B------:R-:W-:-:S08]  /*6f70*/  IMAD.MOV.U32 R12, RZ, RZ, -0x1 ;  /* 0xffffffffff0c7424 */ /* 0x000fd000078e00ff */
[----:B------:R-:W-:Y:S05]  /*6f80*/  WARPSYNC.COLLECTIVE R12, `(.L_x_223) ;  /* 0x000000000c087348 */ /* 0x000fea0003c00000 */
[----:B------:R0:W1:Y:S02]  /*6f90*/  SHFL.DOWN P0, R20, R13, R14, R15 ;  /* 0x0800000e0d147389 */ /* 0x000064000000000f */
[----:B01----:R-:W-:Y:S05]  /*6fa0*/  ENDCOLLECTIVE ;  /* 0x000000000000791b */ /* 0x003fea0003800000 */
.L_x_223:
[----:B------:R-:W-:-:S04]  /*6fb0*/  SEL R20, R20, RZ, !P1 ;  /* 0x000000ff14147207 */ /* 0x000fc80004800000 */
[----:B------:R-:W-:Y:S01]  /*6fc0*/  IADD3 R19, P2, PT, R20, R13, RZ ;  /* 0x0000000d14137210 */ /* 0x000fe20007f5e0ff */
[----:B------:R-:W-:-:S12]  /*6fd0*/  IMAD.MOV.U32 R13, RZ, RZ, R18 ;  /* 0x000000ffff0d7224 */ /* 0x000fd800078e0012 */
[----:B------:R-:W-:Y:S05]  /*6fe0*/  WARPSYNC.COLLECTIVE R12, `(.L_x_224) ;  /* 0x000000000c087348 */ /* 0x000fea0003c00000 */
[----:B------:R0:W1:Y:S02]  /*6ff0*/  SHFL.DOWN P0, R20, R13, R14, R15 ;  /* 0x0800000e0d147389 */ /* 0x000064000000000f */
[----:B01----:R-:W-:Y:S05]  /*7000*/  ENDCOLLECTIVE ;  /* 0x000000000000791b */ /* 0x003fea0003800000 */
.L_x_224:
[----:B------:R-:W0:Y:S01]  /*7010*/  S2R R14, SR_LANEID ;  /* 0x00000000000e7919 */ /* 0x000e220000000000 */
[----:B------:R-:W-:Y:S02]  /*7020*/  IMAD.MOV.U32 R13, RZ, RZ, R19 ;  /* 0x000000ffff0d7224 */ /* 0x000fe400078e0013 */
[----:B------:R-:W-:-:S05]  /*7030*/  IMAD.MOV.U32 R12, RZ, RZ, R20 ;  /* 0x000000ffff0c7224 */ /* 0x000fca00078e0014 */
[----:B------:R-:W-:Y:S01]  /*7040*/  SEL R44, R12, RZ, !P1 ;  /* 0x000000ff0c2c7207 */ /* 0x000fe20004800000 */
[----:B------:R-:W-:-:S04]  /*7050*/  IMAD.MOV.U32 R12, RZ, RZ, -0x1 ;  /* 0xffffffffff0c7424 */ /* 0x000fc800078e00ff */
[----:B------:R-:W-:Y:S02]  /*7060*/  IMAD.X R44, R44, 0x1, R18, P2 ;  /* 0x000000012c2c7824 */ /* 0x000fe400010e0612 */
[----:B0-----:R-:W-:Y:S02]  /*7070*/  VIADD R18, R14, 0x4 ;  /* 0x000000040e127836 */ /* 0x001fe40000000000 */
[----:B------:R-:W-:-:S03]  /*7080*/  IMAD.MOV.U32 R14, RZ, RZ, 0x4 ;  /* 0x00000004ff0e7424 */ /* 0x000fc600078e00ff */
[----:B------:R-:W-:-:S13]  /*7090*/  ISETP.GT.AND P1, PT, R18, R15, PT ;  /* 0x0000000f1200720c */ /* 0x000fda0003f24270 */
[----:B------:R-:W-:Y:S05]  /*70a0*/  WARPSYNC.COLLECTIVE R12, `(.L_x_225) ;  /* 0x000000000c087348 */ /* 0x000fea0003c00000 */
[----:B------:R0:W1:Y:S02]  /*70b0*/  SHFL.DOWN P0, R20, R13, R14, R15 ;  /* 0x0800000e0d147389 */ /* 0x000064000000000f */
[----:B01----:R-:W-:Y:S05]  /*70c0*/  ENDCOLLECTIVE ;  /* 0x000000000000791b */ /* 0x003fea0003800000 */
.L_x_225:
        /* <DEDUP_REMOVED lines=8> */
.L_x_226:
[----:B------:R-:W0:Y:S01]  /*7150*/  S2R R12, SR_LANEID ;  /* 0x00000000000c7919 */ /* 0x000e220000000000 */
[----:B------:R-:W-:Y:S02]  /*7160*/  IMAD.MOV.U32 R13, RZ, RZ, R18 ;  /* 0x000000ffff0d7224 */ /* 0x000fe400078e0012 */
[----:B------:R-:W-:Y:S01]  /*7170*/  IMAD.MOV.U32 R14, RZ, RZ, 0x8 ;  /* 0x00000008ff0e7424 */ /* 0x000fe200078e00ff */
[----:B------:R-:W-:-:S05]  /*7180*/  SEL R19, R20, RZ, !P1 ;  /* 0x000000ff14137207 */ /* 0x000fca0004800000 */
[----:B------:R-:W-:Y:S02]  /*7190*/  IMAD.X R44, R19, 0x1, R44, P2 ;  /* 0x00000001132c7824 */ /* 0x000fe400010e062c */
[----:B0-----:R-:W-:Y:S02]  /*71a0*/  VIADD R20, R12, 0x8 ;  /* 0x000000080c147836 */ /* 0x001fe40000000000 */
[----:B------:R-:W-:-:S03]  /*71b0*/  IMAD.MOV.U32 R12, RZ, RZ, -0x1 ;  /* 0xffffffffff0c7424 */ /* 0x000fc600078e00ff */
[----:B------:R-:W-:-:S13]  /*71c0*/  ISETP.GT.AND P1, PT, R20, R15, PT ;  /* 0x0000000f1400720c */ /* 0x000fda0003f24270 */
[----:B------:R-:W-:Y:S05]  /*71d0*/  WARPSYNC.COLLECTIVE R12, `(.L_x_227) ;  /* 0x000000000c087348 */ /* 0x000fea0003c00000 */
[----:B------:R0:W1:Y:S02]  /*71e0*/  SHFL.DOWN P0, R20, R13, R14, R15 ;  /* 0x0800000e0d147389 */ /* 0x000064000000000f */
[----:B01----:R-:W-:Y:S05]  /*71f0*/  ENDCOLLECTIVE ;  /* 0x000000000000791b */ /* 0x003fea0003800000 */
.L_x_227:
[----:B------:R-:W-:Y:S02]  /*7200*/  IMAD.MOV.U32 R13, RZ, RZ, R44 ;  /* 0x000000ffff0d7224 */ /* 0x000fe400078e002c */
[----:B------:R-:W-:-:S07]  /*7210*/  IMAD.MOV.U32 R19, RZ, RZ, R20 ;  /* 0x000000ffff137224 */ /* 0x000fce00078e0014 */
[----:B------:R-:W-:Y:S05]  /*7220*/  WARPSYNC.COLLECTIVE R12, `(.L_x_228) ;  /* 0x000000000c087348 */ /* 0x000fea0003c00000 */
[----:B------:R0:W1:Y:S02]  /*7230*/  SHFL.DOWN P0, R20, R13, R14, R15 ;  /* 0x0800000e0d147389 */ /* 0x000064000000000f */
[----:B01----:R-:W-:Y:S05]  /*7240*/  ENDCOLLECTIVE ;  /* 0x000000000000791b */ /* 0x003fea0003800000 */
.L_x_228:
        /* <DEDUP_REMOVED lines=11> */
.L_x_229:
[----:B------:R-:W-:Y:S02]  /*7300*/  IMAD.MOV.U32 R13, RZ, RZ, R44 ;  /* 0x000000ffff0d7224 */ /* 0x000fe400078e002c */
[----:B------:R-:W-:-:S07]  /*7310*/  IMAD.MOV.U32 R19, RZ, RZ, R20 ;  /* 0x000000ffff137224 */ /* 0x000fce00078e0014 */
[----:B------:R-:W-:Y:S05]  /*7320*/  WARPSYNC.COLLECTIVE R12, `(.L_x_230) ;  /* 0x000000000c087348 */ /* 0x000fea0003c00000 */
[----:B------:R0:W1:Y:S02]  /*7330*/  SHFL.DOWN P0, R20, R13, R14, R15 ;  /* 0x0800000e0d147389 */ /* 0x000064000000000f */
[----:B01----:R-:W-:Y:S05]  /*7340*/  ENDCOLLECTIVE ;  /* 0x000000000000791b */ /* 0x003fea0003800000 */
.L_x_230:
[----:B------:R-:W0:Y:S01]  /*7350*/  S2R R14, SR_LANEID ;  /* 0x00000000000e7919 */ /* 0x000e220000000000 */
[----:B------:R-:W-:Y:S02]  /*7360*/  IMAD.MOV.U32 R12, RZ, RZ, R20 ;  /* 0x000000ffff0c7224 */ /* 0x000fe400078e0014 */
[----:B0-----:R-:W-:-:S05]  /*7370*/  VIADD R13, R14, 0x10 ;  /* 0x000000100e0d7836 */ /* 0x001fca0000000000 */
[----:B------:R-:W-:-:S04]  /*7380*/  ISETP.GT.AND P0, PT, R13, R15, PT ;  /* 0x0000000f0d00720c */ /* 0x000fc80003f04270 */
        /* <DEDUP_REMOVED lines=10> */
.L_x_231:
[----:B------:R-:W-:Y:S05]  /*7430*/  BRA `(.L_x_232) ;  /* 0xffffffd800287947 */ /* 0x000fea000383ffff */
.L_x_233:
        /* <DEDUP_REMOVED lines=12> */
.L_x_253:


//--------------------- .text._ZN3cub18CUB_300001_SM_10006detail4scan20DeviceScanInitKernelINS0_13ScanTileStateIyLb1EEEEEvT_i --------------------------
	.section	.text._ZN3cub18CUB_300001_SM_10006detail4scan20DeviceScanInitKernelINS0_13ScanTileStateIyLb1EEEEEvT_i,"ax",@progbits
	.align	128
        .global         _ZN3cub18CUB_300001_SM_10006detail4scan20DeviceScanInitKernelINS0_13ScanTileStateIyLb1EEEEEvT_i
        .type           _ZN3cub18CUB_300001_SM_10006detail4scan20DeviceScanInitKernelINS0_13ScanTileStateIyLb1EEEEEvT_i,@function
        .size           _ZN3cub18CUB_300001_SM_10006detail4scan20DeviceScanInitKernelINS0_13ScanTileStateIyLb1EEEEEvT_i,(.L_x_254 - _ZN3cub18CUB_300001_SM_10006detail4scan20DeviceScanInitKernelINS0_13ScanTileStateIyLb1EEEEEvT_i)
        .other          _ZN3cub18CUB_300001_SM_10006detail4scan20DeviceScanInitKernelINS0_13ScanTileStateIyLb1EEEEEvT_i,@"STO_CUDA_ENTRY STV_DEFAULT"
_ZN3cub18CUB_300001_SM_10006detail4scan20DeviceScanInitKernelINS0_13ScanTileStateIyLb1EEEEEvT_i:
.text._ZN3cub18CUB_300001_SM_10006detail4scan20DeviceScanInitKernelINS0_13ScanTileStateIyLb1EEEEEvT_i:
[----:B------:R-:W-:Y:S01]  /*0000*/  LDC R1, c[0x0][0x37c] ;  /* 0x0000df00ff017b82 */ /* 0x000fe20000000800 */
[----:B------:R-:W0:Y:S07]  /*0010*/  S2R R0, SR_TID.X ;  /* 0x0000000000007919 */ /* 0x000e2e0000002100 */
[----:B------:R-:W1:Y:S01]  /*0020*/  S2UR UR6, SR_CTAID.X ;  /* 0x00000000000679c3 */ /* 0x000e620000002500 */
[----:B------:R-:W2:Y:S01]  /*0030*/  LDCU UR4, c[0x0][0x388] ;  /* 0x00007100ff0477ac */ /* 0x000ea20008000800 */
[----:B------:R-:W-:-:S06]  /*0040*/  CS2R R6, SRZ ;  /* 0x0000000000067805 */ /* 0x000fcc000001ff00 */
[----:B------:R-:W1:Y:S01]  /*0050*/  LDC R5, c[0x0][0x360] ;  /* 0x0000d800ff057b82 */ /* 0x000e620000000800 */
[----:B0-----:R-:W-:Y:S01]  /*0060*/  ISETP.GT.U32.AND P0, PT, R0, 0x1f, PT ;  /* 0x0000001f0000780c */ /* 0x001fe20003f04070 */
[----:B-1----:R-:W-:-:S03]  /*0070*/  IMAD R5, R5, UR6, R0 ;  /* 0x0000000605057c24 */ /* 0x002fc6000f8e0200 */
[----:B------:R-:W-:Y:S02]  /*0080*/  ISETP.NE.OR P0, PT, RZ, UR6, P0 ;  /* 0x00000006ff007c0c */ /* 0x000fe40008705670 */
[----:B--2---:R-:W-:Y:S01]  /*0090*/  ISETP.GE.AND P1, PT, R5, UR4, PT ;  /* 0x0000000405007c0c */ /* 0x004fe2000bf26270 */
[----:B------:R-:W0:-:S12]  /*00a0*/  LDCU.64 UR4, c[0x0][0x358] ;  /* 0x00006b00ff0477ac */ /* 0x000e180008000a00 */
[----:B------:R-:W1:Y:S01]  /*00b0*/  @!P1 LDC.64 R2, c[0x0][0x380] ;  /* 0x0000e000ff029b82 */ /* 0x000e620000000a00 */
[----:B------:R-:W-:Y:S02]  /*00c0*/  @!P1 IMAD.MOV.U32 R4, RZ, RZ, 0x63 ;  /* 0x00000063ff049424 */ /* 0x000fe400078e00ff */
[----:B-1----:R-:W-:Y:S01]  /*00d0*/  @!P1 IMAD.WIDE R2, R5, 0x10, R2 ;  /* 0x0000001005029825 */ /* 0x002fe200078e0202 */
[----:B------:R-:W-:-:S05]  /*00e0*/  @!P1 MOV R5, 0x0 ;  /* 0x0000000000059802 */ /* 0x000fca0000000f00 */
[----:B0-----:R0:W-:Y:S01]  /*00f0*/  @!P1 STG.E.128 desc[UR4][R2.64+0x200], R4 ;  /* 0x0002000402009986 */ /* 0x0011e2000c101d04 */
[----:B------:R-:W-:Y:S05]  /*0100*/  @P0 EXIT ;  /* 0x000000000000094d */ /* 0x000fea0003800000 */
[----:B0-----:R-:W0:Y:S02]  /*0110*/  LDC.64 R2, c[0x0][0x380] ;  /* 0x0000e000ff027b82 */ /* 0x001e240000000a00 */
[----:B0-----:R-:W-:-:S05]  /*0120*/  IMAD.WIDE.U32 R2, R0, 0x10, R2 ;  /* 0x0000001000027825 */ /* 0x001fca00078e0002 */
[----:B------:R-:W-:Y:S01]  /*0130*/  STG.E.128 desc[UR4][R2.64], RZ ;  /* 0x000000ff02007986 */ /* 0x000fe2000c101d04 */
[----:B------:R-:W-:Y:S05]  /*0140*/  EXIT ;  /* 0x000000000000794d */ /* 0x000fea0003800000 */
.L_x_234:
        /* <DEDUP_REMOVED lines=11> */
.L_x_254:


//--------------------- .text._ZN3cub18CUB_300001_SM_10006detail8for_each13static_kernelINS2_12policy_hub_t12policy_500_tElN6thrust24THRUST_300001_SM_1000_NS8cuda_cub6__fill7functorINS7_6detail15normal_iteratorINS7_10device_ptrIyEEEEyEEEEvT0_T1_ --------------------------
	.section	.text._ZN3cub18CUB_300001_SM_10006detail8for_each13static_kernelINS2_12policy_hub_t12policy_500_tElN6thrust24THRUST_300001_SM_1000_NS8cuda_cub6__fill7functorINS7_6detail15normal_iteratorINS7_10device_ptrIyEEEEyEEEEvT0_T1_,"ax",@progbits
	.align	128
        .global         _ZN3cub18CUB_300001_SM_10006detail8for_each13static_kernelINS2_12policy_hub_t12policy_500_tElN6thrust24THRUST_300001_SM_1000_NS8cuda_cub6__fill7functorINS7_6detail15normal_iteratorINS7_10device_ptrIyEEEEyEEEEvT0_T1_
        .type           _ZN3cub18CUB_300001_SM_10006detail8for_each13static_kernelINS2_12policy_hub_t12policy_500_tElN6thrust24THRUST_300001_SM_1000_NS8cuda_cub6__fill7functorINS7_6detail15normal_iteratorINS7_10device_ptrIyEEEEyEEEEvT0_T1_,@function
        .size           _ZN3cub18CUB_300001_SM_10006detail8for_each13static_kernelINS2_12policy_hub_t12policy_500_tElN6thrust24THRUST_300001_SM_1000_NS8cuda_cub6__fill7functorINS7_6detail15normal_iteratorINS7_10device_ptrIyEEEEyEEEEvT0_T1_,(.L_x_255 - _ZN3cub18CUB_300001_SM_10006detail8for_each13static_kernelINS2_12policy_hub_t12policy_500_tElN6thrust24THRUST_300001_SM_1000_NS8cuda_cub6__fill7functorINS7_6detail15normal_iteratorINS7_10device_ptrIyEEEEyEEEEvT0_T1_)
        .other          _ZN3cub18CUB_300001_SM_10006detail8for_each13static_kernelINS2_12policy_hub_t12policy_500_tElN6thrust24THRUST_300001_SM_1000_NS8cuda_cub6__fill7functorINS7_6detail15normal_iteratorINS7_10device_ptrIyEEEEyEEEEvT0_T1_,@"STO_CUDA_ENTRY STV_DEFAULT"
_ZN3cub18CUB_300001_SM_10006detail8for_each13static_kernelINS2_12policy_hub_t12policy_500_tElN6thrust24THRUST_300001_SM_1000_NS8cuda_cub6__fill7functorINS7_6detail15normal_iteratorINS7_10device_ptrIyEEEEyEEEEvT0_T1_:
.text._ZN3cub18CUB_300001_SM_10006detail8for_each13static_kernelINS2_12policy_hub_t12policy_500_tElN6thrust24THRUST_300001_SM_1000_NS8cuda_cub6__fill7functorINS7_6detail15normal_iteratorINS7_10device_ptrIyEEEEyEEEEvT0_T1_:
[----:B------:R-:W-:Y:S08]  /*0000*/  LDC R1, c[0x0][0x37c] ;  /* 0x0000df00ff017b82 */ /* 0x000ff00000000800 */
[----:B------:R-:W0:Y:S01]  /*0010*/  S2UR UR4, SR_CTAID.X ;  /* 0x00000000000479c3 */ /* 0x000e220000002500 */
[----:B------:R-:W1:Y:S01]  /*0020*/  LDCU.64 UR6, c[0x0][0x380] ;  /* 0x00007000ff0677ac */ /* 0x000e620008000a00 */
[----:B------:R-:W2:Y:S01]  /*0030*/  LDCU.64 UR8, c[0x0][0x358] ;  /* 0x00006b00ff0877ac */ /* 0x000ea20008000a00 */
[----:B0-----:R-:W-:-:S04]  /*0040*/  UIMAD.WIDE.U32 UR4, UR4, 0x200, URZ ;  /* 0x00000200040478a5 */ /* 0x001fc8000f8e00ff */
[----:B-1----:R-:W-:-:S04]  /*0050*/  UIADD3 UR6, UP0, UPT, -UR4, UR6, URZ ;  /* 0x0000000604067290 */ /* 0x002fc8000ff1e1ff */
[----:B------:R-:W-:Y:S02]  /*0060*/  UIADD3.X UR7, UPT, UPT, ~UR5, UR7, URZ, UP0, !UPT ;  /* 0x0000000705077290 */ /* 0x000fe400087fe5ff */
[----:B------:R-:W-:-:S04]  /*0070*/  UISETP.GE.U32.AND UP0, UPT, UR6, 0x200, UPT ;  /* 0x000002000600788c */ /* 0x000fc8000bf06070 */
[----:B------:R-:W-:-:S09]  /*0080*/  UISETP.GE.AND.EX UP0, UPT, UR7, URZ, UPT, UP0 ;  /* 0x000000ff0700728c */ /* 0x000fd2000bf06300 */
[----:B--2---:R-:W-:Y:S05]  /*0090*/  BRA.U !UP0, `(.L_x_235) ;  /* 0x0000000108287547 */ /* 0x004fea000b800000 */
[----:B------:R-:W0:Y:S01]  /*00a0*/  S2R R0, SR_TID.X ;  /* 0x0000000000007919 */ /* 0x000e220000002100 */
[----:B------:R-:W1:Y:S01]  /*00b0*/  LDCU.64 UR6, c[0x0][0x388] ;  /* 0x00007100ff0677ac */ /* 0x000e620008000a00 */
[----:B------:R-:W2:Y:S01]  /*00c0*/  LDC.64 R4, c[0x0][0x390] ;  /* 0x0000e400ff047b82 */ /* 0x000ea20000000a00 */
[----:B0-----:R-:W-:-:S05]  /*00d0*/  IADD3 R0, P0, PT, R0, UR4, RZ ;  /* 0x0000000400007c10 */ /* 0x001fca000ff1e0ff */
[----:B------:R-:W-:Y:S01]  /*00e0*/  IMAD.X R3, RZ, RZ, UR5, P0 ;  /* 0x00000005ff037e24 */ /* 0x000fe200080e06ff */
[----:B-1----:R-:W-:-:S04]  /*00f0*/  LEA R2, P0, R0, UR6, 0x3 ;  /* 0x0000000600027c11 */ /* 0x002fc8000f8018ff */
[----:B------:R-:W-:-:S05]  /*0100*/  LEA.HI.X R3, R0, UR7, R3, 0x3, P0 ;  /* 0x0000000700037c11 */ /* 0x000fca00080f1c03 */
[----:B--2---:R-:W-:Y:S04]  /*0110*/  STG.E.64 desc[UR8][R2.64], R4 ;  /* 0x0000000402007986 */ /* 0x004fe8000c101b08 */
[----:B------:R-:W-:Y:S01]  /*0120*/  STG.E.64 desc[UR8][R2.64+0x800], R4 ;  /* 0x0008000402007986 */ /* 0x000fe2000c101b08 */
[----:B------:R-:W-:Y:S05]  /*0130*/  EXIT ;  /* 0x000000000000794d */ /* 0x000fea0003800000 */
.L_x_235:
[----:B------:R-:W0:Y:S01]  /*0140*/  S2R R0, SR_TID.X ;  /* 0x0000000000007919 */ /* 0x000e220000002100 */
[----:B------:R-:W-:Y:S01]  /*0150*/  USHF.R.S32.HI UR7, URZ, 0x1f, UR6 ;  /* 0x0000001fff077899 */ /* 0x000fe20008011406 */
[----:B------:R-:W1:Y:S05]  /*0160*/  LDCU.64 UR10, c[0x0][0x388] ;  /* 0x00007100ff0a77ac */ /* 0x000e6a0008000a00 */
[----:B------:R-:W-:Y:S02]  /*0170*/  IMAD.U32 R2, RZ, RZ, UR7 ;  /* 0x00000007ff027e24 */ /* 0x000fe4000f8e00ff */
[----:B------:R-:W-:Y:S01]  /*0180*/  IMAD.U32 R6, RZ, RZ, UR7 ;  /* 0x00000007ff067e24 */ /* 0x000fe2000f8e00ff */
[----:B0-----:R-:W-:-:S04]  /*0190*/  ISETP.LT.U32.AND P0, PT, R0, UR6, PT ;  /* 0x0000000600007c0c */ /* 0x001fc8000bf01070 */
[----:B------:R-:W-:Y:S01]  /*01a0*/  ISETP.GT.AND.EX P0, PT, R2, RZ, PT, P0 ;  /* 0x000000ff0200720c */ /* 0x000fe20003f04300 */
[C---:B------:R-:W-:Y:S01]  /*01b0*/  VIADD R2, R0.reuse, 0x100 ;  /* 0x0000010000027836 */ /* 0x040fe20000000000 */
[----:B------:R-:W-:-:S04]  /*01c0*/  IADD3 R0, P2, PT, R0, UR4, RZ ;  /* 0x0000000400007c10 */ /* 0x000fc8000ff5e0ff */
[----:B------:R-:W-:Y:S01]  /*01d0*/  ISETP.LT.U32.AND P1, PT, R2, UR6, PT ;  /* 0x0000000602007c0c */ /* 0x000fe2000bf21070 */
[----:B------:R-:W-:Y:S01]  /*01e0*/  IMAD.X R3, RZ, RZ, UR5, P2 ;  /* 0x00000005ff037e24 */ /* 0x000fe200090e06ff */
[----:B-1----:R-:W-:Y:S02]  /*01f0*/  LEA R2, P2, R0, UR10, 0x3 ;  /* 0x0000000a00027c11 */ /* 0x002fe4000f8418ff */
[----:B------:R-:W-:Y:S02]  /*0200*/  ISETP.GT.AND.EX P1, PT, R6, RZ, PT, P1 ;  /* 0x000000ff0600720c */ /* 0x000fe40003f24310 */
[----:B------:R-:W-:Y:S01]  /*0210*/  LEA.HI.X R3, R0, UR11, R3, 0x3, P2 ;  /* 0x0000000b00037c11 */ /* 0x000fe200090f1c03 */
[----:B------:R-:W0:Y:S04]  /*0220*/  @P0 LDC.64 R4, c[0x0][0x390] ;  /* 0x0000e400ff040b82 */ /* 0x000e280000000a00 */
[----:B0-----:R0:W-:Y:S06]  /*0230*/  @P0 STG.E.64 desc[UR8][R2.64], R4 ;  /* 0x0000000402000986 */ /* 0x0011ec000c101b08 */
[----:B------:R-:W-:Y:S05]  /*0240*/  @!P1 EXIT ;  /* 0x000000000000994d */ /* 0x000fea0003800000 */
[----:B0-----:R-:W0:Y:S02]  /*0250*/  LDC.64 R4, c[0x0][0x390] ;  /* 0x0000e400ff047b82 */ /* 0x001e240000000a00 */
[----:B0-----:R-:W-:Y:S01]  /*0260*/  STG.E.64 desc[UR8][R2.64+0x800], R4 ;  /* 0x0008000402007986 */ /* 0x001fe2000c101b08 */
[----:B------:R-:W-:Y:S05]  /*0270*/  EXIT ;  /* 0x000000000000794d */ /* 0x000fea0003800000 */
.L_x_236:
        /* <DEDUP_REMOVED lines=16> */
.L_x_255:


//--------------------- .text._ZN3cub18CUB_300001_SM_10006detail8for_each13static_kernelINS2_12policy_hub_t12policy_500_tEmN6thrust24THRUST_300001_SM_1000_NS8cuda_cub20__uninitialized_fill7functorINS7_10device_ptrIyEEyEEEEvT0_T1_ --------------------------
	.section	.text._ZN3cub18CUB_300001_SM_10006detail8for_each13static_kernelINS2_12policy_hub_t12policy_500_tEmN6thrust24THRUST_300001_SM_1000_NS8cuda_cub20__uninitialized_fill7functorINS7_10device_ptrIyEEyEEEEvT0_T1_,"ax",@progbits
	.align	128
        .global         _ZN3cub18CUB_300001_SM_10006detail8for_each13static_kernelINS2_12policy_hub_t12policy_500_tEmN6thrust24THRUST_300001_SM_1000_NS8cuda_cub20__uninitialized_fill7functorINS7_10device_ptrIyEEyEEEEvT0_T1_
        .type           _ZN3cub18CUB_300001_SM_10006detail8for_each13static_kernelINS2_12policy_hub_t12policy_500_tEmN6thrust24THRUST_300001_SM_1000_NS8cuda_cub20__uninitialized_fill7functorINS7_10device_ptrIyEEyEEEEvT0_T1_,@function
        .size           _ZN3cub18CUB_300001_SM_10006detail8for_each13static_kernelINS2_12policy_hub_t12policy_500_tEmN6thrust24THRUST_300001_SM_1000_NS8cuda_cub20__uninitialized_fill7functorINS7_10device_ptrIyEEyEEEEvT0_T1_,(.L_x_256 - _ZN3cub18CUB_300001_SM_10006detail8for_each13static_kernelINS2_12policy_hub_t12policy_500_tEmN6thrust24THRUST_300001_SM_1000_NS8cuda_cub20__uninitialized_fill7functorINS7_10device_ptrIyEEyEEEEvT0_T1_)
        .other          _ZN3cub18CUB_300001_SM_10006detail8for_each13static_kernelINS2_12policy_hub_t12policy_500_tEmN6thrust24THRUST_300001_SM_1000_NS8cuda_cub20__uninitialized_fill7functorINS7_10device_ptrIyEEyEEEEvT0_T1_,@"STO_CUDA_ENTRY STV_DEFAULT"
_ZN3cub18CUB_300001_SM_10006detail8for_each13static_kernelINS2_12policy_hub_t12policy_500_tEmN6thrust24THRUST_300001_SM_1000_NS8cuda_cub20__uninitialized_fill7functorINS7_10device_ptrIyEEyEEEEvT0_T1_:
.text._ZN3cub18CUB_300001_SM_10006detail8for_each13static_kernelINS2_12policy_hub_t12policy_500_tEmN6thrust24THRUST_300001_SM_1000_NS8cuda_cub20__uninitialized_fill7functorINS7_10device_ptrIyEEyEEEEvT0_T1_:
        /* <DEDUP_REMOVED lines=8> */
[----:B------:R-:W-:-:S09]  /*0080*/  UISETP.GE.U32.AND.EX UP0, UPT, UR7, URZ, UPT, UP0 ;  /* 0x000000ff0700728c */ /* 0x000fd2000bf06100 */
        /* <DEDUP_REMOVED lines=11> */
.L_x_237:
[----:B------:R-:W0:Y:S01]  /*0140*/  S2R R0, SR_TID.X ;  /* 0x0000000000007919 */ /* 0x000e220000002100 */
[----:B------:R-:W-:Y:S01]  /*0150*/  IMAD.U32 R2, RZ, RZ, UR7 ;  /* 0x00000007ff027e24 */ /* 0x000fe2000f8e00ff */
[----:B------:R-:W1:Y:S01]  /*0160*/  LDCU.64 UR10, c[0x0][0x388] ;  /* 0x00007100ff0a77ac */ /* 0x000e620008000a00 */
[----:B------:R-:W-:Y:S01]  /*0170*/  IMAD.U32 R6, RZ, RZ, UR7 ;  /* 0x00000007ff067e24 */ /* 0x000fe2000f8e00ff */
[----:B0-----:R-:W-:-:S04]  /*0180*/  ISETP.LT.U32.AND P0, PT, R0, UR6, PT ;  /* 0x0000000600007c0c */ /* 0x001fc8000bf01070 */
[----:B------:R-:W-:Y:S01]  /*0190*/  ISETP.GT.U32.AND.EX P0, PT, R2, RZ, PT, P0 ;  /* 0x000000ff0200720c */ /* 0x000fe20003f04100 */
[C---:B------:R-:W-:Y:S01]  /*01a0*/  VIADD R2, R0.reuse, 0x100 ;  /* 0x0000010000027836 */ /* 0x040fe20000000000 */
[----:B------:R-:W-:-:S04]  /*01b0*/  IADD3 R0, P2, PT, R0, UR4, RZ ;  /* 0x0000000400007c10 */ /* 0x000fc8000ff5e0ff */
[----:B------:R-:W-:Y:S01]  /*01c0*/  ISETP.LT.U32.AND P1, PT, R2, UR6, PT ;  /* 0x0000000602007c0c */ /* 0x000fe2000bf21070 */
[----:B------:R-:W-:Y:S01]  /*01d0*/  IMAD.X R3, RZ, RZ, UR5, P2 ;  /* 0x00000005ff037e24 */ /* 0x000fe200090e06ff */
[----:B-1----:R-:W-:Y:S02]  /*01e0*/  LEA R2, P2, R0, UR10, 0x3 ;  /* 0x0000000a00027c11 */ /* 0x002fe4000f8418ff */
[----:B------:R-:W-:Y:S02]  /*01f0*/  ISETP.GT.U32.AND.EX P1, PT, R6, RZ, PT, P1 ;  /* 0x000000ff0600720c */ /* 0x000fe40003f24110 */
[----:B------:R-:W-:Y:S01]  /*0200*/  LEA.HI.X R3, R0, UR11, R3, 0x3, P2 ;  /* 0x0000000b00037c11 */ /* 0x000fe200090f1c03 */
[----:B------:R-:W0:Y:S04]  /*0210*/  @P0 LDC.64 R4, c[0x0][0x390] ;  /* 0x0000e400ff040b82 */ /* 0x000e280000000a00 */
[----:B0-----:R0:W-:Y:S06]  /*0220*/  @P0 STG.E.64 desc[UR8][R2.64], R4 ;  /* 0x0000000402000986 */ /* 0x0011ec000c101b08 */
[----:B------:R-:W-:Y:S05]  /*0230*/  @!P1 EXIT ;  /* 0x000000000000994d */ /* 0x000fea0003800000 */
[----:B0-----:R-:W0:Y:S02]  /*0240*/  LDC.64 R4, c[0x0][0x390] ;  /* 0x0000e400ff047b82 */ /* 0x001e240000000a00 */
[----:B0-----:R-:W-:Y:S01]  /*0250*/  STG.E.64 desc[UR8][R2.64+0x800], R4 ;  /* 0x0008000402007986 */ /* 0x001fe2000c101b08 */
[----:B------:R-:W-:Y:S05]  /*0260*/  EXIT ;  /* 0x000000000000794d */ /* 0x000fea0003800000 */
.L_x_238:
        /* <DEDUP_REMOVED lines=9> */
.L_x_256:


//--------------------- .text._ZN3cub18CUB_300001_SM_10006detail11EmptyKernelIvEEvv --------------------------
	.section	.text._ZN3cub18CUB_300001_SM_10006detail11EmptyKernelIvEEvv,"ax",@progbits
	.align	128
        .global         _ZN3cub18CUB_300001_SM_10006detail11EmptyKernelIvEEvv
        .type           _ZN3cub18CUB_300001_SM_10006detail11EmptyKernelIvEEvv,@function
        .size           _ZN3cub18CUB_300001_SM_10006detail11EmptyKernelIvEEvv,(.L_x_257 - _ZN3cub18CUB_300001_SM_10006detail11EmptyKernelIvEEvv)
        .other          _ZN3cub18CUB_300001_SM_10006detail11EmptyKernelIvEEvv,@"STO_CUDA_ENTRY STV_DEFAULT"
_ZN3cub18CUB_300001_SM_10006detail11EmptyKernelIvEEvv:
.text._ZN3cub18CUB_300001_SM_10006detail11EmptyKernelIvEEvv:
[----:B------:R-:W-:Y:S01]  /*0000*/  LDC R1, c[0x0][0x37c] ;  /* 0x0000df00ff017b82 */ /* 0x000fe20000000800 */
[----:B------:R-:W-:Y:S05]  /*0010*/  EXIT ;  /* 0x000000000000794d */ /* 0x000fea0003800000 */
.L_x_239:
        /* <DEDUP_REMOVED lines=14> */
.L_x_257:


//--------------------- .text._Z19check_bucket_kerneliPKiS0_S0_PKyPKxPi --------------------------
	.section	.text._Z19check_bucket_kerneliPKiS0_S0_PKyPKxPi,"ax",@progbits
	.align	128
        .global         _Z19check_bucket_kerneliPKiS0_S0_PKyPKxPi
        .type           _Z19check_bucket_kerneliPKiS0_S0_PKyPKxPi,@function
        .size           _Z19check_bucket_kerneliPKiS0_S0_PKyPKxPi,(.L_x_258 - _Z19check_bucket_kerneliPKiS0_S0_PKyPKxPi)
        .other          _Z19check_bucket_kerneliPKiS0_S0_PKyPKxPi,@"STO_CUDA_ENTRY STV_DEFAULT"
_Z19check_bucket_kerneliPKiS0_S0_PKyPKxPi:
.text._Z19check_bucket_kerneliPKiS0_S0_PKyPKxPi:
[----:B------:R-:W-:Y:S01]  /*0000*/  LDC R1, c[0x0][0x37c] ;  /* 0x0000df00ff017b82 */ /* 0x000fe20000000800 */
[----:B------:R-:W0:Y:S07]  /*0010*/  S2R R3, SR_TID.X ;  /* 0x0000000000037919 */ /* 0x000e2e0000002100 */
[----:B------:R-:W0:Y:S01]  /*0020*/  S2UR UR4, SR_CTAID.X ;  /* 0x00000000000479c3 */ /* 0x000e220000002500 */
[----:B------:R-:W1:Y:S07]  /*0030*/  LDCU UR5, c[0x0][0x380] ;  /* 0x00007000ff0577ac */ /* 0x000e6e0008000800 */
[----:B------:R-:W0:Y:S02]  /*0040*/  LDC R0, c[0x0][0x360] ;  /* 0x0000d800ff007b82 */ /* 0x000e240000000800 */
[----:B0-----:R-:W-:-:S05]  /*0050*/  IMAD R0, R0, UR4, R3 ;  /* 0x0000000400007c24 */ /* 0x001fca000f8e0203 */
[----:B-1----:R-:W-:-:S13]  /*0060*/  ISETP.GE.AND P0, PT, R0, UR5, PT ;  /* 0x0000000500007c0c */ /* 0x002fda000bf06270 */
[----:B------:R-:W-:Y:S05]  /*0070*/  @P0 EXIT ;  /* 0x000000000000094d */ /* 0x000fea0003800000 */
[----:B------:R-:W0:Y:S01]  /*0080*/  LDC.64 R2, c[0x0][0x388] ;  /* 0x0000e200ff027b82 */ /* 0x000e220000000a00 */
[----:B------:R-:W1:Y:S07]  /*0090*/  LDCU.64 UR4, c[0x0][0x358] ;  /* 0x00006b00ff0477ac */ /* 0x000e6e0008000a00 */
[----:B------:R-:W2:Y:S01]  /*00a0*/  LDC.64 R4, c[0x0][0x390] ;  /* 0x0000e400ff047b82 */ /* 0x000ea20000000a00 */
[----:B0-----:R-:W-:-:S05]  /*00b0*/  IMAD.WIDE R2, R0, 0x4, R2 ;  /* 0x0000000400027825 */ /* 0x001fca00078e0202 */
[----:B-1----:R-:W2:Y:S02]  /*00c0*/  LDG.E R7, desc[UR4][R2.64] ;  /* 0x0000000402077981 */ /* 0x002ea4000c1e1900 */
[----:B--2---:R-:W-:-:S05]  /*00d0*/  IMAD.WIDE R4, R7, 0x4, R4 ;  /* 0x0000000407047825 */ /* 0x004fca00078e0204 */
[----:B------:R-:W2:Y:S04]  /*00e0*/  LDG.E R13, desc[UR4][R4.64] ;  /* 0x00000004040d7981 */ /* 0x000ea8000c1e1900 */
[----:B------:R-:W2:Y:S01]  /*00f0*/  LDG.E R12, desc[UR4][R4.64+0x4] ;  /* 0x00000404040c7981 */ /* 0x000ea2000c1e1900 */
[----:B------:R-:W-:Y:S01]  /*0100*/  BSSY.RECONVERGENT B0, `(.L_x_240) ;  /* 0x000001b000007945 */ /* 0x000fe20003800200 */
[----:B--2---:R-:W-:-:S13]  /*0110*/  ISETP.GE.AND P0, PT, R13, R12, PT ;  /* 0x0000000c0d00720c */ /* 0x004fda0003f06270 */
[----:B------:R-:W-:Y:S05]  /*0120*/  @!P0 BRA `(.L_x_241) ;  /* 0x0000000000188947 */ /* 0x000fea0003800000 */
[----:B------:R-:W0:Y:S02]  /*0130*/  LDC.64 R2, c[0x0][0x3a8] ;  /* 0x0000ea00ff027b82 */ /* 0x000e240000000a00 */
[----:B0-----:R-:W-:-:S06]  /*0140*/  IMAD.WIDE R2, R7, 0x8, R2 ;  /* 0x0000000807027825 */ /* 0x001fcc00078e0202 */
[----:B------:R-:W5:Y:S01]  /*0150*/  LDG.E.64 R2, desc[UR4][R2.64] ;  /* 0x0000000402027981 */ /* 0x000f62000c1e1b00 */
[----:B------:R-:W-:Y:S02]  /*0160*/  IMAD.MOV.U32 R15, RZ, RZ, RZ ;  /* 0x000000ffff0f7224 */ /* 0x000fe400078e00ff */
[----:B------:R-:W-:Y:S01]  /*0170*/  IMAD.MOV.U32 R17, RZ, RZ, RZ ;  /* 0x000000ffff117224 */ /* 0x000fe200078e00ff */
[----:B------:R-:W-:Y:S06]  /*0180*/  BRA `(.L_x_242) ;  /* 0x0000000000487947 */ /* 0x000fec0003800000 */
.L_x_241:
[----:B------:R-:W0:Y:S08]  /*0190*/  LDC.64 R2, c[0x0][0x3a8] ;  /* 0x0000ea00ff027b82 */ /* 0x000e300000000a00 */
[----:B------:R-:W1:Y:S08]  /*01a0*/  LDC.64 R8, c[0x0][0x398] ;  /* 0x0000e600ff087b82 */ /* 0x000e700000000a00 */
[----:B------:R-:W2:Y:S01]  /*01b0*/  LDC.64 R10, c[0x0][0x3a0] ;  /* 0x0000e800ff0a7b82 */ /* 0x000ea20000000a00 */
[----:B0-----:R-:W-:-:S06]  /*01c0*/  IMAD.WIDE R2, R7, 0x8, R2 ;  /* 0x0000000807027825 */ /* 0x001fcc00078e0202 */
[----:B------:R-:W5:Y:S01]  /*01d0*/  LDG.E.64 R2, desc[UR4][R2.64] ;  /* 0x0000000402027981 */ /* 0x000f62000c1e1b00 */
[----:B------:R-:W-:Y:S02]  /*01e0*/  HFMA2 R15, -RZ, RZ, 0, 0 ;  /* 0x00000000ff0f7431 */ /* 0x000fe400000001ff */
[----:B-1----:R-:W-:-:S07]  /*01f0*/  IMAD.MOV.U32 R17, RZ, RZ, RZ ;  /* 0x000000ffff117224 */ /* 0x002fce00078e00ff */
.L_x_243:
[----:B------:R-:W-:-:S06]  /*0200*/  IMAD.WIDE R4, R13, 0x4, R8 ;  /* 0x000000040d047825 */ /* 0x000fcc00078e0208 */
[----:B------:R-:W2:Y:S02]  /*0210*/  LDG.E R5, desc[UR4][R4.64] ;  /* 0x0000000404057981 */ /* 0x000ea4000c1e1900 */
[----:B--2---:R-:W-:-:S06]  /*0220*/  IMAD.WIDE R6, R5, 0x8, R10 ;  /* 0x0000000805067825 */ /* 0x004fcc00078e020a */
[----:B------:R-:W2:Y:S01]  /*0230*/  LDG.E.64 R6, desc[UR4][R6.64] ;  /* 0x0000000406067981 */ /* 0x000ea2000c1e1b00 */
[----:B------:R-:W-:-:S04]  /*0240*/  IADD3 R13, PT, PT, R13, 0x1, RZ ;  /* 0x000000010d0d7810 */ /* 0x000fc80007ffe0ff */
[----:B------:R-:W-:Y:S02]  /*0250*/  ISETP.LT.AND P1, PT, R13, R12, PT ;  /* 0x0000000c0d00720c */ /* 0x000fe40003f21270 */
[----:B--2---:R-:W-:-:S04]  /*0260*/  IADD3 R15, P0, PT, R6, R15, RZ ;  /* 0x0000000f060f7210 */ /* 0x004fc80007f1e0ff */
[----:B------:R-:W-:Y:S02]  /*0270*/  IADD3.X R17, PT, PT, R7, R17, RZ, P0, !PT ;  /* 0x0000001107117210 */ /* 0x000fe400007fe4ff */
[----:B-----5:R-:W-:-:S04]  /*0280*/  ISETP.GE.U32.AND P0, PT, R15, R2, PT ;  /* 0x000000020f00720c */ /* 0x020fc80003f06070 */
[----:B------:R-:W-:-:S13]  /*0290*/  ISETP.GE.AND.EX P0, PT, R17, R3, PT, P0 ;  /* 0x000000031100720c */ /* 0x000fda0003f06300 */
[----:B------:R-:W-:Y:S05]  /*02a0*/  @!P0 BRA P1, `(.L_x_243) ;  /* 0xfffffffc00d48947 */ /* 0x000fea000083ffff */
.L_x_242:
[----:B------:R-:W-:Y:S05]  /*02b0*/  BSYNC.RECONVERGENT B0 ;  /* 0x0000000000007941 */ /* 0x000fea0003800200 */
.L_x_240:
[----:B------:R-:W0:Y:S01]  /*02c0*/  LDC.64 R4, c[0x0][0x3b0] ;  /* 0x0000ec00ff047b82 */ /* 0x000e220000000a00 */
[----:B-----5:R-:W-:-:S04]  /*02d0*/  ISETP.GE.U32.AND P0, PT, R15, R2, PT ;  /* 0x000000020f00720c */ /* 0x020fc80003f06070 */
[----:B------:R-:W-:Y:S01]  /*02e0*/  ISETP.GE.AND.EX P0, PT, R17, R3, PT, P0 ;  /* 0x000000031100720c */ /* 0x000fe20003f06300 */
[----:B0-----:R-:W-:-:S03]  /*02f0*/  IMAD.WIDE R2, R0, 0x4, R4 ;  /* 0x0000000400027825 */ /* 0x001fc600078e0204 */
[----:B------:R-:W-:-:S05]  /*0300*/  SEL R5, RZ, 0x1, !P0 ;  /* 0x00000001ff057807 */ /* 0x000fca0004000000 */
[----:B------:R-:W-:Y:S01]  /*0310*/  STG.E desc[UR4][R2.64], R5 ;  /* 0x0000000502007986 */ /* 0x000fe2000c101904 */
[----:B------:R-:W-:Y:S05]  /*0320*/  EXIT ;  /* 0x000000000000794d */ /* 0x000fea0003800000 */
.L_x_244:
        /* <DEDUP_REMOVED lines=13> */
.L_x_258:


//--------------------- .text._Z22scatter_updates_kerneliiPKiS0_PKxPyi --------------------------
	.section	.text._Z22scatter_updates_kerneliiPKiS0_PKxPyi,"ax",@progbits
	.align	128
        .global         _Z22scatter_updates_kerneliiPKiS0_PKxPyi
        .type           _Z22scatter_updates_kerneliiPKiS0_PKxPyi,@function
        .size           _Z22scatter_updates_kerneliiPKiS0_PKxPyi,(.L_x_259 - _Z22scatter_updates_kerneliiPKiS0_PKxPyi)
        .other          _Z22scatter_updates_kerneliiPKiS0_PKxPyi,@"STO_CUDA_ENTRY STV_DEFAULT"
_Z22scatter_updates_kerneliiPKiS0_PKxPyi:
.text._Z22scatter_updates_kerneliiPKiS0_PKxPyi:
[----:B------:R-:W-:Y:S01]  /*0000*/  LDC R1, c[0x0][0x37c] ;  /* 0x0000df00ff017b82 */ /* 0x000fe20000000800 */
[----:B------:R-:W0:Y:S07]  /*0010*/  S2R R3, SR_TID.X ;  /* 0x0000000000037919 */ /* 0x000e2e0000002100 */
[----:B------:R-:W0:Y:S01]  /*0020*/  S2UR UR4, SR_CTAID.X ;  /* 0x00000000000479c3 */ /* 0x000e220000002500 */
[----:B------:R-:W1:Y:S07]  /*0030*/  LDCU.64 UR6, c[0x0][0x380] ;  /* 0x00007000ff0677ac */ /* 0x000e6e0008000a00 */
[----:B------:R-:W0:Y:S02]  /*0040*/  LDC R0, c[0x0][0x360] ;  /* 0x0000d800ff007b82 */ /* 0x000e240000000800 */
[----:B0-----:R-:W-:-:S04]  /*0050*/  IMAD R0, R0, UR4, R3 ;  /* 0x0000000400007c24 */ /* 0x001fc8000f8e0203 */
[----:B-1----:R-:W-:-:S05]  /*0060*/  VIADD R5, R0, UR6 ;  /* 0x0000000600057c36 */ /* 0x002fca0008000000 */
[----:B------:R-:W-:-:S13]  /*0070*/  ISETP.GT.AND P0, PT, R5, UR7, PT ;  /* 0x0000000705007c0c */ /* 0x000fda000bf04270 */
[----:B------:R-:W-:Y:S05]  /*0080*/  @P0 EXIT ;  /* 0x000000000000094d */ /* 0x000fea0003800000 */
[----:B------:R-:W0:Y:S01]  /*0090*/  LDC.64 R8, c[0x0][0x390] ;  /* 0x0000e400ff087b82 */ /* 0x000e220000000a00 */
[----:B------:R-:W1:Y:S07]  /*00a0*/  LDCU.64 UR6, c[0x0][0x358] ;  /* 0x00006b00ff0677ac */ /* 0x000e6e0008000a00 */
[----:B------:R-:W2:Y:S08]  /*00b0*/  LDC.64 R6, c[0x0][0x388] ;  /* 0x0000e200ff067b82 */ /* 0x000eb00000000a00 */
[----:B------:R-:W3:Y:S01]  /*00c0*/  LDC.64 R2, c[0x0][0x398] ;  /* 0x0000e600ff027b82 */ /* 0x000ee20000000a00 */
[----:B0-----:R-:W-:-:S06]  /*00d0*/  IMAD.WIDE R8, R5, 0x4, R8 ;  /* 0x0000000405087825 */ /* 0x001fcc00078e0208 */
[----:B-1----:R-:W4:Y:S01]  /*00e0*/  LDG.E R9, desc[UR6][R8.64] ;  /* 0x0000000608097981 */ /* 0x002f22000c1e1900 */
[----:B--2---:R-:W-:-:S05]  /*00f0*/  IMAD.WIDE R6, R5, 0x4, R6 ;  /* 0x0000000405067825 */ /* 0x004fca00078e0206 */
[----:B------:R-:W4:Y:S01]  /*0100*/  LDG.E R11, desc[UR6][R6.64] ;  /* 0x00000006060b7981 */ /* 0x000f22000c1e1900 */
[----:B---3--:R-:W-:-:S06]  /*0110*/  IMAD.WIDE R2, R5, 0x8, R2 ;  /* 0x0000000805027825 */ /* 0x008fcc00078e0202 */
[----:B------:R-:W2:Y:S01]  /*0120*/  LDG.E.64 R2, desc[UR6][R2.64] ;  /* 0x0000000602027981 */ /* 0x000ea2000c1e1b00 */
[----:B----4-:R-:W-:Y:S02]  /*0130*/  ISETP.GT.AND P0, PT, R11, R9, PT ;  /* 0x000000090b00720c */ /* 0x010fe40003f04270 */
[----:B--2---:R-:W-:-:S05]  /*0140*/  IADD3 R4, P1, PT, RZ, -R2, RZ ;  /* 0x80000002ff047210 */ /* 0x004fca0007f3e0ff */
[----:B------:R-:W-:-:S06]  /*0150*/  IMAD.X R5, RZ, RZ, ~R3, P1 ;  /* 0x000000ffff057224 */ /* 0x000fcc00008e0e03 */
[----:B------:R-:W-:Y:S05]  /*0160*/  @P0 BRA `(.L_x_245) ;  /* 0x00000000003c0947 */ /* 0x000fea0003800000 */
[----:B------:R-:W0:Y:S01]  /*0170*/  LDC R6, c[0x0][0x3a8] ;  /* 0x0000ea00ff067b82 */ /* 0x000e220000000800 */
[----:B------:R-:W-:Y:S01]  /*0180*/  IADD3 R0, PT, PT, R9, 0x2, RZ ;  /* 0x0000000209007810 */ /* 0x000fe20007ffe0ff */
[----:B------:R-:W-:Y:S01]  /*0190*/  BSSY.RECONVERGENT B0, `(.L_x_246) ;  /* 0x0000007000007945 */ /* 0x000fe20003800200 */
[-C--:B0-----:R-:W-:Y:S02]  /*01a0*/  ISETP.GE.AND P0, PT, R11, R6.reuse, PT ;  /* 0x000000060b00720c */ /* 0x081fe40003f06270 */
[----:B------:R-:W-:-:S11]  /*01b0*/  ISETP.GT.AND P1, PT, R0, R6, PT ;  /* 0x000000060000720c */ /* 0x000fd60003f24270 */
[----:B------:R-:W-:Y:S05]  /*01c0*/  @P0 BRA `(.L_x_247) ;  /* 0x00000000000c0947 */ /* 0x000fea0003800000 */
[----:B------:R-:W0:Y:S02]  /*01d0*/  LDC.64 R6, c[0x0][0x3a0] ;  /* 0x0000e800ff067b82 */ /* 0x000e240000000a00 */
[----:B0-----:R-:W-:-:S05]  /*01e0*/  IMAD.WIDE R6, R11, 0x8, R6 ;  /* 0x000000080b067825 */ /* 0x001fca00078e0206 */
[----:B------:R0:W-:Y:S02]  /*01f0*/  REDG.E.ADD.64.STRONG.GPU desc[UR6][R6.64+0x8], R2 ;  /* 0x000008020600798e */ /* 0x0001e4000c12e506 */
.L_x_247:
[----:B------:R-:W-:Y:S05]  /*0200*/  BSYNC.RECONVERGENT B0 ;  /* 0x0000000000007941 */ /* 0x000fea0003800200 */
.L_x_246:
[----:B------:R-:W-:Y:S05]  /*0210*/  @P1 EXIT ;  /* 0x000000000000194d */ /* 0x000fea0003800000 */
[----:B0-----:R-:W0:Y:S02]  /*0220*/  LDC.64 R2, c[0x0][0x3a0] ;  /* 0x0000e800ff027b82 */ /* 0x001e240000000a00 */
[----:B0-----:R-:W-:-:S05]  /*0230*/  IMAD.WIDE R2, R9, 0x8, R2 ;  /* 0x0000000809027825 */ /* 0x001fca00078e0202 */
[----:B------:R-:W-:Y:S01]  /*0240*/  REDG.E.ADD.64.STRONG.GPU desc[UR6][R2.64+0x10], R4 ;  /* 0x000010040200798e */ /* 0x000fe2000c12e506 */
[----:B------:R-:W-:Y:S05]  /*0250*/  EXIT ;  /* 0x000000000000794d */ /* 0x000fea0003800000 */
.L_x_245:
[----:B------:R-:W0:Y:S01]  /*0260*/  LDC R0, c[0x0][0x3a8] ;  /* 0x0000ea00ff007b82 */ /* 0x000e220000000800 */
[----:B------:R-:W-:Y:S01]  /*0270*/  VIADD R7, R9, 0x2 ;  /* 0x0000000209077836 */ /* 0x000fe20000000000 */
[----:B0-----:R-:W-:-:S04]  /*0280*/  ISETP.GE.AND P0, PT, R0, 0x1, PT ;  /* 0x000000010000780c */ /* 0x001fc80003f06270 */
[-C--:B------:R-:W-:Y:S02]  /*0290*/  ISETP.GT.AND P1, PT, R7, R0.reuse, PT ;  /* 0x000000000700720c */ /* 0x080fe40003f24270 */
[----:B------:R-:W-:-:S07]  /*02a0*/  ISETP.GE.AND P2, PT, R11, R0, PT ;  /* 0x000000000b00720c */ /* 0x000fce0003f46270 */
[----:B------:R-:W-:Y:S06]  /*02b0*/  @!P0 BRA `(.L_x_248) ;  /* 0x0000000000188947 */ /* 0x000fec0003800000 */
[----:B------:R-:W0:Y:S02]  /*02c0*/  LDCU.64 UR4, c[0x0][0x3a0] ;  /* 0x00007400ff0477ac */ /* 0x000e240008000a00 */
[----:B0-----:R-:W-:-:S04]  /*02d0*/  UIADD3 UR4, UP0, UPT, UR4, 0x8, URZ ;  /* 0x0000000804047890 */ /* 0x001fc8000ff1e0ff */
[----:B------:R-:W-:Y:S02]  /*02e0*/  UIADD3.X UR5, UPT, UPT, URZ, UR5, URZ, UP0, !UPT ;  /* 0x00000005ff057290 */ /* 0x000fe400087fe4ff */
[----:B------:R-:W-:-:S04]  /*02f0*/  MOV R6, UR4 ;  /* 0x0000000400067c02 */ /* 0x000fc80008000f00 */
[----:B------:R-:W-:-:S05]  /*0300*/  MOV R7, UR5 ;  /* 0x0000000500077c02 */ /* 0x000fca0008000f00 */
[----:B------:R0:W-:Y:S02]  /*0310*/  REDG.E.ADD.64.STRONG.GPU desc[UR6][R6.64], R2 ;  /* 0x000000020600798e */ /* 0x0001e4000c12e506 */
.L_x_248:
[----:B------:R-:W-:Y:S04]  /*0320*/  BSSY.RECONVERGENT B0, `(.L_x_249) ;  /* 0x0000005000007945 */ /* 0x000fe80003800200 */
[----:B------:R-:W-:Y:S05]  /*0330*/  @P1 BRA `(.L_x_250) ;  /* 0x00000000000c1947 */ /* 0x000fea0003800000 */
[----:B0-----:R-:W0:Y:S02]  /*0340*/  LDC.64 R6, c[0x0][0x3a0] ;  /* 0x0000e800ff067b82 */ /* 0x001e240000000a00 */
[----:B0-----:R-:W-:-:S05]  /*0350*/  IMAD.WIDE R6, R9, 0x8, R6 ;  /* 0x0000000809067825 */ /* 0x001fca00078e0206 */
[----:B------:R1:W-:Y:S02]  /*0360*/  REDG.E.ADD.64.STRONG.GPU desc[UR6][R6.64+0x10], R4 ;  /* 0x000010040600798e */ /* 0x0003e4000c12e506 */
.L_x_250:
[----:B------:R-:W-:Y:S05]  /*0370*/  BSYNC.RECONVERGENT B0 ;  /* 0x0000000000007941 */ /* 0x000fea0003800200 */
.L_x_249:
[----:B------:R-:W-:Y:S05]  /*0380*/  @P2 EXIT ;  /* 0x000000000000294d */ /* 0x000fea0003800000 */
[----:B-1----:R-:W1:Y:S02]  /*0390*/  LDC.64 R4, c[0x0][0x3a0] ;  /* 0x0000e800ff047b82 */ /* 0x002e640000000a00 */
[----:B-1----:R-:W-:-:S05]  /*03a0*/  IMAD.WIDE R4, R11, 0x8, R4 ;  /* 0x000000080b047825 */ /* 0x002fca00078e0204 */
[----:B------:R-:W-:Y:S01]  /*03b0*/  REDG.E.ADD.64.STRONG.GPU desc[UR6][R4.64+0x8], R2 ;  /* 0x000008020400798e */ /* 0x000fe2000c12e506 */
[----:B------:R-:W-:Y:S05]  /*03c0*/  EXIT ;  /* 0x000000000000794d */ /* 0x000fea0003800000 */
.L_x_251:
        /* <DEDUP_REMOVED lines=11> */
.L_x_259:


//--------------------- .nv.shared._ZN3cub18CUB_300001_SM_10006detail4scan16DeviceScanKernelINS2_10policy_hubIyyymN4cuda3std3__44plusIvEEE10Policy1000EN6thrust24THRUST_300001_SM_1000_NS6detail15normal_iteratorINSD_10device_ptrIyEEEESI_NS0_13ScanTileStateIyLb1EEES9_NS0_8NullTypeEmyLb0ESL_EEvT0_T1_T2_iT3_T4_T5_ --------------------------
	.section	.nv.shared._ZN3cub18CUB_300001_SM_10006detail4scan16DeviceScanKernelINS2_10policy_hubIyyymN4cuda3std3__44plusIvEEE10Policy1000EN6thrust24THRUST_300001_SM_1000_NS6detail15normal_iteratorINSD_10device_ptrIyEEEESI_NS0_13ScanTileStateIyLb1EEES9_NS0_8NullTypeEmyLb0ESL_EEvT0_T1_T2_iT3_T4_T5_,"aw",@nobits
	.sectionflags	@""
	.align	16
.nv.shared._ZN3cub18CUB_300001_SM_10006detail4scan16DeviceScanKernelINS2_10policy_hubIyyymN4cuda3std3__44plusIvEEE10Policy1000EN6thrust24THRUST_300001_SM_1000_NS6detail15normal_iteratorINSD_10device_ptrIyEEEESI_NS0_13ScanTileStateIyLb1EEES9_NS0_8NullTypeEmyLb0ESL_EEvT0_T1_T2_iT3_T4_T5_:
	.zero		29200


//--------------------- .nv.shared.reserved.0     --------------------------
	.section	.nv.shared.reserved.0,"aw",@nobits
	.weak		__nv_reservedSMEM_offset_0_alias
	.size		__nv_reservedSMEM_offset_0_alias, 0, 64
	.other		__nv_reservedSMEM_offset_0_alias,@"STO_CUDA_RESERVED_SHARED STV_DEFAULT"
__nv_reservedSMEM_offset_0_alias:
	.zero		0
	.zero		64


//--------------------- .nv.global                --------------------------
	.section	.nv.global,"aw",@nobits
.nv.global:
	.type		_ZN34_INTERNAL_0687591e_4_k_cu_502a128d6thrust24THRUST_300001_SM_1000_NS3seqE,@object
	.size		_ZN34_INTERNAL_0687591e_4_k_cu_502a128d6thrust24THRUST_300001_SM_1000_NS3seqE,(_ZN34_INTERNAL_0687591e_4_k_cu_502a128d4cuda3std3__48in_placeE - _ZN34_INTERNAL_0687591e_4_k_cu_502a128d6thrust24THRUST_300001_SM_1000_NS3seqE)
_ZN34_INTERNAL_0687591e_4_k_cu_502a128d6thrust24THRUST_300001_SM_1000_NS3seqE:
	.zero		1
	.type		_ZN34_INTERNAL_0687591e_4_k_cu_502a128d4cuda3std3__48in_placeE,@object
	.size		_ZN34_INTERNAL_0687591e_4_k_cu_502a128d4cuda3std3__48in_placeE,(_ZN34_INTERNAL_0687591e_4_k_cu_502a128d4cuda3std6ranges3__45__cpo4sizeE - _ZN34_INTERNAL_0687591e_4_k_cu_502a128d4cuda3std3__48in_placeE)
_ZN34_INTERNAL_0687591e_4_k_cu_502a128d4cuda3std3__48in_placeE:
	.zero		1
	.type		_ZN34_INTERNAL_0687591e_4_k_cu_502a128d4cuda3std6ranges3__45__cpo4sizeE,@object
	.size		_ZN34_INTERNAL_0687591e_4_k_cu_502a128d4cuda3std6ranges3__45__cpo4sizeE,(_ZN34_INTERNAL_0687591e_4_k_cu_502a128d6thrust24THRUST_300001_SM_1000_NS12placeholders2_3E - _ZN34_INTERNAL_0687591e_4_k_cu_502a128d4cuda3std6ranges3__45__cpo4sizeE)
_ZN34_INTERNAL_0687591e_4_k_cu_502a128d4cuda3std6ranges3__45__cpo4sizeE:
	.zero		1
	.type		_ZN34_INTERNAL_0687591e_4_k_cu_502a128d6thrust24THRUST_300001_SM_1000_NS12placeholders2_3E,@object
	.size		_ZN34_INTERNAL_0687591e_4_k_cu_502a128d6thrust24THRUST_300001_SM_1000_NS12placeholders2_3E,(_ZN34_INTERNAL_0687591e_4_k_cu_502a128d4cuda3std3__45__cpo6cbeginE - _ZN34_INTERNAL_0687591e_4_k_cu_502a128d6thrust24THRUST_300001_SM_1000_NS12placeholders2_3E)
_ZN34_INTERNAL_0687591e_4_k_cu_502a128d6thrust24THRUST_300001_SM_1000_NS12placeholders2_3E:
	.zero		1
	.type		_ZN34_INTERNAL_0687591e_4_k_cu_502a128d4cuda3std3__45__cpo6cbeginE,@object
	.size		_ZN34_INTERNAL_0687591e_4_k_cu_502a128d4cuda3std3__45__cpo6cbeginE,(_ZN34_INTERNAL_0687591e_4_k_cu_502a128d4cuda3std6ranges3__45__cpo6cbeginE - _ZN34_INTERNAL_0687591e_4_k_cu_502a128d4cuda3std3__45__cpo6cbeginE)
_ZN34_INTERNAL_0687591e_4_k_cu_502a128d4cuda3std3__45__cpo6cbeginE:
	.zero		1
	.type		_ZN34_INTERNAL_0687591e_4_k_cu_502a128d4cuda3std6ranges3__45__cpo6cbeginE,@object
	.size		_ZN34_INTERNAL_0687591e_4_k_cu_502a128d4cuda3std6ranges3__45__cpo6cbeginE,(_ZN34_INTERNAL_0687591e_4_k_cu_502a128d6thrust24THRUST_300001_SM_1000_NS12placeholders2_7E - _ZN34_INTERNAL_0687591e_4_k_cu_502a128d4cuda3std6ranges3__45__cpo6cbeginE)
_ZN34_INTERNAL_0687591e_4_k_cu_502a128d4cuda3std6ranges3__45__cpo6cbeginE:
	.zero		1
	.type		_ZN34_INTERNAL_0687591e_4_k_cu_502a128d6thrust24THRUST_300001_SM_1000_NS12placeholders2_7E,@object
	.size		_ZN34_INTERNAL_0687591e_4_k_cu_502a128d6thrust24THRUST_300001_SM_1000_NS12placeholders2_7E,(_ZN34_INTERNAL_0687591e_4_k_cu_502a128d4cuda3std3__45__cpo7crbeginE - _ZN34_INTERNAL_0687591e_4_k_cu_502a128d6thrust24THRUST_300001_SM_1000_NS12placeholders2_7E)
_ZN34_INTERNAL_0687591e_4_k_cu_502a128d6thrust24THRUST_300001_SM_1000_NS12placeholders2_7E:
	.zero		1
	.type		_ZN34_INTERNAL_0687591e_4_k_cu_502a128d4cuda3std3__45__cpo7crbeginE,@object
	.size		_ZN34_INTERNAL_0687591e_4_k_cu_502a128d4cuda3std3__45__cpo7crbeginE,(_ZN34_INTERNAL_0687591e_4_k_cu_502a128d4cuda3std6ranges3__45__cpo4nextE - _ZN34_INTERNAL_0687591e_4_k_cu_502a128d4cuda3std3__45__cpo7crbeginE)
_ZN34_INTERNAL_0687591e_4_k_cu_502a128d4cuda3std3__45__cpo7crbeginE:
	.zero		1
	.type		_ZN34_INTERNAL_0687591e_4_k_cu_502a128d4cuda3std6ranges3__45__cpo4nextE,@object
	.size		_ZN34_INTERNAL_0687591e_4_k_cu_502a128d4cuda3std6ranges3__45__cpo4nextE,(_ZN34_INTERNAL_0687591e_4_k_cu_502a128d4cuda3std6ranges3__45__cpo4swapE - _ZN34_INTERNAL_0687591e_4_k_cu_502a128d4cuda3std6ranges3__45__cpo4nextE)
_ZN34_INTERNAL_0687591e_4_k_cu_502a128d4cuda3std6ranges3__45__cpo4nextE:
	.zero		1
	.type		_ZN34_INTERNAL_0687591e_4_k_cu_502a128d4cuda3std6ranges3__45__cpo4swapE,@object
	.size		_ZN34_INTERNAL_0687591e_4_k_cu_502a128d4cuda3std6ranges3__45__cpo4swapE,(_ZN34_INTERNAL_0687591e_4_k_cu_502a128d6thrust24THRUST_300001_SM_1000_NS8cuda_cub10par_nosyncE - _ZN34_INTERNAL_0687591e_4_k_cu_502a128d4cuda3std6ranges3__45__cpo4swapE)
_ZN34_INTERNAL_0687591e_4_k_cu_502a128d4cuda3std6ranges3__45__cpo4swapE:
	.zero		1
	.type		_ZN34_INTERNAL_0687591e_4_k_cu_502a128d6thrust24THRUST_300001_SM_1000_NS8cuda_cub10par_nosyncE,@object
	.size		_ZN34_INTERNAL_0687591e_4_k_cu_502a128d6thrust24THRUST_300001_SM_1000_NS8cuda_cub10par_nosyncE,(_ZN34_INTERNAL_0687591e_4_k_cu_502a128d6thrust24THRUST_300001_SM_1000_NS12placeholders2_9E - _ZN34_INTERNAL_0687591e_4_k_cu_502a128d6thrust24THRUST_300001_SM_1000_NS8cuda_cub10par_nosyncE)
_ZN34_INTERNAL_0687591e_4_k_cu_502a128d6thrust24THRUST_300001_SM_1000_NS8cuda_cub10par_nosyncE:
	.zero		1
	.type		_ZN34_INTERNAL_0687591e_4_k_cu_502a128d6thrust24THRUST_300001_SM_1000_NS12placeholders2_9E,@object
	.size		_ZN34_INTERNAL_0687591e_4_k_cu_502a128d6thrust24THRUST_300001_SM_1000_NS12placeholders2_9E,(_ZN34_INTERNAL_0687591e_4_k_cu_502a128d4cuda3std3__436_GLOBAL__N__0687591e_4_k_cu_502a128d6ignoreE - _ZN34_INTERNAL_0687591e_4_k_cu_502a128d6thrust24THRUST_300001_SM_1000_NS12placeholders2_9E)
_ZN34_INTERNAL_0687591e_4_k_cu_502a128d6thrust24THRUST_300001_SM_1000_NS12placeholders2_9E:
	.zero		1
	.type		_ZN34_INTERNAL_0687591e_4_k_cu_502a128d4cuda3std3__436_GLOBAL__N__0687591e_4_k_cu_502a128d6ignoreE,@object
	.size		_ZN34_INTERNAL_0687591e_4_k_cu_502a128d4cuda3std3__436_GLOBAL__N__0687591e_4_k_cu_502a128d6ignoreE,(_ZN34_INTERNAL_0687591e_4_k_cu_502a128d4cuda3std6ranges3__45__cpo4dataE - _ZN34_INTERNAL_0687591e_4_k_cu_502a128d4cuda3std3__436_GLOBAL__N__0687591e_4_k_cu_502a128d6ignoreE)
_ZN34_INTERNAL_0687591e_4_k_cu_502a128d4cuda3std3__436_GLOBAL__N__0687591e_4_k_cu_502a128d6ignoreE:
	.zero		1
	.type		_ZN34_INTERNAL_0687591e_4_k_cu_502a128d4cuda3std6ranges3__45__cpo4dataE,@object
	.size		_ZN34_INTERNAL_0687591e_4_k_cu_502a128d4cuda3std6ranges3__45__cpo4dataE,(_ZN34_INTERNAL_0687591e_4_k_cu_502a128d6thrust24THRUST_300001_SM_1000_NS12placeholders2_1E - _ZN34_INTERNAL_0687591e_4_k_cu_502a128d4cuda3std6ranges3__45__cpo4dataE)
_ZN34_INTERNAL_0687591e_4_k_cu_502a128d4cuda3std6ranges3__45__cpo4dataE:
	.zero		1
	.type		_ZN34_INTERNAL_0687591e_4_k_cu_502a128d6thrust24THRUST_300001_SM_1000_NS12placeholders2_1E,@object
	.size		_ZN34_INTERNAL_0687591e_4_k_cu_502a128d6thrust24THRUST_300001_SM_1000_NS12placeholders2_1E,(_ZN34_INTERNAL_0687591e_4_k_cu_502a128d4cuda3std3__45__cpo5beginE - _ZN34_INTERNAL_0687591e_4_k_cu_502a128d6thrust24THRUST_300001_SM_1000_NS12placeholders2_1E)
_ZN34_INTERNAL_0687591e_4_k_cu_502a128d6thrust24THRUST_300001_SM_1000_NS12placeholders2_1E:
	.zero		1
	.type		_ZN34_INTERNAL_0687591e_4_k_cu_502a128d4cuda3std3__45__cpo5beginE,@object
	.size		_ZN34_INTERNAL_0687591e_4_k_cu_502a128d4cuda3std3__45__cpo5beginE,(_ZN34_INTERNAL_0687591e_4_k_cu_502a128d4cuda3std6ranges3__45__cpo5beginE - _ZN34_INTERNAL_0687591e_4_k_cu_502a128d4cuda3std3__45__cpo5beginE)
_ZN34_INTERNAL_0687591e_4_k_cu_502a128d4cuda3std3__45__cpo5beginE:
	.zero		1
	.type		_ZN34_INTERNAL_0687591e_4_k_cu_502a128d4cuda3std6ranges3__45__cpo5beginE,@object
	.size		_ZN34_INTERNAL_0687591e_4_k_cu_502a128d4cuda3std6ranges3__45__cpo5beginE,(_ZN34_INTERNAL_0687591e_4_k_cu_502a128d6thrust24THRUST_300001_SM_1000_NS12placeholders2_5E - _ZN34_INTERNAL_0687591e_4_k_cu_502a128d4cuda3std6ranges3__45__cpo5beginE)
_ZN34_INTERNAL_0687591e_4_k_cu_502a128d4cuda3std6ranges3__45__cpo5beginE:
	.zero		1
	.type		_ZN34_INTERNAL_0687591e_4_k_cu_502a128d6thrust24THRUST_300001_SM_1000_NS12placeholders2_5E,@object
	.size		_ZN34_INTERNAL_0687591e_4_k_cu_502a128d6thrust24THRUST_300001_SM_1000_NS12placeholders2_5E,(_ZN34_INTERNAL_0687591e_4_k_cu_502a128d4cuda3std3__45__cpo6rbeginE - _ZN34_INTERNAL_0687591e_4_k_cu_502a128d6thrust24THRUST_300001_SM_1000_NS12placeholders2_5E)
_ZN34_INTERNAL_0687591e_4_k_cu_502a128d6thrust24THRUST_300001_SM_1000_NS12placeholders2_5E:
	.zero		1
	.type		_ZN34_INTERNAL_0687591e_4_k_cu_502a128d4cuda3std3__45__cpo6rbeginE,@object
	.size		_ZN34_INTERNAL_0687591e_4_k_cu_502a128d4cuda3std3__45__cpo6rbeginE,(_ZN34_INTERNAL_0687591e_4_k_cu_502a128d4cuda3std6ranges3__45__cpo7advanceE - _ZN34_INTERNAL_0687591e_4_k_cu_502a128d4cuda3std3__45__cpo6rbeginE)
_ZN34_INTERNAL_0687591e_4_k_cu_502a128d4cuda3std3__45__cpo6rbeginE:
	.zero		1
	.type		_ZN34_INTERNAL_0687591e_4_k_cu_502a128d4cuda3std6ranges3__45__cpo7advanceE,@object
	.size		_ZN34_INTERNAL_0687591e_4_k_cu_502a128d4cuda3std6ranges3__45__cpo7advanceE,(_ZN34_INTERNAL_0687591e_4_k_cu_502a128d4cuda3std3__47nulloptE - _ZN34_INTERNAL_0687591e_4_k_cu_502a128d4cuda3std6ranges3__45__cpo7advanceE)
_ZN34_INTERNAL_0687591e_4_k_cu_502a128d4cuda3std6ranges3__45__cpo7advanceE:
	.zero		1
	.type		_ZN34_INTERNAL_0687591e_4_k_cu_502a128d4cuda3std3__47nulloptE,@object
	.size		_ZN34_INTERNAL_0687591e_4_k_cu_502a128d4cuda3std3__47nulloptE,(_ZN34_INTERNAL_0687591e_4_k_cu_502a128d4cuda3std6ranges3__45__cpo8distanceE - _ZN34_INTERNAL_0687591e_4_k_cu_502a128d4cuda3std3__47nulloptE)
_ZN34_INTERNAL_0687591e_4_k_cu_502a128d4cuda3std3__47nulloptE:
	.zero		1
	.type		_ZN34_INTERNAL_0687591e_4_k_cu_502a128d4cuda3std6ranges3__45__cpo8distanceE,@object
	.size		_ZN34_INTERNAL_0687591e_4_k_cu_502a128d4cuda3std6ranges3__45__cpo8distanceE,(_ZN34_INTERNAL_0687591e_4_k_cu_502a128d6thrust24THRUST_300001_SM_1000_NS12placeholders3_10E - _ZN34_INTERNAL_0687591e_4_k_cu_502a128d4cuda3std6ranges3__45__cpo8distanceE)
_ZN34_INTERNAL_0687591e_4_k_cu_502a128d4cuda3std6ranges3__45__cpo8distanceE:
	.zero		1
	.type		_ZN34_INTERNAL_0687591e_4_k_cu_502a128d6thrust24THRUST_300001_SM_1000_NS12placeholders3_10E,@object
	.size		_ZN34_INTERNAL_0687591e_4_k_cu_502a128d6thrust24THRUST_300001_SM_1000_NS12placeholders3_10E,(_ZN34_INTERNAL_0687591e_4_k_cu_502a128d4cuda3std3__419piecewise_constructE - _ZN34_INTERNAL_0687591e_4_k_cu_502a128d6thrust24THRUST_300001_SM_1000_NS12placeholders3_10E)
_ZN34_INTERNAL_0687591e_4_k_cu_502a128d6thrust24THRUST_300001_SM_1000_NS12placeholders3_10E:
	.zero		1
	.type		_ZN34_INTERNAL_0687591e_4_k_cu_502a128d4cuda3std3__419piecewise_constructE,@object
	.size		_ZN34_INTERNAL_0687591e_4_k_cu_502a128d4cuda3std3__419piecewise_constructE,(_ZN34_INTERNAL_0687591e_4_k_cu_502a128d4cuda3std6ranges3__45__cpo5cdataE - _ZN34_INTERNAL_0687591e_4_k_cu_502a128d4cuda3std3__419piecewise_constructE)
_ZN34_INTERNAL_0687591e_4_k_cu_502a128d4cuda3std3__419piecewise_constructE:
	.zero		1
	.type		_ZN34_INTERNAL_0687591e_4_k_cu_502a128d4cuda3std6ranges3__45__cpo5cdataE,@object
	.size		_ZN34_INTERNAL_0687591e_4_k_cu_502a128d4cuda3std6ranges3__45__cpo5cdataE,(_ZN34_INTERNAL_0687591e_4_k_cu_502a128d6thrust24THRUST_300001_SM_1000_NS12placeholders2_2E - _ZN34_INTERNAL_0687591e_4_k_cu_502a128d4cuda3std6ranges3__45__cpo5cdataE)
_ZN34_INTERNAL_0687591e_4_k_cu_502a128d4cuda3std6ranges3__45__cpo5cdataE:
	.zero		1
	.type		_ZN34_INTERNAL_0687591e_4_k_cu_502a128d6thrust24THRUST_300001_SM_1000_NS12placeholders2_2E,@object
	.size		_ZN34_INTERNAL_0687591e_4_k_cu_502a128d6thrust24THRUST_300001_SM_1000_NS12placeholders2_2E,(_ZN34_INTERNAL_0687591e_4_k_cu_502a128d4cuda3std3__45__cpo3endE - _ZN34_INTERNAL_0687591e_4_k_cu_502a128d6thrust24THRUST_300001_SM_1000_NS12placeholders2_2E)
_ZN34_INTERNAL_0687591e_4_k_cu_502a128d6thrust24THRUST_300001_SM_1000_NS12placeholders2_2E:
	.zero		1
	.type		_ZN34_INTERNAL_0687591e_4_k_cu_502a128d4cuda3std3__45__cpo3endE,@object
	.size		_ZN34_INTERNAL_0687591e_4_k_cu_502a128d4cuda3std3__45__cpo3endE,(_ZN34_INTERNAL_0687591e_4_k_cu_502a128d4cuda3std6ranges3__45__cpo3endE - _ZN34_INTERNAL_0687591e_4_k_cu_502a128d4cuda3std3__45__cpo3endE)
_ZN34_INTERNAL_0687591e_4_k_cu_502a128d4cuda3std3__45__cpo3endE:
	.zero		1
	.type		_ZN34_INTERNAL_0687591e_4_k_cu_502a128d4cuda3std6ranges3__45__cpo3endE,@object
	.size		_ZN34_INTERNAL_0687591e_4_k_cu_502a128d4cuda3std6ranges3__45__cpo3endE,(_ZN34_INTERNAL_0687591e_4_k_cu_502a128d6thrust24THRUST_300001_SM_1000_NS12placeholders2_6E - _ZN34_INTERNAL_0687591e_4_k_cu_502a128d4cuda3std6ranges3__45__cpo3endE)
_ZN34_INTERNAL_0687591e_4_k_cu_502a128d4cuda3std6ranges3__45__cpo3endE:
	.zero		1
	.type		_ZN34_INTERNAL_0687591e_4_k_cu_502a128d6thrust24THRUST_300001_SM_1000_NS12placeholders2_6E,@object
	.size		_ZN34_INTERNAL_0687591e_4_k_cu_502a128d6thrust24THRUST_300001_SM_1000_NS12placeholders2_6E,(_ZN34_INTERNAL_0687591e_4_k_cu_502a128d4cuda3std3__45__cpo4rendE - _ZN34_INTERNAL_0687591e_4_k_cu_502a128d6thrust24THRUST_300001_SM_1000_NS12placeholders2_6E)
_ZN34_INTERNAL_0687591e_4_k_cu_502a128d6thrust24THRUST_300001_SM_1000_NS12placeholders2_6E:
	.zero		1
	.type		_ZN34_INTERNAL_0687591e_4_k_cu_502a128d4cuda3std3__45__cpo4rendE,@object
	.size		_ZN34_INTERNAL_0687591e_4_k_cu_502a128d4cuda3std3__45__cpo4rendE,(_ZN34_INTERNAL_0687591e_4_k_cu_502a128d4cuda3std6ranges3__45__cpo9iter_swapE - _ZN34_INTERNAL_0687591e_4_k_cu_502a128d4cuda3std3__45__cpo4rendE)
_ZN34_INTERNAL_0687591e_4_k_cu_502a128d4cuda3std3__45__cpo4rendE:
	.zero		1
	.type		_ZN34_INTERNAL_0687591e_4_k_cu_502a128d4cuda3std6ranges3__45__cpo9iter_swapE,@object
	.size		_ZN34_INTERNAL_0687591e_4_k_cu_502a128d4cuda3std6ranges3__45__cpo9iter_swapE,(_ZN34_INTERNAL_0687591e_4_k_cu_502a128d4cuda3std3__48unexpectE - _ZN34_INTERNAL_0687591e_4_k_cu_502a128d4cuda3std6ranges3__45__cpo9iter_swapE)
_ZN34_INTERNAL_0687591e_4_k_cu_502a128d4cuda3std6ranges3__45__cpo9iter_swapE:
	.zero		1
	.type		_ZN34_INTERNAL_0687591e_4_k_cu_502a128d4cuda3std3__48unexpectE,@object
	.size		_ZN34_INTERNAL_0687591e_4_k_cu_502a128d4cuda3std3__48unexpectE,(_ZN34_INTERNAL_0687591e_4_k_cu_502a128d6thrust24THRUST_300001_SM_1000_NS8cuda_cub3parE - _ZN34_INTERNAL_0687591e_4_k_cu_502a128d4cuda3std3__48unexpectE)
_ZN34_INTERNAL_0687591e_4_k_cu_502a128d4cuda3std3__48unexpectE:
	.zero		1
	.type		_ZN34_INTERNAL_0687591e_4_k_cu_502a128d6thrust24THRUST_300001_SM_1000_NS8cuda_cub3parE,@object
	.size		_ZN34_INTERNAL_0687591e_4_k_cu_502a128d6thrust24THRUST_300001_SM_1000_NS8cuda_cub3parE,(_ZN34_INTERNAL_0687591e_4_k_cu_502a128d6thrust24THRUST_300001_SM_1000_NS12placeholders2_4E - _ZN34_INTERNAL_0687591e_4_k_cu_502a128d6thrust24THRUST_300001_SM_1000_NS8cuda_cub3parE)
_ZN34_INTERNAL_0687591e_4_k_cu_502a128d6thrust24THRUST_300001_SM_1000_NS8cuda_cub3parE:
	.zero		1
	.type		_ZN34_INTERNAL_0687591e_4_k_cu_502a128d6thrust24THRUST_300001_SM_1000_NS12placeholders2_4E,@object
	.size		_ZN34_INTERNAL_0687591e_4_k_cu_502a128d6thrust24THRUST_300001_SM_1000_NS12placeholders2_4E,(_ZN34_INTERNAL_0687591e_4_k_cu_502a128d4cuda3std3__45__cpo4cendE - _ZN34_INTERNAL_0687591e_4_k_cu_502a128d6thrust24THRUST_300001_SM_1000_NS12placeholders2_4E)
_ZN34_INTERNAL_0687591e_4_k_cu_502a128d6thrust24THRUST_300001_SM_1000_NS12placeholders2_4E:
	.zero		1
	.type		_ZN34_INTERNAL_0687591e_4_k_cu_502a128d4cuda3std3__45__cpo4cendE,@object
	.size		_ZN34_INTERNAL_0687591e_4_k_cu_502a128d4cuda3std3__45__cpo4cendE,(_ZN34_INTERNAL_0687591e_4_k_cu_502a128d4cuda3std6ranges3__45__cpo4cendE - _ZN34_INTERNAL_0687591e_4_k_cu_502a128d4cuda3std3__45__cpo4cendE)
_ZN34_INTERNAL_0687591e_4_k_cu_502a128d4cuda3std3__45__cpo4cendE:
	.zero		1
	.type		_ZN34_INTERNAL_0687591e_4_k_cu_502a128d4cuda3std6ranges3__45__cpo4cendE,@object
	.size		_ZN34_INTERNAL_0687591e_4_k_cu_502a128d4cuda3std6ranges3__45__cpo4cendE,(_ZN34_INTERNAL_0687591e_4_k_cu_502a128d4cuda3std3__420unreachable_sentinelE - _ZN34_INTERNAL_0687591e_4_k_cu_502a128d4cuda3std6ranges3__45__cpo4cendE)
_ZN34_INTERNAL_0687591e_4_k_cu_502a128d4cuda3std6ranges3__45__cpo4cendE:
	.zero		1
	.type		_ZN34_INTERNAL_0687591e_4_k_cu_502a128d4cuda3std3__420unreachable_sentinelE,@object
	.size		_ZN34_INTERNAL_0687591e_4_k_cu_502a128d4cuda3std3__420unreachable_sentinelE,(_ZN34_INTERNAL_0687591e_4_k_cu_502a128d4cuda3std6ranges3__45__cpo5ssizeE - _ZN34_INTERNAL_0687591e_4_k_cu_502a128d4cuda3std3__420unreachable_sentinelE)
_ZN34_INTERNAL_0687591e_4_k_cu_502a128d4cuda3std3__420unreachable_sentinelE:
	.zero		1
	.type		_ZN34_INTERNAL_0687591e_4_k_cu_502a128d4cuda3std6ranges3__45__cpo5ssizeE,@object
	.size		_ZN34_INTERNAL_0687591e_4_k_cu_502a128d4cuda3std6ranges3__45__cpo5ssizeE,(_ZN34_INTERNAL_0687591e_4_k_cu_502a128d6thrust24THRUST_300001_SM_1000_NS12placeholders2_8E - _ZN34_INTERNAL_0687591e_4_k_cu_502a128d4cuda3std6ranges3__45__cpo5ssizeE)
_ZN34_INTERNAL_0687591e_4_k_cu_502a128d4cuda3std6ranges3__45__cpo5ssizeE:
	.zero		1
	.type		_ZN34_INTERNAL_0687591e_4_k_cu_502a128d6thrust24THRUST_300001_SM_1000_NS12placeholders2_8E,@object
	.size		_ZN34_INTERNAL_0687591e_4_k_cu_502a128d6thrust24THRUST_300001_SM_1000_NS12placeholders2_8E,(_ZN34_INTERNAL_0687591e_4_k_cu_502a128d4cuda3std3__45__cpo5crendE - _ZN34_INTERNAL_0687591e_4_k_cu_502a128d6thrust24THRUST_300001_SM_1000_NS12placeholders2_8E)
_ZN34_INTERNAL_0687591e_4_k_cu_502a128d6thrust24THRUST_300001_SM_1000_NS12placeholders2_8E:
	.zero		1
	.type		_ZN34_INTERNAL_0687591e_4_k_cu_502a128d4cuda3std3__45__cpo5crendE,@object
	.size		_ZN34_INTERNAL_0687591e_4_k_cu_502a128d4cuda3std3__45__cpo5crendE,(_ZN34_INTERNAL_0687591e_4_k_cu_502a128d4cuda3std6ranges3__45__cpo4prevE - _ZN34_INTERNAL_0687591e_4_k_cu_502a128d4cuda3std3__45__cpo5crendE)
_ZN34_INTERNAL_0687591e_4_k_cu_502a128d4cuda3std3__45__cpo5crendE:
	.zero		1
	.type		_ZN34_INTERNAL_0687591e_4_k_cu_502a128d4cuda3std6ranges3__45__cpo4prevE,@object
	.size		_ZN34_INTERNAL_0687591e_4_k_cu_502a128d4cuda3std6ranges3__45__cpo4prevE,(_ZN34_INTERNAL_0687591e_4_k_cu_502a128d4cuda3std6ranges3__45__cpo9iter_moveE - _ZN34_INTERNAL_0687591e_4_k_cu_502a128d4cuda3std6ranges3__45__cpo4prevE)
_ZN34_INTERNAL_0687591e_4_k_cu_502a128d4cuda3std6ranges3__45__cpo4prevE:
	.zero		1
	.type		_ZN34_INTERNAL_0687591e_4_k_cu_502a128d4cuda3std6ranges3__45__cpo9iter_moveE,@object
	.size		_ZN34_INTERNAL_0687591e_4_k_cu_502a128d4cuda3std6ranges3__45__cpo9iter_moveE,(_ZN34_INTERNAL_0687591e_4_k_cu_502a128d6thrust24THRUST_300001_SM_1000_NS6system6detail10sequential3seqE - _ZN34_INTERNAL_0687591e_4_k_cu_502a128d4cuda3std6ranges3__45__cpo9iter_moveE)
_ZN34_INTERNAL_0687591e_4_k_cu_502a128d4cuda3std6ranges3__45__cpo9iter_moveE:
	.zero		1
	.type		_ZN34_INTERNAL_0687591e_4_k_cu_502a128d6thrust24THRUST_300001_SM_1000_NS6system6detail10sequential3seqE,@object
	.size		_ZN34_INTERNAL_0687591e_4_k_cu_502a128d6thrust24THRUST_300001_SM_1000_NS6system6detail10sequential3seqE,(.L_31 - _ZN34_INTERNAL_0687591e_4_k_cu_502a128d6thrust24THRUST_300001_SM_1000_NS6system6detail10sequential3seqE)
_ZN34_INTERNAL_0687591e_4_k_cu_502a128d6thrust24THRUST_300001_SM_1000_NS6system6detail10sequential3seqE:
	.zero		1
.L_31:


//--------------------- .nv.shared._ZN3cub18CUB_300001_SM_10006detail4scan16DeviceScanKernelINS2_10policy_hubIyyyjN4cuda3std3__44plusIvEEE10Policy1000EN6thrust24THRUST_300001_SM_1000_NS6detail15normal_iteratorINSD_10device_ptrIyEEEESI_NS0_13ScanTileStateIyLb1EEES9_NS0_8NullTypeEjyLb0ESL_EEvT0_T1_T2_iT3_T4_T5_ --------------------------
	.section	.nv.shared._ZN3cub18CUB_300001_SM_10006detail4scan16DeviceScanKernelINS2_10policy_hubIyyyjN4cuda3std3__44plusIvEEE10Policy1000EN6thrust24THRUST_300001_SM_1000_NS6detail15normal_iteratorINSD_10device_ptrIyEEEESI_NS0_13ScanTileStateIyLb1EEES9_NS0_8NullTypeEjyLb0ESL_EEvT0_T1_T2_iT3_T4_T5_,"aw",@nobits
	.sectionflags	@""
	.align	16
.nv.shared._ZN3cub18CUB_300001_SM_10006detail4scan16DeviceScanKernelINS2_10policy_hubIyyyjN4cuda3std3__44plusIvEEE10Policy1000EN6thrust24THRUST_300001_SM_1000_NS6detail15normal_iteratorINSD_10device_ptrIyEEEESI_NS0_13ScanTileStateIyLb1EEES9_NS0_8NullTypeEjyLb0ESL_EEvT0_T1_T2_iT3_T4_T5_:
	.zero		37648


//--------------------- .nv.constant0._ZN3cub18CUB_300001_SM_10006detail4scan16DeviceScanKernelINS2_10policy_hubIyyymN4cuda3std3__44plusIvEEE10Policy1000EN6thrust24THRUST_300001_SM_1000_NS6detail15normal_iteratorINSD_10device_ptrIyEEEESI_NS0_13ScanTileStateIyLb1EEES9_NS0_8NullTypeEmyLb0ESL_EEvT0_T1_T2_iT3_T4_T5_ --------------------------
	.section	.nv.constant0._ZN3cub18CUB_300001_SM_10006detail4scan16DeviceScanKernelINS2_10policy_hubIyyymN4cuda3std3__44plusIvEEE10Policy1000EN6thrust24THRUST_300001_SM_1000_NS6detail15normal_iteratorINSD_10device_ptrIyEEEESI_NS0_13ScanTileStateIyLb1EEES9_NS0_8NullTypeEmyLb0ESL_EEvT0_T1_T2_iT3_T4_T5_,"a",@progbits
	.sectionflags	@""
	.align	4
.nv.constant0._ZN3cub18CUB_300001_SM_10006detail4scan16DeviceScanKernelINS2_10policy_hubIyyymN4cuda3std3__44plusIvEEE10Policy1000EN6thrust24THRUST_300001_SM_1000_NS6detail15normal_iteratorINSD_10device_ptrIyEEEESI_NS0_13ScanTileStateIyLb1EEES9_NS0_8NullTypeEmyLb0ESL_EEvT0_T1_T2_iT3_T4_T5_:
	.zero		936


//--------------------- .nv.constant0._ZN3cub18CUB_300001_SM_10006detail4scan16DeviceScanKernelINS2_10policy_hubIyyyjN4cuda3std3__44plusIvEEE10Policy1000EN6thrust24THRUST_300001_SM_1000_NS6detail15normal_iteratorINSD_10device_ptrIyEEEESI_NS0_13ScanTileStateIyLb1EEES9_NS0_8NullTypeEjyLb0ESL_EEvT0_T1_T2_iT3_T4_T5_ --------------------------
	.section	.nv.constant0._ZN3cub18CUB_300001_SM_10006detail4scan16DeviceScanKernelINS2_10policy_hubIyyyjN4cuda3std3__44plusIvEEE10Policy1000EN6thrust24THRUST_300001_SM_1000_NS6detail15normal_iteratorINSD_10device_ptrIyEEEESI_NS0_13ScanTileStateIyLb1EEES9_NS0_8NullTypeEjyLb0ESL_EEvT0_T1_T2_iT3_T4_T5_,"a",@progbits
	.sectionflags	@""
	.align	4
.nv.constant0._ZN3cub18CUB_300001_SM_10006detail4scan16DeviceScanKernelINS2_10policy_hubIyyyjN4cuda3std3__44plusIvEEE10Policy1000EN6thrust24THRUST_300001_SM_1000_NS6detail15normal_iteratorINSD_10device_ptrIyEEEESI_NS0_13ScanTileStateIyLb1EEES9_NS0_8NullTypeEjyLb0ESL_EEvT0_T1_T2_iT3_T4_T5_:
	.zero		932


//--------------------- .nv.constant0._ZN3cub18CUB_300001_SM_10006detail4scan20DeviceScanInitKernelINS0_13ScanTileStateIyLb1EEEEEvT_i --------------------------
	.section	.nv.constant0._ZN3cub18CUB_300001_SM_10006detail4scan20DeviceScanInitKernelINS0_13ScanTileStateIyLb1EEEEEvT_i,"a",@progbits
	.sectionflags	@""
	.align	4
.nv.constant0._ZN3cub18CUB_300001_SM_10006detail4scan20DeviceScanInitKernelINS0_13ScanTileStateIyLb1EEEEEvT_i:
	.zero		908


//--------------------- .nv.constant0._ZN3cub18CUB_300001_SM_10006detail8for_each13static_kernelINS2_12policy_hub_t12policy_500_tElN6thrust24THRUST_300001_SM_1000_NS8cuda_cub6__fill7functorINS7_6detail15normal_iteratorINS7_10device_ptrIyEEEEyEEEEvT0_T1_ --------------------------
	.section	.nv.constant0._ZN3cub18CUB_300001_SM_10006detail8for_each13static_kernelINS2_12policy_hub_t12policy_500_tElN6thrust24THRUST_300001_SM_1000_NS8cuda_cub6__fill7functorINS7_6detail15normal_iteratorINS7_10device_ptrIyEEEEyEEEEvT0_T1_,"a",@progbits
	.sectionflags	@""
	.align	4
.nv.constant0._ZN3cub18CUB_300001_SM_10006detail8for_each13static_kernelINS2_12policy_hub_t12policy_500_tElN6thrust24THRUST_300001_SM_1000_NS8cuda_cub6__fill7functorINS7_6detail15normal_iteratorINS7_10device_ptrIyEEEEyEEEEvT0_T1_:
	.zero		920


//--------------------- .nv.constant0._ZN3cub18CUB_300001_SM_10006detail8for_each13static_kernelINS2_12policy_hub_t12policy_500_tEmN6thrust24THRUST_300001_SM_1000_NS8cuda_cub20__uninitialized_fill7functorINS7_10device_ptrIyEEyEEEEvT0_T1_ --------------------------
	.section	.nv.constant0._ZN3cub18CUB_300001_SM_10006detail8for_each13static_kernelINS2_12policy_hub_t12policy_500_tEmN6thrust24THRUST_300001_SM_1000_NS8cuda_cub20__uninitialized_fill7functorINS7_10device_ptrIyEEyEEEEvT0_T1_,"a",@progbits
	.sectionflags	@""
	.align	4
.nv.constant0._ZN3cub18CUB_300001_SM_10006detail8for_each13static_kernelINS2_12policy_hub_t12policy_500_tEmN6thrust24THRUST_300001_SM_1000_NS8cuda_cub20__uninitialized_fill7functorINS7_10device_ptrIyEEyEEEEvT0_T1_:
	.zero		920


//--------------------- .nv.constant0._ZN3cub18CUB_300001_SM_10006detail11EmptyKernelIvEEvv --------------------------
	.section	.nv.constant0._ZN3cub18CUB_300001_SM_10006detail11EmptyKernelIvEEvv,"a",@progbits
	.sectionflags	@""
	.align	4
.nv.constant0._ZN3cub18CUB_300001_SM_10006detail11EmptyKernelIvEEvv:
	.zero		896


//--------------------- .nv.constant0._Z19check_bucket_kerneliPKiS0_S0_PKyPKxPi --------------------------
	.section	.nv.constant0._Z19check_bucket_kerneliPKiS0_S0_PKyPKxPi,"a",@progbits
	.sectionflags	@""
	.align	4
.nv.constant0._Z19check_bucket_kerneliPKiS0_S0_PKyPKxPi:
	.zero		952


//--------------------- .nv.constant0._Z22scatter_updates_kerneliiPKiS0_PKxPyi --------------------------
	.section	.nv.constant0._Z22scatter_updates_kerneliiPKiS0_PKxPyi,"a",@progbits
	.sectionflags	@""
	.align	4
.nv.constant0._Z22scatter_updates_kerneliiPKiS0_PKxPyi:
	.zero		940


//--------------------- SYMBOLS --------------------------

	.type		.nv.reservedSmem.offset0,@object
	.size		.nv.reservedSmem.offset0,0x4
	.type		.nv.reservedSmem.cap,@object
	.size		.nv.reservedSmem.cap,0x4
